def attn_fwd(
    Q,
    K,
    V,
    Out,
    Lse,
    sm_scale,
    stride_qz,
    stride_qh,
    stride_qm,
    stride_qk,
    stride_kz,
    stride_kh,
    stride_kn,
    stride_kk,
    stride_vz,
    stride_vh,
    stride_vn,
    stride_vk,
    stride_oz,
    stride_oh,
    stride_om,
    stride_ok,
    seqlen_q,
    seqlen_k,
    BLOCK_M: tl.constexpr,
    BLOCK_N: tl.constexpr,
    HEAD_DIM: tl.constexpr,
    CAUSAL: tl.constexpr,
):
    start_m = tl.program_id(0)
    off_hz = tl.program_id(1)
    q_off = off_hz * stride_qh
    k_off = off_hz * stride_kh
    v_off = off_hz * stride_vh
    offs_m = start_m * BLOCK_M + tl.arange(0, BLOCK_M)
    offs_d = tl.arange(0, HEAD_DIM)
    offs_n = tl.arange(0, BLOCK_N)
    q_ptrs = Q + q_off + offs_m[:, None] * stride_qm + offs_d[None, :] * stride_qk
    k_ptrs = K + k_off + offs_d[:, None] * stride_kk + offs_n[None, :] * stride_kn
    v_ptrs = V + v_off + offs_n[:, None] * stride_vn + offs_d[None, :] * stride_vk
    m_i = tl.full([BLOCK_M], float("-inf"), dtype=tl.float32)
    l_i = tl.zeros([BLOCK_M], dtype=tl.float32) + 1.0
    acc = tl.zeros([BLOCK_M, HEAD_DIM], dtype=tl.float32)
    q = tl.load(q_ptrs)
    acc, l_i, m_i = _attn_fwd_inner(
        acc,
        l_i,
        m_i,
        q,
        k_ptrs,
        v_ptrs,
        sm_scale,
        stride_kn,
        stride_vn,
        start_m,
        seqlen_k,
        BLOCK_M,
        BLOCK_N,
        HEAD_DIM,
        CAUSAL,
    )
    acc = acc / l_i[:, None]
    lse = m_i + tl.math.log2(l_i) / 1.4426950408889634
    o_ptrs = (
        Out
        + off_hz * stride_oh
        + offs_m[:, None] * stride_om
        + offs_d[None, :] * stride_ok
    )
    tl.store(o_ptrs, acc.to(Out.dtype.element_ty))
    tl.store(Lse + off_hz * seqlen_q + offs_m, lse)

# config = {"BLOCK_M": 64, "BLOCK_N": 128, "HEAD_DIM": 512, "arch": "sm_90", "causal": true, "dtype": "bf16", "num_stages": 4, "num_warps": 8}
# arch = sm_90


// ===== COMPILED SASS (sm_90a) =====

	.target	sm_90a

	.elftype	@"ET_EXEC"


//--------------------- .note.nv.tkinfo           --------------------------
	.section	.note.nv.tkinfo,"",@"SHT_NOTE"
	.sectionflags	@"SHF_NOTE_NV_TKINFO"
	.tkinfo
        /*0018*/ 	.word	0x00000002
        /*0030*/ 	.string	""
        /*0030*/ 	.string	"ptxas"
        /*0030*/ 	.string	"Cuda compilation tools, release 13.0, V13.0.88"
        /*0030*/ 	.string	"Build cuda_13.0.r13.0/compiler.36424714_0"
        /*0030*/ 	.string	"-v  -suppress-debug-info  -lineinfo  -arch sm_90a "



//--------------------- .note.nv.cuinfo           --------------------------
	.section	.note.nv.cuinfo,"",@"SHT_NOTE"
	.sectionflags	@"SHF_NOTE_NV_CUINFO"
        /*0018*/ 	.short	0x0002
        /*001a*/ 	.short	0x005a
        /*001c*/ 	.short	0x0082
	.zero		2


//--------------------- .nv.info                  --------------------------
	.section	.nv.info,"",@"SHT_CUDA_INFO"
	.align	4


	//----- nvinfo : EIATTR_REGCOUNT
	.align		4
        /*0000*/ 	.byte	0x04, 0x2f
        /*0002*/ 	.short	(.L_2 - .L_1)
	.align		4
.L_1:
        /*0004*/ 	.word	index@(attn_fwd)
        /*0008*/ 	.word	0x000000ff


	//----- nvinfo : EIATTR_FRAME_SIZE
	.align		4
.L_2:
        /*000c*/ 	.byte	0x04, 0x11
        /*000e*/ 	.short	(.L_4 - .L_3)
	.align		4
.L_3:
        /*0010*/ 	.word	index@(attn_fwd)
        /*0014*/ 	.word	0x00000c50


	//----- nvinfo : EIATTR_MIN_STACK_SIZE
	.align		4
.L_4:
        /*0018*/ 	.byte	0x04, 0x12
        /*001a*/ 	.short	(.L_6 - .L_5)
	.align		4
.L_5:
        /*001c*/ 	.word	index@(attn_fwd)
        /*0020*/ 	.word	0x00000c50
.L_6:


//--------------------- .nv.compat                --------------------------
	.section	.nv.compat,"",@"SHT_CUDA_COMPAT_INFO"
	.align	4
        /*0000*/ 	.byte	0x02, 0x09, 0x01, 0x00, 0x02, 0x02, 0x04, 0x00, 0x02, 0x05, 0x05, 0x00, 0x03, 0x07, 0x01, 0x01
        /*0010*/ 	.byte	0x02, 0x03, 0x00, 0x00, 0x02, 0x06, 0x01, 0x00, 0x04, 0x0b, 0x08, 0x00, 0x00, 0x00, 0x00, 0x00
        /*0020*/ 	.byte	0x00, 0x00, 0x00, 0x00


//--------------------- .nv.info.attn_fwd         --------------------------
	.section	.nv.info.attn_fwd,"",@"SHT_CUDA_INFO"
	.sectionflags	@""
	.align	4


	//----- nvinfo : EIATTR_CUDA_API_VERSION
	.align		4
        /*0000*/ 	.byte	0x04, 0x37
        /*0002*/ 	.short	(.L_8 - .L_7)
.L_7:
        /*0004*/ 	.word	0x00000082


	//----- nvinfo : EIATTR_KPARAM_INFO
	.align		4
.L_8:
        /*0008*/ 	.byte	0x04, 0x17
        /*000a*/ 	.short	(.L_10 - .L_9)
.L_9:
        /*000c*/ 	.word	0x00000000
        /*0010*/ 	.short	0x0019
        /*0012*/ 	.short	0x0080
        /*0014*/ 	.byte	0x00, 0xf4, 0x21, 0x00


	//----- nvinfo : EIATTR_KPARAM_INFO
	.align		4
.L_10:
        /*0018*/ 	.byte	0x04, 0x17
        /*001a*/ 	.short	(.L_12 - .L_11)
.L_11:
        /*001c*/ 	.word	0x00000000
        /*0020*/ 	.short	0x0018
        /*0022*/ 	.short	0x0078
        /*0024*/ 	.byte	0x00, 0xf4, 0x21, 0x00


	//----- nvinfo : EIATTR_KPARAM_INFO
	.align		4
.L_12:
        /*0028*/ 	.byte	0x04, 0x17
        /*002a*/ 	.short	(.L_14 - .L_13)
.L_13:
        /*002c*/ 	.word	0x00000000
        /*0030*/ 	.short	0x0017
        /*0032*/ 	.short	0x0070
        /*0034*/ 	.byte	0x00, 0xf0, 0x11, 0x00


	//----- nvinfo : EIATTR_KPARAM_INFO
	.align		4
.L_14:
        /*0038*/ 	.byte	0x04, 0x17
        /*003a*/ 	.short	(.L_16 - .L_15)
.L_15:
        /*003c*/ 	.word	0x00000000
        /*0040*/ 	.short	0x0016
        /*0042*/ 	.short	0x006c
        /*0044*/ 	.byte	0x00, 0xf0, 0x11, 0x00


	//----- nvinfo : EIATTR_KPARAM_INFO
	.align		4
.L_16:
        /*0048*/ 	.byte	0x04, 0x17
        /*004a*/ 	.short	(.L_18 - .L_17)
.L_17:
        /*004c*/ 	.word	0x00000000
        /*0050*/ 	.short	0x0015
        /*0052*/ 	.short	0x0068
        /*0054*/ 	.byte	0x00, 0xf0, 0x11, 0x00


	//----- nvinfo : EIATTR_KPARAM_INFO
	.align		4
.L_18:
        /*0058*/ 	.byte	0x04, 0x17
        /*005a*/ 	.short	(.L_20 - .L_19)
.L_19:
        /*005c*/ 	.word	0x00000000
        /*0060*/ 	.short	0x0014
        /*0062*/ 	.short	0x0064
        /*0064*/ 	.byte	0x00, 0xf0, 0x11, 0x00


	//----- nvinfo : EIATTR_KPARAM_INFO
	.align		4
.L_20:
        /*0068*/ 	.byte	0x04, 0x17
        /*006a*/ 	.short	(.L_22 - .L_21)
.L_21:
        /*006c*/ 	.word	0x00000000
        /*0070*/ 	.short	0x0013
        /*0072*/ 	.short	0x0060
        /*0074*/ 	.byte	0x00, 0xf0, 0x11, 0x00


	//----- nvinfo : EIATTR_KPARAM_INFO
	.align		4
.L_22:
        /*0078*/ 	.byte	0x04, 0x17
        /*007a*/ 	.short	(.L_24 - .L_23)
.L_23:
        /*007c*/ 	.word	0x00000000
        /*0080*/ 	.short	0x0012
        /*0082*/ 	.short	0x005c
        /*0084*/ 	.byte	0x00, 0xf0, 0x11, 0x00


	//----- nvinfo : EIATTR_KPARAM_INFO
	.align		4
.L_24:
        /*0088*/ 	.byte	0x04, 0x17
        /*008a*/ 	.short	(.L_26 - .L_25)
.L_25:
        /*008c*/ 	.word	0x00000000
        /*0090*/ 	.short	0x0011
        /*0092*/ 	.short	0x0058
        /*0094*/ 	.byte	0x00, 0xf0, 0x11, 0x00


	//----- nvinfo : EIATTR_KPARAM_INFO
	.align		4
.L_26:
        /*0098*/ 	.byte	0x04, 0x17
        /*009a*/ 	.short	(.L_28 - .L_27)
.L_27:
        /*009c*/ 	.word	0x00000000
        /*00a0*/ 	.short	0x0010
        /*00a2*/ 	.short	0x0054
        /*00a4*/ 	.byte	0x00, 0xf0, 0x11, 0x00


	//----- nvinfo : EIATTR_KPARAM_INFO
	.align		4
.L_28:
        /*00a8*/ 	.byte	0x04, 0x17
        /*00aa*/ 	.short	(.L_30 - .L_29)
.L_29:
        /*00ac*/ 	.word	0x00000000
        /*00b0*/ 	.short	0x000f
        /*00b2*/ 	.short	0x0050
        /*00b4*/ 	.byte	0x00, 0xf0, 0x11, 0x00


	//----- nvinfo : EIATTR_KPARAM_INFO
	.align		4
.L_30:
        /*00b8*/ 	.byte	0x04, 0x17
        /*00ba*/ 	.short	(.L_32 - .L_31)
.L_31:
        /*00bc*/ 	.word	0x00000000
        /*00c0*/ 	.short	0x000e
        /*00c2*/ 	.short	0x004c
        /*00c4*/ 	.byte	0x00, 0xf0, 0x11, 0x00


	//----- nvinfo : EIATTR_KPARAM_INFO
	.align		4
.L_32:
        /*00c8*/ 	.byte	0x04, 0x17
        /*00ca*/ 	.short	(.L_34 - .L_33)
.L_33:
        /*00cc*/ 	.word	0x00000000
        /*00d0*/ 	.short	0x000d
        /*00d2*/ 	.short	0x0048
        /*00d4*/ 	.byte	0x00, 0xf0, 0x11, 0x00


	//----- nvinfo : EIATTR_KPARAM_INFO
	.align		4
.L_34:
        /*00d8*/ 	.byte	0x04, 0x17
        /*00da*/ 	.short	(.L_36 - .L_35)
.L_35:
        /*00dc*/ 	.word	0x00000000
        /*00e0*/ 	.short	0x000c
        /*00e2*/ 	.short	0x0044
        /*00e4*/ 	.byte	0x00, 0xf0, 0x11, 0x00


	//----- nvinfo : EIATTR_KPARAM_INFO
	.align		4
.L_36:
        /*00e8*/ 	.byte	0x04, 0x17
        /*00ea*/ 	.short	(.L_38 - .L_37)
.L_37:
        /*00ec*/ 	.word	0x00000000
        /*00f0*/ 	.short	0x000b
        /*00f2*/ 	.short	0x0040
        /*00f4*/ 	.byte	0x00, 0xf0, 0x11, 0x00


	//----- nvinfo : EIATTR_KPARAM_INFO
	.align		4
.L_38:
        /*00f8*/ 	.byte	0x04, 0x17
        /*00fa*/ 	.short	(.L_40 - .L_39)
.L_39:
        /*00fc*/ 	.word	0x00000000
        /*0100*/ 	.short	0x000a
        /*0102*/ 	.short	0x003c
        /*0104*/ 	.byte	0x00, 0xf0, 0x11, 0x00


	//----- nvinfo : EIATTR_KPARAM_INFO
	.align		4
.L_40:
        /*0108*/ 	.byte	0x04, 0x17
        /*010a*/ 	.short	(.L_42 - .L_41)
.L_41:
        /*010c*/ 	.word	0x00000000
        /*0110*/ 	.short	0x0009
        /*0112*/ 	.short	0x0038
        /*0114*/ 	.byte	0x00, 0xf0, 0x11, 0x00


	//----- nvinfo : EIATTR_KPARAM_INFO
	.align		4
.L_42:
        /*0118*/ 	.byte	0x04, 0x17
        /*011a*/ 	.short	(.L_44 - .L_43)
.L_43:
        /*011c*/ 	.word	0x00000000
        /*0120*/ 	.short	0x0008
        /*0122*/ 	.short	0x0034
        /*0124*/ 	.byte	0x00, 0xf0, 0x11, 0x00


	//----- nvinfo : EIATTR_KPARAM_INFO
	.align		4
.L_44:
        /*0128*/ 	.byte	0x04, 0x17
        /*012a*/ 	.short	(.L_46 - .L_45)
.L_45:
        /*012c*/ 	.word	0x00000000
        /*0130*/ 	.short	0x0007
        /*0132*/ 	.short	0x0030
        /*0134*/ 	.byte	0x00, 0xf0, 0x11, 0x00


	//----- nvinfo : EIATTR_KPARAM_INFO
	.align		4
.L_46:
        /*0138*/ 	.byte	0x04, 0x17
        /*013a*/ 	.short	(.L_48 - .L_47)
.L_47:
        /*013c*/ 	.word	0x00000000
        /*0140*/ 	.short	0x0006
        /*0142*/ 	.short	0x002c
        /*0144*/ 	.byte	0x00, 0xf0, 0x11, 0x00


	//----- nvinfo : EIATTR_KPARAM_INFO
	.align		4
.L_48:
        /*0148*/ 	.byte	0x04, 0x17
        /*014a*/ 	.short	(.L_50 - .L_49)
.L_49:
        /*014c*/ 	.word	0x00000000
        /*0150*/ 	.short	0x0005
        /*0152*/ 	.short	0x0028
        /*0154*/ 	.byte	0x00, 0xf0, 0x11, 0x00


	//----- nvinfo : EIATTR_KPARAM_INFO
	.align		4
.L_50:
        /*0158*/ 	.byte	0x04, 0x17
        /*015a*/ 	.short	(.L_52 - .L_51)
.L_51:
        /*015c*/ 	.word	0x00000000
        /*0160*/ 	.short	0x0004
        /*0162*/ 	.short	0x0020
        /*0164*/ 	.byte	0x00, 0xf4, 0x21, 0x00


	//----- nvinfo : EIATTR_KPARAM_INFO
	.align		4
.L_52:
        /*0168*/ 	.byte	0x04, 0x17
        /*016a*/ 	.short	(.L_54 - .L_53)
.L_53:
        /*016c*/ 	.word	0x00000000
        /*0170*/ 	.short	0x0003
        /*0172*/ 	.short	0x0018
        /*0174*/ 	.byte	0x00, 0xf4, 0x21, 0x00


	//----- nvinfo : EIATTR_KPARAM_INFO
	.align		4
.L_54:
        /*0178*/ 	.byte	0x04, 0x17
        /*017a*/ 	.short	(.L_56 - .L_55)
.L_55:
        /*017c*/ 	.word	0x00000000
        /*0180*/ 	.short	0x0002
        /*0182*/ 	.short	0x0010
        /*0184*/ 	.byte	0x00, 0xf4, 0x21, 0x00


	//----- nvinfo : EIATTR_KPARAM_INFO
	.align		4
.L_56:
        /*0188*/ 	.byte	0x04, 0x17
        /*018a*/ 	.short	(.L_58 - .L_57)
.L_57:
        /*018c*/ 	.word	0x00000000
        /*0190*/ 	.short	0x0001
        /*0192*/ 	.short	0x0008
        /*0194*/ 	.byte	0x00, 0xf4, 0x21, 0x00


	//----- nvinfo : EIATTR_KPARAM_INFO
	.align		4
.L_58:
        /*0198*/ 	.byte	0x04, 0x17
        /*019a*/ 	.short	(.L_60 - .L_59)
.L_59:
        /*019c*/ 	.word	0x00000000
        /*01a0*/ 	.short	0x0000
        /*01a2*/ 	.short	0x0000
        /*01a4*/ 	.byte	0x00, 0xf4, 0x21, 0x00


	//----- nvinfo : EIATTR_SPARSE_MMA_MASK
	.align		4
.L_60:
        /*01a8*/ 	.byte	0x03, 0x50
        /*01aa*/ 	.short	0x0000


	//----- nvinfo : EIATTR_MAXREG_COUNT
	.align		4
        /*01ac*/ 	.byte	0x03, 0x1b
        /*01ae*/ 	.short	0x00ff


	//----- nvinfo : EIATTR_NUM_BARRIERS
	.align		4
        /*01b0*/ 	.byte	0x02, 0x4c
        /*01b2*/ 	.byte	0x01
	.zero		1


	//----- nvinfo : EIATTR_ANNOTATIONS
	.align		4
        /*01b4*/ 	.byte	0x04, 0x55
        /*01b6*/ 	.short	(.L_62 - .L_61)


	//   ....[0]....
.L_61:
        /*01b8*/ 	.word	0x00000001
        /*01bc*/ 	.byte	0x30, 0x26, 0x00, 0x00, 0x01, 0x00, 0x00, 0x00, 0x40, 0x26, 0x00, 0x00, 0x01, 0x00, 0x00, 0x00
        /* <DEDUP_REMOVED lines=672> */
        /*2bcc*/ 	.byte	0xb0, 0x92, 0x01, 0x00


	//----- nvinfo : EIATTR_MERCURY_ISA_VERSION
	.align		4
.L_62:
        /*2bd0*/ 	.byte	0x03, 0x5f
        /*2bd2*/ 	.short	0x0101


	//----- nvinfo : EIATTR_COOP_GROUP_MASK_REGIDS
	.align		4
        /*2bd4*/ 	.byte	0x04, 0x29
        /*2bd6*/ 	.short	(.L_64 - .L_63)


	//   ....[0]....
.L_63:
        /*2bd8*/ 	.word	0xffffffff


	//   ....[1]....
        /*2bdc*/ 	.word	0xffffffff


	//   ....[2]....
        /*2be0*/ 	.word	0xffffffff


	//   ....[3]....
        /*2be4*/ 	.word	0xffffffff


	//   ....[4]....
        /*2be8*/ 	.word	0xffffffff


	//   ....[5]....
        /*2bec*/ 	.word	0xffffffff


	//   ....[6]....
        /*2bf0*/ 	.word	0xffffffff


	//   ....[7]....
        /*2bf4*/ 	.word	0xffffffff


	//----- nvinfo : EIATTR_COOP_GROUP_INSTR_OFFSETS
	.align		4
.L_64:
        /*2bf8*/ 	.byte	0x04, 0x28
        /*2bfa*/ 	.short	(.L_66 - .L_65)


	//   ....[0]....
.L_65:
        /*2bfc*/ 	.word	0x00015850


	//   ....[1]....
        /*2c00*/ 	.word	0x00015870


	//   ....[2]....
        /*2c04*/ 	.word	0x00015c40


	//   ....[3]....
        /*2c08*/ 	.word	0x00016220


	//   ....[4]....
        /*2c0c*/ 	.word	0x00019110


	//   ....[5]....
        /*2c10*/ 	.word	0x00019120


	//   ....[6]....
        /*2c14*/ 	.word	0x00019150


	//   ....[7]....
        /*2c18*/ 	.word	0x00019160


	//----- nvinfo : EIATTR_EXIT_INSTR_OFFSETS
	.align		4
.L_66:
        /*2c1c*/ 	.byte	0x04, 0x1c
        /*2c1e*/ 	.short	(.L_68 - .L_67)


	//   ....[0]....
.L_67:
        /*2c20*/ 	.word	0x0001e550


	//   ....[1]....
        /*2c24*/ 	.word	0x0001e600


	//----- nvinfo : EIATTR_REQNTID
	.align		4
.L_68:
        /*2c28*/ 	.byte	0x04, 0x10
        /*2c2a*/ 	.short	(.L_70 - .L_69)
.L_69:
        /*2c2c*/ 	.word	0x00000100
        /*2c30*/ 	.word	0x00000001
        /*2c34*/ 	.word	0x00000001


	//----- nvinfo : EIATTR_CBANK_PARAM_SIZE
	.align		4
.L_70:
        /*2c38*/ 	.byte	0x03, 0x19
        /*2c3a*/ 	.short	0x0088


	//----- nvinfo : EIATTR_PARAM_CBANK
	.align		4
        /*2c3c*/ 	.byte	0x04, 0x0a
        /*2c3e*/ 	.short	(.L_72 - .L_71)
	.align		4
.L_71:
        /*2c40*/ 	.word	index@(.nv.constant0.attn_fwd)
        /*2c44*/ 	.short	0x0210
        /*2c46*/ 	.short	0x0088


	//----- nvinfo : EIATTR_SW_WAR
	.align		4
.L_72:
        /*2c48*/ 	.byte	0x04, 0x36
        /*2c4a*/ 	.short	(.L_74 - .L_73)
.L_73:
        /*2c4c*/ 	.word	0x00000008
.L_74:


//--------------------- .nv.callgraph             --------------------------
	.section	.nv.callgraph,"",@"SHT_CUDA_CALLGRAPH"
	.align	4
	.sectionentsize	8
	.align		4
        /*0000*/ 	.word	0x00000000
	.align		4
        /*0004*/ 	.word	0xffffffff
	.align		4
        /*0008*/ 	.word	0x00000000
	.align		4
        /*000c*/ 	.word	0xfffffffe
	.align		4
        /*0010*/ 	.word	0x00000000
	.align		4
        /*0014*/ 	.word	0xfffffffd
	.align		4
        /*0018*/ 	.word	0x00000000
	.align		4
        /*001c*/ 	.word	0xfffffffc


//--------------------- .nv.constant4             --------------------------
	.section	.nv.constant4,"a",@progbits
	.align	8
	.align		8
.nv.constant4:
        /*0000*/ 	.dword	_$_str


//--------------------- .text.attn_fwd            --------------------------
	.section	.text.attn_fwd,"ax",@progbits
	.align	128
        .global         attn_fwd
        .type           attn_fwd,@function
        .size           attn_fwd,(.L_x_3 - attn_fwd)
        .other          attn_fwd,@"STO_CUDA_ENTRY STV_DEFAULT"
attn_fwd:
.text.attn_fwd:
[----:B------:R-:W0:Y:S01]  /*0000*/  LDC R1, c[0x0][0x28] ;  /* 0x00000a00ff017b82 */ /* 0x000e220000000800 */
[----:B------:R-:W1:Y:S07]  /*0010*/  S2R R4, SR_CTAID.X ;  /* 0x0000000000047919 */ /* 0x000e6e0000002500 */
[----:B------:R-:W2:Y:S01]  /*0020*/  LDC.64 R2, c[0x0][0x240] ;  /* 0x00009000ff027b82 */ /* 0x000ea20000000a00 */
[----:B------:R-:W-:Y:S01]  /*0030*/  ULDC.64 UR4, c[0x0][0x208] ;  /* 0x0000820000047ab9 */ /* 0x000fe20000000a00 */
[----:B0-----:R-:W-:Y:S01]  /*0040*/  VIADD R1, R1, 0xfffff3b0 ;  /* 0xfffff3b001017836 */ /* 0x001fe20000000000 */
[----:B------:R-:W0:Y:S01]  /*0050*/  S2R R216, SR_TID.X ;  /* 0x0000000000d87919 */ /* 0x000e220000002100 */
[----:B------:R-:W2:Y:S04]  /*0060*/  S2R R218, SR_CTAID.Y ;  /* 0x0000000000da7919 */ /* 0x000ea80000002600 */
[----:B------:R-:W3:Y:S08]  /*0070*/  LDC R17, c[0x0][0x248] ;  /* 0x00009200ff117b82 */ /* 0x000ef00000000800 */
[----:B------:R-:W4:Y:S01]  /*0080*/  LDC.64 R8, c[0x0][0x210] ;  /* 0x00008400ff087b82 */ /* 0x000f220000000a00 */
[----:B-1----:R-:W-:Y:S01]  /*0090*/  IMAD.SHL.U32 R4, R4, 0x40, RZ ;  /* 0x0000004004047824 */ /* 0x002fe200078e00ff */
[----:B0-----:R-:W-:-:S04]  /*00a0*/  SHF.R.U32.HI R6, RZ, 0x6, R216 ;  /* 0x00000006ff067819 */ /* 0x001fc800000116d8 */
[----:B------:R-:W-:Y:S01]  /*00b0*/  LOP3.LUT R5, R4, 0x3f, R216, 0xf8, !PT ;  /* 0x0000003f04057812 */ /* 0x000fe200078ef8d8 */
[----:B--2---:R-:W-:Y:S01]  /*00c0*/  IMAD R0, R218, R2, RZ ;  /* 0x00000002da007224 */ /* 0x004fe200078e02ff */
[----:B------:R-:W-:-:S03]  /*00d0*/  SGXT.U32 R6, R6, 0x2 ;  /* 0x000000020606781a */ /* 0x000fc60000000000 */
[----:B------:R-:W-:Y:S01]  /*00e0*/  IMAD R2, R5, R3, RZ ;  /* 0x0000000305027224 */ /* 0x000fe200078e02ff */
[----:B------:R-:W-:Y:S01]  /*00f0*/  SHF.L.U32 R3, R0, 0x1, RZ ;  /* 0x0000000100037819 */ /* 0x000fe200000006ff */
[----:B---3--:R-:W-:Y:S02]  /*0100*/  IMAD R6, R6, R17, RZ ;  /* 0x0000001106067224 */ /* 0x008fe400078e02ff */
[----:B------:R-:W-:Y:S02]  /*0110*/  IMAD.SHL.U32 R5, R2, 0x2, RZ ;  /* 0x0000000202057824 */ /* 0x000fe400078e00ff */
[----:B------:R-:W-:-:S03]  /*0120*/  IMAD.HI R0, R0, 0x2, RZ ;  /* 0x0000000200007827 */ /* 0x000fc600078e02ff */
[----:B----4-:R-:W-:Y:S01]  /*0130*/  IADD3 R3, P0, P1, R5, R8, R3 ;  /* 0x0000000805037210 */ /* 0x010fe2000791e003 */
[----:B------:R-:W-:-:S04]  /*0140*/  IMAD.HI R2, R2, 0x2, RZ ;  /* 0x0000000202027827 */ /* 0x000fc800078e02ff */
[C---:B------:R-:W-:Y:S01]  /*0150*/  IMAD R14, R17.reuse, 0x4, R6 ;  /* 0x00000004110e7824 */ /* 0x040fe200078e0206 */
[----:B------:R-:W-:Y:S02]  /*0160*/  IADD3.X R0, R2, R9, R0, P0, P1 ;  /* 0x0000000902007210 */ /* 0x000fe400007e2400 */
[CC--:B------:R-:W-:Y:S02]  /*0170*/  LEA R8, P0, R6.reuse, R3.reuse, 0x1 ;  /* 0x0000000306087211 */ /* 0x0c0fe400078008ff */
[C---:B------:R-:W-:Y:S02]  /*0180*/  LEA R16, R17.reuse, R14, 0x2 ;  /* 0x0000000e11107211 */ /* 0x040fe400078e10ff */
[-C--:B------:R-:W-:Y:S02]  /*0190*/  LEA.HI.X.SX32 R9, R6, R0.reuse, 0x1, P0 ;  /* 0x0000000006097211 */ /* 0x080fe400000f0eff */
[-C--:B------:R-:W-:Y:S01]  /*01a0*/  LEA R12, P1, R16, R3.reuse, 0x1 ;  /* 0x00000003100c7211 */ /* 0x080fe200078208ff */
[C---:B------:R-:W-:Y:S01]  /*01b0*/  IMAD R6, R17.reuse, 0x4, R16 ;  /* 0x0000000411067824 */ /* 0x040fe200078e0210 */
[----:B------:R-:W-:Y:S01]  /*01c0*/  LEA R10, P0, R14, R3, 0x1 ;  /* 0x000000030e0a7211 */ /* 0x000fe200078008ff */
[----:B------:R-:W2:Y:S01]  /*01d0*/  LDG.E.U16 R2, desc[UR4][R8.64] ;  /* 0x0000000408027981 */ /* 0x000ea2000c1e1500 */
[-C--:B------:R-:W-:Y:S01]  /*01e0*/  LEA.HI.X.SX32 R13, R16, R0.reuse, 0x1, P1 ;  /* 0x00000000100d7211 */ /* 0x080fe200008f0eff */
[----:B------:R-:W-:Y:S01]  /*01f0*/  IMAD R16, R17, 0x4, R6 ;  /* 0x0000000411107824 */ /* 0x000fe200078e0206 */
[----:B------:R-:W-:-:S02]  /*0200*/  LEA.HI.X.SX32 R11, R14, R0, 0x1, P0 ;  /* 0x000000000e0b7211 */ /* 0x000fc400000f0eff */
[-C--:B------:R-:W-:Y:S01]  /*0210*/  LEA R14, P0, R6, R3.reuse, 0x1 ;  /* 0x00000003060e7211 */ /* 0x080fe200078008ff */
[----:B------:R0:W3:Y:S01]  /*0220*/  LDG.E.U16 R5, desc[UR4][R12.64] ;  /* 0x000000040c057981 */ /* 0x0000e2000c1e1500 */
[-C--:B------:R-:W-:Y:S02]  /*0230*/  LEA R18, P1, R16, R3.reuse, 0x1 ;  /* 0x0000000310127211 */ /* 0x080fe400078208ff */
[C---:B------:R-:W-:Y:S02]  /*0240*/  LEA R22, R17.reuse, R16, 0x2 ;  /* 0x0000001011167211 */ /* 0x040fe400078e10ff */
[-C--:B------:R-:W-:Y:S02]  /*0250*/  LEA.HI.X.SX32 R15, R6, R0.reuse, 0x1, P0 ;  /* 0x00000000060f7211 */ /* 0x080fe400000f0eff */
[-C--:B------:R-:W-:Y:S01]  /*0260*/  LEA.HI.X.SX32 R19, R16, R0.reuse, 0x1, P1 ;  /* 0x0000000010137211 */ /* 0x080fe200008f0eff */
[C---:B------:R-:W-:Y:S01]  /*0270*/  IMAD R16, R17.reuse, 0x4, R22 ;  /* 0x0000000411107824 */ /* 0x040fe200078e0216 */
[CC--:B------:R-:W-:Y:S01]  /*0280*/  LEA R20, P0, R22.reuse, R3.reuse, 0x1 ;  /* 0x0000000316147211 */ /* 0x0c0fe200078008ff */
[----:B------:R1:W4:Y:S02]  /*0290*/  LDG.E.U16 R7, desc[UR4][R14.64] ;  /* 0x000000040e077981 */ /* 0x000324000c1e1500 */
[----:B0-----:R-:W-:Y:S01]  /*02a0*/  IMAD R12, R17, 0x4, R16 ;  /* 0x00000004110c7824 */ /* 0x001fe200078e0210 */
[----:B------:R-:W-:Y:S01]  /*02b0*/  LEA.HI.X.SX32 R21, R22, R0, 0x1, P0 ;  /* 0x0000000016157211 */ /* 0x000fe200000f0eff */
[----:B------:R0:W5:Y:S01]  /*02c0*/  LDG.E.U16 R8, desc[UR4][R18.64] ;  /* 0x0000000412087981 */ /* 0x000162000c1e1500 */
[----:B------:R-:W-:-:S03]  /*02d0*/  LEA R22, P0, R16, R3, 0x1 ;  /* 0x0000000310167211 */ /* 0x000fc600078008ff */
[----:B------:R-:W4:Y:S01]  /*02e0*/  LDG.E.U16 R6, desc[UR4][R10.64] ;  /* 0x000000040a067981 */ /* 0x000f22000c1e1500 */
[----:B------:R-:W-:Y:S02]  /*02f0*/  LEA.HI.X.SX32 R23, R16, R0, 0x1, P0 ;  /* 0x0000000010177211 */ /* 0x000fe400000f0eff */
[C---:B------:R-:W-:Y:S01]  /*0300*/  LEA R16, R17.reuse, R12, 0x2 ;  /* 0x0000000c11107211 */ /* 0x040fe200078e10ff */
[----:B------:R0:W4:Y:S04]  /*0310*/  LDG.E.U16 R9, desc[UR4][R20.64] ;  /* 0x0000000414097981 */ /* 0x000128000c1e1500 */
[C---:B------:R-:W-:Y:S01]  /*0320*/  IMAD R30, R17.reuse, 0x4, R16 ;  /* 0x00000004111e7824 */ /* 0x040fe200078e0210 */
[-C--:B------:R-:W-:Y:S01]  /*0330*/  LEA R24, P0, R12, R3.reuse, 0x1 ;  /* 0x000000030c187211 */ /* 0x080fe200078008ff */
[----:B------:R0:W4:Y:S01]  /*0340*/  LDG.E.U16 R10, desc[UR4][R22.64] ;  /* 0x00000004160a7981 */ /* 0x000122000c1e1500 */
[----:B------:R-:W-:Y:S01]  /*0350*/  LEA R26, P1, R16, R3, 0x1 ;  /* 0x00000003101a7211 */ /* 0x000fe200078208ff */
[----:B-1----:R-:W-:Y:S01]  /*0360*/  IMAD R14, R17, 0x4, R30 ;  /* 0x00000004110e7824 */ /* 0x002fe200078e021e */
[----:B------:R-:W-:-:S02]  /*0370*/  LEA.HI.X.SX32 R25, R12, R0, 0x1, P0 ;  /* 0x000000000c197211 */ /* 0x000fc400000f0eff */
[----:B------:R-:W-:Y:S02]  /*0380*/  LEA.HI.X.SX32 R27, R16, R0, 0x1, P1 ;  /* 0x00000000101b7211 */ /* 0x000fe400008f0eff */
[CC--:B------:R-:W-:Y:S01]  /*0390*/  LEA R28, P0, R30.reuse, R3.reuse, 0x1 ;  /* 0x000000031e1c7211 */ /* 0x0c0fe200078008ff */
[----:B------:R1:W4:Y:S01]  /*03a0*/  LDG.E.U16 R11, desc[UR4][R24.64] ;  /* 0x00000004180b7981 */ /* 0x000322000c1e1500 */
[C---:B------:R-:W-:Y:S02]  /*03b0*/  LEA R16, R17.reuse, R14, 0x2 ;  /* 0x0000000e11107211 */ /* 0x040fe400078e10ff */
[-C--:B------:R-:W-:Y:S01]  /*03c0*/  LEA.HI.X.SX32 R29, R30, R0.reuse, 0x1, P0 ;  /* 0x000000001e1d7211 */ /* 0x080fe200000f0eff */
[----:B------:R1:W4:Y:S01]  /*03d0*/  LDG.E.U16 R12, desc[UR4][R26.64] ;  /* 0x000000041a0c7981 */ /* 0x000322000c1e1500 */
[CC--:B0-----:R-:W-:Y:S01]  /*03e0*/  LEA R18, P0, R14.reuse, R3.reuse, 0x1 ;  /* 0x000000030e127211 */ /* 0x0c1fe200078008ff */
[C---:B------:R-:W-:Y:S02]  /*03f0*/  IMAD R30, R17.reuse, 0x4, R16 ;  /* 0x00000004111e7824 */ /* 0x040fe400078e0210 */
[----:B------:R0:W4:Y:S01]  /*0400*/  LDG.E.U16 R13, desc[UR4][R28.64] ;  /* 0x000000041c0d7981 */ /* 0x000122000c1e1500 */
[----:B------:R-:W-:Y:S01]  /*0410*/  LEA.HI.X.SX32 R19, R14, R0, 0x1, P0 ;  /* 0x000000000e137211 */ /* 0x000fe200000f0eff */
[----:B------:R-:W-:Y:S01]  /*0420*/  IMAD R32, R17, 0x4, R30 ;  /* 0x0000000411207824 */ /* 0x000fe200078e021e */
[----:B------:R-:W-:-:S02]  /*0430*/  LEA R20, P0, R16, R3, 0x1 ;  /* 0x0000000310147211 */ /* 0x000fc400078008ff */
[-C--:B------:R-:W-:Y:S01]  /*0440*/  LEA R22, P1, R30, R3.reuse, 0x1 ;  /* 0x000000031e167211 */ /* 0x080fe200078208ff */
[----:B------:R-:W4:Y:S01]  /*0450*/  LDG.E.U16 R14, desc[UR4][R18.64] ;  /* 0x00000004120e7981 */ /* 0x000f22000c1e1500 */
[-C--:B------:R-:W-:Y:S02]  /*0460*/  LEA.HI.X.SX32 R21, R16, R0.reuse, 0x1, P0 ;  /* 0x0000000010157211 */ /* 0x080fe400000f0eff */
[----:B------:R-:W-:Y:S02]  /*0470*/  LEA.HI.X.SX32 R23, R30, R0, 0x1, P1 ;  /* 0x000000001e177211 */ /* 0x000fe400008f0eff */
[CC--:B-1----:R-:W-:Y:S01]  /*0480*/  LEA R24, P0, R32.reuse, R3.reuse, 0x1 ;  /* 0x0000000320187211 */ /* 0x0c2fe200078008ff */
[----:B------:R-:W4:Y:S01]  /*0490*/  LDG.E.U16 R15, desc[UR4][R20.64] ;  /* 0x00000004140f7981 */ /* 0x000f22000c1e1500 */
[C---:B------:R-:W-:Y:S02]  /*04a0*/  LEA R30, R17.reuse, R32, 0x2 ;  /* 0x00000020111e7211 */ /* 0x040fe400078e10ff */
[-C--:B------:R-:W-:Y:S01]  /*04b0*/  LEA.HI.X.SX32 R25, R32, R0.reuse, 0x1, P0 ;  /* 0x0000000020197211 */ /* 0x080fe200000f0eff */
[----:B------:R1:W4:Y:S02]  /*04c0*/  LDG.E.U16 R16, desc[UR4][R22.64] ;  /* 0x0000000416107981 */ /* 0x000324000c1e1500 */
[C---:B------:R-:W-:Y:S01]  /*04d0*/  IMAD R32, R17.reuse, 0x4, R30 ;  /* 0x0000000411207824 */ /* 0x040fe200078e021e */
[C---:B------:R-:W-:Y:S01]  /*04e0*/  LEA R26, P0, R30.reuse, R3, 0x1 ;  /* 0x000000031e1a7211 */ /* 0x040fe200078008ff */
[----:B------:R1:W4:Y:S02]  /*04f0*/  LDG.E.U16 R18, desc[UR4][R24.64] ;  /* 0x0000000418127981 */ /* 0x000324000c1e1500 */
[----:B------:R-:W-:Y:S01]  /*0500*/  IMAD R34, R17, 0x4, R32 ;  /* 0x0000000411227824 */ /* 0x000fe200078e0220 */
[----:B------:R-:W-:-:S04]  /*0510*/  LEA.HI.X.SX32 R27, R30, R0, 0x1, P0 ;  /* 0x000000001e1b7211 */ /* 0x000fc800000f0eff */
[----:B------:R-:W-:Y:S01]  /*0520*/  LEA R36, R17, R34, 0x2 ;  /* 0x0000002211247211 */ /* 0x000fe200078e10ff */
[----:B------:R1:W4:Y:S01]  /*0530*/  LDG.E.U16 R19, desc[UR4][R26.64] ;  /* 0x000000041a137981 */ /* 0x000322000c1e1500 */
[----:B0-----:R-:W-:-:S03]  /*0540*/  LEA R28, P0, R32, R3, 0x1 ;  /* 0x00000003201c7211 */ /* 0x001fc600078008ff */
[C---:B-1----:R-:W-:Y:S01]  /*0550*/  IMAD R22, R17.reuse, 0x4, R36 ;  /* 0x0000000411167824 */ /* 0x042fe200078e0224 */
[-C--:B------:R-:W-:Y:S02]  /*0560*/  LEA.HI.X.SX32 R29, R32, R0.reuse, 0x1, P0 ;  /* 0x00000000201d7211 */ /* 0x080fe400000f0eff */
[-C--:B------:R-:W-:Y:S01]  /*0570*/  LEA R30, P1, R34, R3.reuse, 0x1 ;  /* 0x00000003221e7211 */ /* 0x080fe200078208ff */
[C---:B------:R-:W-:Y:S01]  /*0580*/  IMAD R24, R17.reuse, 0x4, R22 ;  /* 0x0000000411187824 */ /* 0x040fe200078e0216 */
[-C--:B------:R-:W-:Y:S01]  /*0590*/  LEA R32, P0, R36, R3.reuse, 0x1 ;  /* 0x0000000324207211 */ /* 0x080fe200078008ff */
[----:B------:R0:W4:Y:S01]  /*05a0*/  LDG.E.U16 R20, desc[UR4][R28.64] ;  /* 0x000000041c147981 */ /* 0x000122000c1e1500 */
[-C--:B------:R-:W-:Y:S02]  /*05b0*/  LEA.HI.X.SX32 R31, R34, R0.reuse, 0x1, P1 ;  /* 0x00000000221f7211 */ /* 0x080fe400008f0eff */
[----:B------:R-:W-:Y:S02]  /*05c0*/  LEA.HI.X.SX32 R33, R36, R0, 0x1, P0 ;  /* 0x0000000024217211 */ /* 0x000fe400000f0eff */
[----:B------:R-:W-:Y:S01]  /*05d0*/  LEA R34, P0, R22, R3, 0x1 ;  /* 0x0000000316227211 */ /* 0x000fe200078008ff */
[----:B------:R1:W4:Y:S01]  /*05e0*/  LDG.E.U16 R21, desc[UR4][R30.64] ;  /* 0x000000041e157981 */ /* 0x000322000c1e1500 */
[----:B------:R-:W-:-:S02]  /*05f0*/  LEA R40, R17, R24, 0x2 ;  /* 0x0000001811287211 */ /* 0x000fc400078e10ff */
[-C--:B------:R-:W-:Y:S02]  /*0600*/  LEA.HI.X.SX32 R35, R22, R0.reuse, 0x1, P0 ;  /* 0x0000000016237211 */ /* 0x080fe400000f0eff */
[-C--:B------:R-:W-:Y:S01]  /*0610*/  LEA R36, P0, R24, R3.reuse, 0x1 ;  /* 0x0000000318247211 */ /* 0x080fe200078008ff */
[C---:B------:R-:W-:Y:S01]  /*0620*/  IMAD R26, R17.reuse, 0x4, R40 ;  /* 0x00000004111a7824 */ /* 0x040fe200078e0228 */
[-C--:B------:R-:W-:Y:S01]  /*0630*/  LEA R38, P1, R40, R3.reuse, 0x1 ;  /* 0x0000000328267211 */ /* 0x080fe200078208ff */
[----:B------:R1:W4:Y:S01]  /*0640*/  LDG.E.U16 R22, desc[UR4][R32.64] ;  /* 0x0000000420167981 */ /* 0x000322000c1e1500 */
[-C--:B------:R-:W-:Y:S01]  /*0650*/  LEA.HI.X.SX32 R37, R24, R0.reuse, 0x1, P0 ;  /* 0x0000000018257211 */ /* 0x080fe200000f0eff */
[----:B0-----:R-:W-:Y:S01]  /*0660*/  IMAD R28, R17, 0x4, R26 ;  /* 0x00000004111c7824 */ /* 0x001fe200078e021a */
[----:B------:R-:W-:Y:S01]  /*0670*/  LEA.HI.X.SX32 R39, R40, R0, 0x1, P1 ;  /* 0x0000000028277211 */ /* 0x000fe200008f0eff */
[----:B------:R-:W4:Y:S01]  /*0680*/  LDG.E.U16 R23, desc[UR4][R34.64] ;  /* 0x0000000422177981 */ /* 0x000f22000c1e1500 */
[----:B------:R-:W-:-:S02]  /*0690*/  LEA R40, P0, R26, R3, 0x1 ;  /* 0x000000031a287211 */ /* 0x000fc400078008ff */
[C---:B------:R-:W-:Y:S01]  /*06a0*/  LEA R42, R17.reuse, R28, 0x2 ;  /* 0x0000001c112a7211 */ /* 0x040fe200078e10ff */
[----:B------:R0:W4:Y:S01]  /*06b0*/  LDG.E.U16 R24, desc[UR4][R36.64] ;  /* 0x0000000424187981 */ /* 0x000122000c1e1500 */
[-C--:B------:R-:W-:Y:S02]  /*06c0*/  LEA.HI.X.SX32 R41, R26, R0.reuse, 0x1, P0 ;  /* 0x000000001a297211 */ /* 0x080fe400000f0eff */
[CC--:B-1----:R-:W-:Y:S01]  /*06d0*/  LEA R30, P0, R28.reuse, R3.reuse, 0x1 ;  /* 0x000000031c1e7211 */ /* 0x0c2fe200078008ff */
[----:B------:R1:W4:Y:S03]  /*06e0*/  LDG.E.U16 R25, desc[UR4][R38.64] ;  /* 0x0000000426197981 */ /* 0x000326000c1e1500 */
[-C--:B------:R-:W-:Y:S01]  /*06f0*/  LEA.HI.X.SX32 R31, R28, R0.reuse, 0x1, P0 ;  /* 0x000000001c1f7211 */ /* 0x080fe200000f0eff */
[C---:B------:R-:W-:Y:S01]  /*0700*/  IMAD R28, R17.reuse, 0x4, R42 ;  /* 0x00000004111c7824 */ /* 0x040fe200078e022a */
[CC--:B------:R-:W-:Y:S01]  /*0710*/  LEA R32, P0, R42.reuse, R3.reuse, 0x1 ;  /* 0x000000032a207211 */ /* 0x0c0fe200078008ff */
[----:B------:R1:W4:Y:S02]  /*0720*/  LDG.E.U16 R26, desc[UR4][R40.64] ;  /* 0x00000004281a7981 */ /* 0x000324000c1e1500 */
[----:B------:R-:W-:Y:S01]  /*0730*/  IMAD R44, R17, 0x4, R28 ;  /* 0x00000004112c7824 */ /* 0x000fe200078e021c */
[----:B------:R-:W-:Y:S01]  /*0740*/  LEA.HI.X.SX32 R33, R42, R0, 0x1, P0 ;  /* 0x000000002a217211 */ /* 0x000fe200000f0eff */
[----:B------:R-:W4:Y:S03]  /*0750*/  LDG.E.U16 R27, desc[UR4][R30.64] ;  /* 0x000000041e1b7981 */ /* 0x000f26000c1e1500 */
[----:B0-----:R-:W-:-:S02]  /*0760*/  LEA R36, P0, R44, R3, 0x1 ;  /* 0x000000032c247211 */ /* 0x001fc400078008ff */
[----:B------:R-:W-:Y:S02]  /*0770*/  LEA R42, R17, R44, 0x2 ;  /* 0x0000002c112a7211 */ /* 0x000fe400078e10ff */
[----:B------:R-:W-:-:S03]  /*0780*/  LEA.HI.X.SX32 R37, R44, R0, 0x1, P0 ;  /* 0x000000002c257211 */ /* 0x000fc600000f0eff */
[C---:B------:R-:W-:Y:S01]  /*0790*/  IMAD R44, R17.reuse, 0x4, R42 ;  /* 0x00000004112c7824 */ /* 0x040fe200078e022a */
[CC--:B------:R-:W-:Y:S01]  /*07a0*/  LEA R34, P1, R28.reuse, R3.reuse, 0x1 ;  /* 0x000000031c227211 */ /* 0x0c0fe200078208ff */
[----:B------:R-:W4:Y:S02]  /*07b0*/  LDG.E.U16 R30, desc[UR4][R36.64] ;  /* 0x00000004241e7981 */ /* 0x000f24000c1e1500 */
[C---:B------:R-:W-:Y:S01]  /*07c0*/  IMAD R46, R17.reuse, 0x4, R44 ;  /* 0x00000004112e7824 */ /* 0x040fe200078e022c */
[----:B------:R-:W-:Y:S02]  /*07d0*/  LEA.HI.X.SX32 R35, R28, R0, 0x1, P1 ;  /* 0x000000001c237211 */ /* 0x000fe400008f0eff */
[CC--:B-1----:R-:W-:Y:S01]  /*07e0*/  LEA R38, P0, R42.reuse, R3.reuse, 0x1 ;  /* 0x000000032a267211 */ /* 0x0c2fe200078008ff */
[----:B------:R-:W4:Y:S01]  /*07f0*/  LDG.E.U16 R28, desc[UR4][R32.64] ;  /* 0x00000004201c7981 */ /* 0x000f22000c1e1500 */
[----:B------:R-:W-:Y:S02]  /*0800*/  LEA R48, R17, R46, 0x2 ;  /* 0x0000002e11307211 */ /* 0x000fe400078e10ff */
[----:B------:R-:W-:Y:S01]  /*0810*/  LEA.HI.X.SX32 R39, R42, R0, 0x1, P0 ;  /* 0x000000002a277211 */ /* 0x000fe200000f0eff */
[----:B------:R0:W4:Y:S01]  /*0820*/  LDG.E.U16 R29, desc[UR4][R34.64] ;  /* 0x00000004221d7981 */ /* 0x000122000c1e1500 */
[----:B------:R-:W-:-:S02]  /*0830*/  LEA R40, P0, R44, R3, 0x1 ;  /* 0x000000032c287211 */ /* 0x000fc400078008ff */
[-C--:B------:R-:W-:Y:S01]  /*0840*/  LEA R42, P1, R46, R3.reuse, 0x1 ;  /* 0x000000032e2a7211 */ /* 0x080fe200078208ff */
[----:B------:R1:W4:Y:S01]  /*0850*/  LDG.E.U16 R31, desc[UR4][R38.64] ;  /* 0x00000004261f7981 */ /* 0x000322000c1e1500 */
[----:B------:R-:W-:Y:S01]  /*0860*/  LEA.HI.X.SX32 R41, R44, R0, 0x1, P0 ;  /* 0x000000002c297211 */ /* 0x000fe200000f0eff */
[----:B0-----:R-:W-:Y:S01]  /*0870*/  IMAD R34, R17, 0x4, R48 ;  /* 0x0000000411227824 */ /* 0x001fe200078e0230 */
[----:B------:R-:W-:-:S03]  /*0880*/  LEA R44, P0, R48, R3, 0x1 ;  /* 0x00000003302c7211 */ /* 0x000fc600078008ff */
[----:B------:R0:W4:Y:S01]  /*0890*/  LDG.E.U16 R32, desc[UR4][R40.64] ;  /* 0x0000000428207981 */ /* 0x000122000c1e1500 */
[C---:B------:R-:W-:Y:S01]  /*08a0*/  IMAD R36, R17.reuse, 0x4, R34 ;  /* 0x0000000411247824 */ /* 0x040fe200078e0222 */
[-C--:B------:R-:W-:Y:S02]  /*08b0*/  LEA.HI.X.SX32 R43, R46, R0.reuse, 0x1, P1 ;  /* 0x000000002e2b7211 */ /* 0x080fe400008f0eff */
[----:B------:R-:W-:Y:S02]  /*08c0*/  LEA.HI.X.SX32 R45, R48, R0, 0x1, P0 ;  /* 0x00000000302d7211 */ /* 0x000fe400000f0eff */
[C---:B------:R-:W-:Y:S01]  /*08d0*/  LEA R46, P0, R34.reuse, R3, 0x1 ;  /* 0x00000003222e7211 */ /* 0x040fe200078008ff */
[----:B------:R0:W4:Y:S01]  /*08e0*/  LDG.E.U16 R33, desc[UR4][R42.64] ;  /* 0x000000042a217981 */ /* 0x000122000c1e1500 */
[----:B------:R-:W-:Y:S02]  /*08f0*/  LEA R52, R17, R36, 0x2 ;  /* 0x0000002411347211 */ /* 0x000fe400078e10ff */
[----:B------:R-:W-:-:S02]  /*0900*/  LEA.HI.X.SX32 R47, R34, R0, 0x1, P0 ;  /* 0x00000000222f7211 */ /* 0x000fc400000f0eff */
[-C--:B------:R-:W-:Y:S01]  /*0910*/  LEA R48, P0, R36, R3.reuse, 0x1 ;  /* 0x0000000324307211 */ /* 0x080fe200078008ff */
[C---:B-1----:R-:W-:Y:S01]  /*0920*/  IMAD R38, R17.reuse, 0x4, R52 ;  /* 0x0000000411267824 */ /* 0x042fe200078e0234 */
[-C--:B------:R-:W-:Y:S01]  /*0930*/  LEA R50, P1, R52, R3.reuse, 0x1 ;  /* 0x0000000334327211 */ /* 0x080fe200078208ff */
[----:B------:R1:W4:Y:S01]  /*0940*/  LDG.E.U16 R34, desc[UR4][R44.64] ;  /* 0x000000042c227981 */ /* 0x000322000c1e1500 */
[-C--:B------:R-:W-:Y:S01]  /*0950*/  LEA.HI.X.SX32 R49, R36, R0.reuse, 0x1, P0 ;  /* 0x0000000024317211 */ /* 0x080fe200000f0eff */
[C---:B0-----:R-:W-:Y:S01]  /*0960*/  IMAD R40, R17.reuse, 0x4, R38 ;  /* 0x0000000411287824 */ /* 0x041fe200078e0226 */
[----:B------:R-:W-:Y:S01]  /*0970*/  LEA.HI.X.SX32 R51, R52, R0, 0x1, P1 ;  /* 0x0000000034337211 */ /* 0x000fe200008f0eff */
[----:B------:R-:W4:Y:S01]  /*0980*/  LDG.E.U16 R35, desc[UR4][R46.64] ;  /* 0x000000042e237981 */ /* 0x000f22000c1e1500 */
[C---:B------:R-:W-:Y:S02]  /*0990*/  LEA R52, P0, R38.reuse, R3, 0x1 ;  /* 0x0000000326347211 */ /* 0x040fe400078008ff */
[----:B------:R-:W-:Y:S01]  /*09a0*/  LEA R54, R17, R40, 0x2 ;  /* 0x0000002811367211 */ /* 0x000fe200078e10ff */
[----:B------:R0:W4:Y:S01]  /*09b0*/  LDG.E.U16 R36, desc[UR4][R48.64] ;  /* 0x0000000430247981 */ /* 0x000122000c1e1500 */
[----:B------:R-:W-:-:S02]  /*09c0*/  LEA.HI.X.SX32 R53, R38, R0, 0x1, P0 ;  /* 0x0000000026357211 */ /* 0x000fc400000f0eff */
[CC--:B------:R-:W-:Y:S01]  /*09d0*/  LEA R42, P0, R40.reuse, R3.reuse, 0x1 ;  /* 0x00000003282a7211 */ /* 0x0c0fe200078008ff */
[----:B------:R0:W4:Y:S03]  /*09e0*/  LDG.E.U16 R37, desc[UR4][R50.64] ;  /* 0x0000000432257981 */ /* 0x000126000c1e1500 */
[-C--:B------:R-:W-:Y:S01]  /*09f0*/  LEA.HI.X.SX32 R43, R40, R0.reuse, 0x1, P0 ;  /* 0x00000000282b7211 */ /* 0x080fe200000f0eff */
[C---:B------:R-:W-:Y:S01]  /*0a00*/  IMAD R40, R17.reuse, 0x4, R54 ;  /* 0x0000000411287824 */ /* 0x040fe200078e0236 */
[CC--:B-1----:R-:W-:Y:S01]  /*0a10*/  LEA R44, P0, R54.reuse, R3.reuse, 0x1 ;  /* 0x00000003362c7211 */ /* 0x0c2fe200078008ff */
        /* <DEDUP_REMOVED lines=12> */
[CC--:B------:R-:W-:Y:S01]  /*0ae0*/  LEA R50, P0, R54.reuse, R3.reuse, 0x1 ;  /* 0x0000000336327211 */ /* 0x0c0fe200078008ff */
[----:B------:R-:W4:Y:S01]  /*0af0*/  LDG.E.U16 R40, desc[UR4][R44.64] ;  /* 0x000000042c287981 */ /* 0x000f22000c1e1500 */
[----:B------:R-:W-:Y:S02]  /*0b00*/  LEA R60, R17, R58, 0x2 ;  /* 0x0000003a113c7211 */ /* 0x000fe400078e10ff */
[----:B------:R-:W-:Y:S01]  /*0b10*/  LEA.HI.X.SX32 R51, R54, R0, 0x1, P0 ;  /* 0x0000000036337211 */ /* 0x000fe200000f0eff */
[----:B------:R0:W4:Y:S01]  /*0b20*/  LDG.E.U16 R41, desc[UR4][R46.64] ;  /* 0x000000042e297981 */ /* 0x000122000c1e1500 */
[----:B-1----:R-:W-:-:S02]  /*0b30*/  LEA R52, P0, R56, R3, 0x1 ;  /* 0x0000000338347211 */ /* 0x002fc400078008ff */
        /* <DEDUP_REMOVED lines=73> */
[CC--:B--2---:R-:W-:Y:S01]  /*0fd0*/  LEA R66, P0, R64.reuse, R3.reuse, 0x1 ;  /* 0x0000000340427211 */ /* 0x0c4fe200078008ff */
        /* <DEDUP_REMOVED lines=12> */
[----:B--2---:R-:W-:Y:S01]  /*10a0*/  LEA R74, P0, R78, R3, 0x1 ;  /* 0x000000034e4a7211 */ /* 0x004fe200078008ff */
[----:B------:R0:W2:Y:S02]  /*10b0*/  LDG.E.U16 R66, desc[UR4][R72.64] ;  /* 0x0000000448427981 */ /* 0x0000a4000c1e1500 */
[----:B------:R-:W-:-:S05]  /*10c0*/  IMAD R82, R17, 0x4, R80 ;  /* 0x0000000411527824 */ /* 0x000fca00078e0250 */
[----:B------:R-:W-:-:S05]  /*10d0*/  LEA R84, R17, R82, 0x2 ;  /* 0x0000005211547211 */ /* 0x000fca00078e10ff */
[----:B------:R-:W-:Y:S01]  /*10e0*/  IMAD R86, R17, 0x4, R84 ;  /* 0x0000000411567824 */ /* 0x000fe200078e0254 */
[----:B------:R-:W-:-:S03]  /*10f0*/  LEA.HI.X.SX32 R75, R78, R0, 0x1, P0 ;  /* 0x000000004e4b7211 */ /* 0x000fc600000f0eff */
[C---:B------:R-:W-:Y:S01]  /*1100*/  IMAD R88, R17.reuse, 0x4, R86 ;  /* 0x0000000411587824 */ /* 0x040fe200078e0256 */
[-C--:B------:R-:W-:Y:S01]  /*1110*/  LEA R70, P1, R64, R3.reuse, 0x1 ;  /* 0x0000000340467211 */ /* 0x080fe200078208ff */
[----:B------:R3:W2:Y:S01]  /*1120*/  LDG.E.U16 R67, desc[UR4][R74.64] ;  /* 0x000000044a437981 */ /* 0x0006a2000c1e1500 */
[-C--:B-1----:R-:W-:Y:S02]  /*1130*/  LEA R76, P0, R80, R3.reuse, 0x1 ;  /* 0x00000003504c7211 */ /* 0x082fe400078008ff */
[C---:B0-----:R-:W-:Y:S02]  /*1140*/  LEA R72, R17.reuse, R88, 0x2 ;  /* 0x0000005811487211 */ /* 0x041fe400078e10ff */
[-C--:B------:R-:W-:Y:S02]  /*1150*/  LEA.HI.X.SX32 R71, R64, R0.reuse, 0x1, P1 ;  /* 0x0000000040477211 */ /* 0x080fe400008f0eff */
[-C--:B------:R-:W-:Y:S01]  /*1160*/  LEA.HI.X.SX32 R77, R80, R0.reuse, 0x1, P0 ;  /* 0x00000000504d7211 */ /* 0x080fe200000f0eff */
[C---:B------:R-:W-:Y:S01]  /*1170*/  IMAD R90, R17.reuse, 0x4, R72 ;  /* 0x00000004115a7824 */ /* 0x040fe200078e0248 */
[-C--:B------:R-:W-:Y:S01]  /*1180*/  LEA R78, P1, R82, R3.reuse, 0x1 ;  /* 0x00000003524e7211 */ /* 0x080fe200078208ff */
[----:B------:R-:W2:Y:S01]  /*1190*/  LDG.E.U16 R64, desc[UR4][R68.64] ;  /* 0x0000000444407981 */ /* 0x000ea2000c1e1500 */
[----:B------:R-:W-:Y:S01]  /*11a0*/  LEA R80, P0, R84, R3, 0x1 ;  /* 0x0000000354507211 */ /* 0x000fe200078008ff */
[----:B---3--:R-:W-:Y:S01]  /*11b0*/  IMAD R74, R17, 0x4, R90 ;  /* 0x00000004114a7824 */ /* 0x008fe200078e025a */
[-C--:B------:R-:W-:Y:S01]  /*11c0*/  LEA.HI.X.SX32 R79, R82, R0.reuse, 0x1, P1 ;  /* 0x00000000524f7211 */ /* 0x080fe200008f0eff */
[----:B------:R-:W3:Y:S01]  /*11d0*/  LDG.E.U16 R65, desc[UR4][R70.64] ;  /* 0x0000000446417981 */ /* 0x000ee2000c1e1500 */
[----:B------:R-:W-:-:S02]  /*11e0*/  LEA.HI.X.SX32 R81, R84, R0, 0x1, P0 ;  /* 0x0000000054517211 */ /* 0x000fc400000f0eff */
[CC--:B------:R-:W-:Y:S01]  /*11f0*/  LEA R82, P0, R86.reuse, R3.reuse, 0x1 ;  /* 0x0000000356527211 */ /* 0x0c0fe200078008ff */
[----:B------:R0:W2:Y:S03]  /*1200*/  LDG.E.U16 R68, desc[UR4][R76.64] ;  /* 0x000000044c447981 */ /* 0x0000a6000c1e1500 */
[----:B------:R-:W-:Y:S02]  /*1210*/  LEA.HI.X.SX32 R83, R86, R0, 0x1, P0 ;  /* 0x0000000056537211 */ /* 0x000fe400000f0eff */
[----:B------:R-:W-:Y:S01]  /*1220*/  LEA R84, P0, R88, R3, 0x1 ;  /* 0x0000000358547211 */ /* 0x000fe200078008ff */
[----:B------:R1:W2:Y:S04]  /*1230*/  LDG.E.U16 R69, desc[UR4][R78.64] ;  /* 0x000000044e457981 */ /* 0x0002a8000c1e1500 */
[----:B------:R5:W2:Y:S01]  /*1240*/  LDG.E.U16 R70, desc[UR4][R80.64] ;  /* 0x0000000450467981 */ /* 0x000aa2000c1e1500 */
[----:B0-----:R-:W-:-:S02]  /*1250*/  LEA R76, R17, R74, 0x2 ;  /* 0x0000004a114c7211 */ /* 0x001fc400078e10ff */
[----:B------:R-:W-:Y:S01]  /*1260*/  LEA.HI.X.SX32 R85, R88, R0, 0x1, P0 ;  /* 0x0000000058557211 */ /* 0x000fe200000f0eff */
[----:B------:R0:W2:Y:S02]  /*1270*/  LDG.E.U16 R71, desc[UR4][R82.64] ;  /* 0x0000000452477981 */ /* 0x0000a4000c1e1500 */
[----:B------:R-:W-:Y:S01]  /*1280*/  IMAD R88, R17, 0x4, R76 ;  /* 0x0000000411587824 */ /* 0x000fe200078e024c */
[----:B-1----:R-:W-:-:S03]  /*1290*/  LEA R78, P0, R90, R3, 0x1 ;  /* 0x000000035a4e7211 */ /* 0x002fc600078008ff */
[----:B------:R-:W-:Y:S01]  /*12a0*/  IMAD R92, R17, 0x4, R88 ;  /* 0x00000004115c7824 */ /* 0x000fe200078e0258 */
[----:B------:R-:W-:-:S04]  /*12b0*/  LEA.HI.X.SX32 R79, R90, R0, 0x1, P0 ;  /* 0x000000005a4f7211 */ /* 0x000fc800000f0eff */
[----:B------:R-:W-:-:S05]  /*12c0*/  LEA R90, R17, R92, 0x2 ;  /* 0x0000005c115a7211 */ /* 0x000fca00078e10ff */
[----:B------:R-:W-:-:S04]  /*12d0*/  IMAD R94, R17, 0x4, R90 ;  /* 0x00000004115e7824 */ /* 0x000fc800078e025a */
[----:B------:R-:W-:-:S05]  /*12e0*/  IMAD R96, R17, 0x4, R94 ;  /* 0x0000000411607824 */ /* 0x000fca00078e025e */
[----:B------:R-:W-:Y:S02]  /*12f0*/  LEA R98, R17, R96, 0x2 ;  /* 0x0000006011627211 */ /* 0x000fe400078e10ff */
[----:B------:R-:W-:-:S03]  /*1300*/  LEA R86, P1, R72, R3, 0x1 ;  /* 0x0000000348567211 */ /* 0x000fc600078208ff */
[----:B------:R-:W-:Y:S01]  /*1310*/  IMAD R100, R17, 0x4, R98 ;  /* 0x0000000411647824 */ /* 0x000fe200078e0262 */
[----:B-----5:R-:W-:-:S03]  /*1320*/  LEA R80, P0, R74, R3, 0x1 ;  /* 0x000000034a507211 */ /* 0x020fc600078008ff */
[C---:B------:R-:W-:Y:S01]  /*1330*/  IMAD R102, R17.reuse, 0x4, R100 ;  /* 0x0000000411667824 */ /* 0x040fe200078e0264 */
[-C--:B------:R-:W-:Y:S02]  /*1340*/  LEA.HI.X.SX32 R87, R72, R0.reuse, 0x1, P1 ;  /* 0x0000000048577211 */ /* 0x080fe400008f0eff */
[----:B------:R-:W-:Y:S01]  /*1350*/  LEA.HI.X.SX32 R81, R74, R0, 0x1, P0 ;  /* 0x000000004a517211 */ /* 0x000fe200000f0eff */
[----:B------:R1:W5:Y:S01]  /*1360*/  LDG.E.U16 R72, desc[UR4][R84.64] ;  /* 0x0000000454487981 */ /* 0x000362000c1e1500 */
[C---:B0-----:R-:W-:Y:S02]  /*1370*/  LEA R82, P0, R76.reuse, R3, 0x1 ;  /* 0x000000034c527211 */ /* 0x041fe400078008ff */
[----:B------:R-:W-:Y:S01]  /*1380*/  LEA R104, R17, R102, 0x2 ;  /* 0x0000006611687211 */ /* 0x000fe200078e10ff */
[----:B------:R0:W5:Y:S01]  /*1390*/  LDG.E.U16 R73, desc[UR4][R86.64] ;  /* 0x0000000456497981 */ /* 0x000162000c1e1500 */
[----:B------:R-:W-:-:S03]  /*13a0*/  LEA.HI.X.SX32 R83, R76, R0, 0x1, P0 ;  /* 0x000000004c537211 */ /* 0x000fc600000f0eff */
[----:B------:R-:W-:Y:S01]  /*13b0*/  IMAD R106, R17, 0x4, R104 ;  /* 0x00000004116a7824 */ /* 0x000fe200078e0268 */
[----:B------:R-:W5:Y:S01]  /*13c0*/  LDG.E.U16 R74, desc[UR4][R78.64] ;  /* 0x000000044e4a7981 */ /* 0x000f62000c1e1500 */
[----:B-1----:R-:W-:-:S03]  /*13d0*/  LEA R84, P1, R88, R3, 0x1 ;  /* 0x0000000358547211 */ /* 0x002fc600078208ff */
[----:B------:R-:W5:Y:S01]  /*13e0*/  LDG.E.U16 R75, desc[UR4][R80.64] ;  /* 0x00000004504b7981 */ /* 0x000f62000c1e1500 */
[-C--:B0-----:R-:W-:Y:S01]  /*13f0*/  LEA R86, P0, R92, R3.reuse, 0x1 ;  /* 0x000000035c567211 */ /* 0x081fe200078008ff */
[C---:B------:R-:W-:Y:S01]  /*1400*/  IMAD R108, R17.reuse, 0x4, R106 ;  /* 0x00000004116c7824 */ /* 0x040fe200078e026a */
[-C--:B------:R-:W-:Y:S01]  /*1410*/  LEA.HI.X.SX32 R85, R88, R0.reuse, 0x1, P1 ;  /* 0x0000000058557211 */ /* 0x080fe200008f0eff */
[----:B------:R-:W5:Y:S01]  /*1420*/  LDG.E.U16 R76, desc[UR4][R82.64] ;  /* 0x00000004524c7981 */ /* 0x000f62000c1e1500 */
[-C--:B------:R-:W-:Y:S02]  /*1430*/  LEA.HI.X.SX32 R87, R92, R0.reuse, 0x1, P0 ;  /* 0x000000005c577211 */ /* 0x080fe400000f0eff */
[C---:B------:R-:W-:Y:S01]  /*1440*/  LEA R92, P1, R96.reuse, R3, 0x1 ;  /* 0x00000003605c7211 */ /* 0x040fe200078208ff */
[----:B------:R0:W5:Y:S03]  /*1450*/  LDG.E.U16 R77, desc[UR4][R84.64] ;  /* 0x00000004544d7981 */ /* 0x000166000c1e1500 */
[----:B------:R-:W-:Y:S01]  /*1460*/  LEA.HI.X.SX32 R93, R96, R0, 0x1, P1 ;  /* 0x00000000605d7211 */ /* 0x000fe200008f0eff */
[----:B------:R1:W5:Y:S01]  /*1470*/  LDG.E.U16 R78, desc[UR4][R86.64] ;  /* 0x00000004564e7981 */ /* 0x000362000c1e1500 */
[----:B------:R-:W-:-:S02]  /*1480*/  LEA R96, R17, R108, 0x2 ;  /* 0x0000006c11607211 */ /* 0x000fc400078e10ff */
[C---:B------:R-:W-:Y:S01]  /*1490*/  LEA R88, P0, R90.reuse, R3, 0x1 ;  /* 0x000000035a587211 */ /* 0x040fe200078008ff */
[----:B------:R-:W5:Y:S02]  /*14a0*/  LDG.E.U16 R81, desc[UR4][R92.64] ;  /* 0x000000045c517981 */ /* 0x000f64000c1e1500 */
[----:B------:R-:W-:Y:S01]  /*14b0*/  IMAD R110, R17, 0x4, R96 ;  /* 0x00000004116e7824 */ /* 0x000fe200078e0260 */
[----:B------:R-:W-:-:S03]  /*14c0*/  LEA.HI.X.SX32 R89, R90, R0, 0x1, P0 ;  /* 0x000000005a597211 */ /* 0x000fc600000f0eff */
[C---:B------:R-:W-:Y:S01]  /*14d0*/  IMAD R112, R17.reuse, 0x4, R110 ;  /* 0x0000000411707824 */ /* 0x040fe200078e026e */
[CC--:B------:R-:W-:Y:S01]  /*14e0*/  LEA R90, P0, R94.reuse, R3.reuse, 0x1 ;  /* 0x000000035e5a7211 */ /* 0x0c0fe200078008ff */
[----:B------:R1:W5:Y:S03]  /*14f0*/  LDG.E.U16 R79, desc[UR4][R88.64] ;  /* 0x00000004584f7981 */ /* 0x000366000c1e1500 */
[C---:B------:R-:W-:Y:S02]  /*1500*/  LEA R114, R17.reuse, R112, 0x2 ;  /* 0x0000007011727211 */ /* 0x040fe400078e10ff */
[-C--:B------:R-:W-:Y:S02]  /*1510*/  LEA.HI.X.SX32 R91, R94, R0.reuse, 0x1, P0 ;  /* 0x000000005e5b7211 */ /* 0x080fe400000f0eff */
[-C--:B0-----:R-:W-:Y:S01]  /*1520*/  LEA R84, P0, R98, R3.reuse, 0x1 ;  /* 0x0000000362547211 */ /* 0x081fe200078008ff */
[----:B------:R-:W-:Y:S01]  /*1530*/  IMAD R116, R17, 0x4, R114 ;  /* 0x0000000411747824 */ /* 0x000fe200078e0272 */
[----:B------:R-:W-:Y:S01]  /*1540*/  LEA R94, P1, R104, R3, 0x1 ;  /* 0x00000003685e7211 */ /* 0x000fe200078208ff */
[----:B------:R0:W5:Y:S01]  /*1550*/  LDG.E.U16 R80, desc[UR4][R90.64] ;  /* 0x000000045a507981 */ /* 0x000162000c1e1500 */
[----:B------:R-:W-:-:S02]  /*1560*/  LEA.HI.X.SX32 R85, R98, R0, 0x1, P0 ;  /* 0x0000000062557211 */ /* 0x000fc400000f0eff */
[-C--:B-1----:R-:W-:Y:S02]  /*1570*/  LEA R86, P0, R100, R3.reuse, 0x1 ;  /* 0x0000000364567211 */ /* 0x082fe400078008ff */
[-C--:B------:R-:W-:Y:S01]  /*1580*/  LEA.HI.X.SX32 R95, R104, R0.reuse, 0x1, P1 ;  /* 0x00000000685f7211 */ /* 0x080fe200008f0eff */
[C---:B------:R-:W-:Y:S01]  /*1590*/  IMAD R104, R17.reuse, 0x4, R116 ;  /* 0x0000000411687824 */ /* 0x040fe200078e0274 */
[----:B------:R-:W-:Y:S01]  /*15a0*/  LEA.HI.X.SX32 R87, R100, R0, 0x1, P0 ;  /* 0x0000000064577211 */ /* 0x000fe200000f0eff */
[----:B------:R1:W5:Y:S01]  /*15b0*/  LDG.E.U16 R82, desc[UR4][R84.64] ;  /* 0x0000000454527981 */ /* 0x000362000c1e1500 */
[C---:B------:R-:W-:Y:S02]  /*15c0*/  LEA R88, P0, R102.reuse, R3, 0x1 ;  /* 0x0000000366587211 */ /* 0x040fe400078008ff */
[----:B------:R-:W-:Y:S01]  /*15d0*/  LEA R118, R17, R104, 0x2 ;  /* 0x0000006811767211 */ /* 0x000fe200078e10ff */
[----:B------:R1:W5:Y:S01]  /*15e0*/  LDG.E.U16 R83, desc[UR4][R86.64] ;  /* 0x0000000456537981 */ /* 0x000362000c1e1500 */
[----:B------:R-:W-:-:S02]  /*15f0*/  LEA.HI.X.SX32 R89, R102, R0, 0x1, P0 ;  /* 0x0000000066597211 */ /* 0x000fc400000f0eff */
[CC--:B0-----:R-:W-:Y:S01]  /*1600*/  LEA R90, P0, R106.reuse, R3.reuse, 0x1 ;  /* 0x000000036a5a7211 */ /* 0x0c1fe200078008ff */
[C---:B------:R-:W-:Y:S01]  /*1610*/  IMAD R120, R17.reuse, 0x4, R118 ;  /* 0x0000000411787824 */ /* 0x040fe200078e0276 */
[----:B------:R-:W5:Y:S02]  /*1620*/  LDG.E.U16 R99, desc[UR4][R94.64] ;  /* 0x000000045e637981 */ /* 0x000f64000c1e1500 */
[-C--:B------:R-:W-:Y:S01]  /*1630*/  LEA.HI.X.SX32 R91, R106, R0.reuse, 0x1, P0 ;  /* 0x000000006a5b7211 */ /* 0x080fe200000f0eff */
[----:B------:R-:W-:Y:S01]  /*1640*/  IMAD R122, R17, 0x4, R120 ;  /* 0x00000004117a7824 */ /* 0x000fe200078e0278 */
[CC--:B-1----:R-:W-:Y:S01]  /*1650*/  LEA R84, P0, R108.reuse, R3.reuse, 0x1 ;  /* 0x000000036c547211 */ /* 0x0c2fe200078008ff */
[----:B------:R-:W5:Y:S03]  /*1660*/  LDG.E.U16 R98, desc[UR4][R88.64] ;  /* 0x0000000458627981 */ /* 0x000f66000c1e1500 */
[----:B------:R-:W-:Y:S01]  /*1670*/  LEA.HI.X.SX32 R85, R108, R0, 0x1, P0 ;  /* 0x000000006c557211 */ /* 0x000fe200000f0eff */
[----:B------:R0:W5:Y:S01]  /*1680*/  LDG.E.U16 R100, desc[UR4][R90.64] ;  /* 0x000000045a647981 */ /* 0x000162000c1e1500 */
[----:B------:R-:W-:-:S02]  /*1690*/  LEA R86, P0, R96, R3, 0x1 ;  /* 0x0000000360567211 */ /* 0x000fc400078008ff */
[----:B------:R-:W-:Y:S01]  /*16a0*/  LEA R124, R17, R122, 0x2 ;  /* 0x0000007a117c7211 */ /* 0x000fe200078e10ff */
[----:B------:R1:W5:Y:S01]  /*16b0*/  LDG.E.U16 R101, desc[UR4][R84.64] ;  /* 0x0000000454657981 */ /* 0x000362000c1e1500 */
[----:B------:R-:W-:-:S03]  /*16c0*/  LEA.HI.X.SX32 R87, R96, R0, 0x1, P0 ;  /* 0x0000000060577211 */ /* 0x000fc600000f0eff */
[C---:B------:R-:W-:Y:S01]  /*16d0*/  IMAD R96, R17.reuse, 0x4, R124 ;  /* 0x0000000411607824 */ /* 0x040fe200078e027c */
[CC--:B------:R-:W-:Y:S01]  /*16e0*/  LEA R92, P0, R112.reuse, R3.reuse, 0x1 ;  /* 0x00000003705c7211 */ /* 0x0c0fe200078008ff */
[----:B------:R1:W5:Y:S02]  /*16f0*/  LDG.E.U16 R102, desc[UR4][R86.64] ;  /* 0x0000000456667981 */ /* 0x000364000c1e1500 */
[C---:B------:R-:W-:Y:S01]  /*1700*/  IMAD R126, R17.reuse, 0x4, R96 ;  /* 0x00000004117e7824 */ /* 0x040fe200078e0260 */
[----:B------:R-:W-:Y:S02]  /*1710*/  LEA.HI.X.SX32 R93, R112, R0, 0x1, P0 ;  /* 0x00000000705d7211 */ /* 0x000fe400000f0eff */
[C---:B0-----:R-:W-:Y:S02]  /*1720*/  LEA R90, P0, R114.reuse, R3, 0x1 ;  /* 0x00000003725a7211 */ /* 0x041fe400078008ff */
[----:B------:R-:W-:Y:S01]  /*1730*/  LEA R128, R17, R126, 0x2 ;  /* 0x0000007e11807211 */ /* 0x000fe200078e10ff */
[----:B------:R0:W5:Y:S01]  /*1740*/  LDG.E.U16 R106, desc[UR4][R92.64] ;  /* 0x000000045c6a7981 */ /* 0x000162000c1e1500 */
[----:B------:R-:W-:-:S03]  /*1750*/  LEA.HI.X.SX32 R91, R114, R0, 0x1, P0 ;  /* 0x00000000725b7211 */ /* 0x000fc600000f0eff */
[C---:B------:R-:W-:Y:S01]  /*1760*/  IMAD R114, R17.reuse, 0x4, R128 ;  /* 0x0000000411727824 */ /* 0x040fe200078e0280 */
[-C--:B------:R-:W-:Y:S01]  /*1770*/  LEA R88, P1, R110, R3.reuse, 0x1 ;  /* 0x000000036e587211 */ /* 0x080fe200078208ff */
[----:B------:R-:W5:Y:S01]  /*1780*/  LDG.E.U16 R107, desc[UR4][R90.64] ;  /* 0x000000045a6b7981 */ /* 0x000f62000c1e1500 */
[-C--:B-1----:R-:W-:Y:S01]  /*1790*/  LEA R84, P0, R116, R3.reuse, 0x1 ;  /* 0x0000000374547211 */ /* 0x082fe200078008ff */
[C---:B------:R-:W-:Y:S01]  /*17a0*/  IMAD R130, R17.reuse, 0x4, R114 ;  /* 0x0000000411827824 */ /* 0x040fe200078e0272 */
[-C--:B------:R-:W-:Y:S02]  /*17b0*/  LEA.HI.X.SX32 R89, R110, R0.reuse, 0x1, P1 ;  /* 0x000000006e597211 */ /* 0x080fe400008f0eff */
[----:B------:R-:W-:Y:S02]  /*17c0*/  LEA.HI.X.SX32 R85, R116, R0, 0x1, P0 ;  /* 0x0000000074557211 */ /* 0x000fe400000f0eff */
[----:B------:R-:W-:Y:S01]  /*17d0*/  LEA R94, P1, R104, R3, 0x1 ;  /* 0x00000003685e7211 */ /* 0x000fe200078208ff */
[----:B------:R1:W5:Y:S01]  /*17e0*/  LDG.E.U16 R103, desc[UR4][R88.64] ;  /* 0x0000000458677981 */ /* 0x000362000c1e1500 */
[----:B------:R-:W-:-:S02]  /*17f0*/  LEA R116, R17, R130, 0x2 ;  /* 0x0000008211747211 */ /* 0x000fc400078e10ff */
[-C--:B------:R-:W-:Y:S01]  /*1800*/  LEA.HI.X.SX32 R95, R104, R0.reuse, 0x1, P1 ;  /* 0x00000000685f7211 */ /* 0x080fe200008f0eff */
[----:B------:R1:W5:Y:S02]  /*1810*/  LDG.E.U16 R108, desc[UR4][R84.64] ;  /* 0x00000004546c7981 */ /* 0x000364000c1e1500 */
[C---:B------:R-:W-:Y:S01]  /*1820*/  IMAD R104, R17.reuse, 0x4, R116 ;  /* 0x0000000411687824 */ /* 0x040fe200078e0274 */
[CC--:B------:R-:W-:Y:S01]  /*1830*/  LEA R86, P0, R118.reuse, R3.reuse, 0x1 ;  /* 0x0000000376567211 */ /* 0x0c0fe200078008ff */
[----:B------:R1:W5:Y:S02]  /*1840*/  LDG.E.U16 R109, desc[UR4][R94.64] ;  /* 0x000000045e6d7981 */ /* 0x000364000c1e1500 */
[----:B0-----:R-:W-:Y:S01]  /*1850*/  IMAD R92, R17, 0x4, R104 ;  /* 0x00000004115c7824 */ /* 0x001fe200078e0268 */
[----:B------:R-:W-:Y:S02]  /*1860*/  LEA.HI.X.SX32 R87, R118, R0, 0x1, P0 ;  /* 0x0000000076577211 */ /* 0x000fe400000f0eff */
[----:B-1----:R-:W-:-:S02]  /*1870*/  LEA R88, P0, R120, R3, 0x1 ;  /* 0x0000000378587211 */ /* 0x002fc400078008ff */
        /* <DEDUP_REMOVED lines=8> */
[C---:B------:R-:W-:Y:S02]  /*1900*/  LEA R90, P1, R124.reuse, R3, 0x1 ;  /* 0x000000037c5a7211 */ /* 0x040fe400078208ff */
[----:B------:R-:W-:Y:S01]  /*1910*/  LEA R122, R17, R132, 0x2 ;  /* 0x00000084117a7211 */ /* 0x000fe200078e10ff */
[----:B------:R-:W5:Y:S01]  /*1920*/  LDG.E.U16 R112, desc[UR4][R112.64] ;  /* 0x0000000470707981 */ /* 0x000f62000c1e1500 */
[----:B------:R-:W-:-:S02]  /*1930*/  LEA.HI.X.SX32 R91, R124, R0, 0x1, P1 ;  /* 0x000000007c5b7211 */ /* 0x000fc400008f0eff */
[-C--:B------:R-:W-:Y:S01]  /*1940*/  LEA R84, P0, R96, R3.reuse, 0x1 ;  /* 0x0000000360547211 */ /* 0x080fe200078008ff */
[C---:B------:R-:W-:Y:S01]  /*1950*/  IMAD R124, R17.reuse, 0x4, R122 ;  /* 0x00000004117c7824 */ /* 0x040fe200078e027a */
[-C--:B------:R-:W-:Y:S01]  /*1960*/  LEA R94, P1, R116, R3.reuse, 0x1 ;  /* 0x00000003745e7211 */ /* 0x080fe200078208ff */
[----:B------:R-:W5:Y:S01]  /*1970*/  LDG.E.U16 R115, desc[UR4][R90.64] ;  /* 0x000000045a737981 */ /* 0x000f62000c1e1500 */
[-C--:B------:R-:W-:Y:S01]  /*1980*/  LEA.HI.X.SX32 R85, R96, R0.reuse, 0x1, P0 ;  /* 0x0000000060557211 */ /* 0x080fe200000f0eff */
[----:B------:R-:W-:Y:S01]  /*1990*/  IMAD R134, R17, 0x4, R124 ;  /* 0x0000000411867824 */ /* 0x000fe200078e027c */
[----:B0-----:R-:W-:Y:S02]  /*19a0*/  LEA R86, P0, R126, R3, 0x1 ;  /* 0x000000037e567211 */ /* 0x001fe400078008ff */
[-C--:B------:R-:W-:Y:S01]  /*19b0*/  LEA.HI.X.SX32 R95, R116, R0.reuse, 0x1, P1 ;  /* 0x00000000745f7211 */ /* 0x080fe200008f0eff */
[----:B------:R-:W5:Y:S01]  /*19c0*/  LDG.E.U16 R117, desc[UR4][R84.64] ;  /* 0x0000000454757981 */ /* 0x000f62000c1e1500 */
[----:B------:R-:W-:-:S02]  /*19d0*/  LEA.HI.X.SX32 R87, R126, R0, 0x1, P0 ;  /* 0x000000007e577211 */ /* 0x000fc400000f0eff */
[----:B------:R-:W-:Y:S01]  /*19e0*/  LEA R126, R17, R134, 0x2 ;  /* 0x00000086117e7211 */ /* 0x000fe200078e10ff */
[----:B------:R-:W5:Y:S01]  /*19f0*/  LDG.E.U16 R125, desc[UR4][R94.64] ;  /* 0x000000045e7d7981 */ /* 0x000f62000c1e1500 */
[----:B-1----:R-:W-:-:S03]  /*1a00*/  LEA R88, P0, R114, R3, 0x1 ;  /* 0x0000000372587211 */ /* 0x002fc600078008ff */
[C---:B------:R-:W-:Y:S01]  /*1a10*/  IMAD R136, R17.reuse, 0x4, R126 ;  /* 0x0000000411887824 */ /* 0x040fe200078e027e */
[----:B------:R-:W-:Y:S01]  /*1a20*/  LEA.HI.X.SX32 R89, R114, R0, 0x1, P0 ;  /* 0x0000000072597211 */ /* 0x000fe200000f0eff */
[----:B------:R0:W5:Y:S02]  /*1a30*/  LDG.E.U16 R113, desc[UR4][R86.64] ;  /* 0x0000000456717981 */ /* 0x000164000c1e1500 */
[C---:B------:R-:W-:Y:S01]  /*1a40*/  IMAD R114, R17.reuse, 0x4, R136 ;  /* 0x0000000411727824 */ /* 0x040fe200078e0288 */
[C---:B------:R-:W-:Y:S01]  /*1a50*/  LEA R96, P0, R92.reuse, R3, 0x1 ;  /* 0x000000035c607211 */ /* 0x040fe200078008ff */
[----:B------:R1:W5:Y:S03]  /*1a60*/  LDG.E.U16 R121, desc[UR4][R88.64] ;  /* 0x0000000458797981 */ /* 0x000366000c1e1500 */
[----:B------:R-:W-:Y:S02]  /*1a70*/  LEA R116, R17, R114, 0x2 ;  /* 0x0000007211747211 */ /* 0x000fe400078e10ff */
[----:B------:R-:W-:-:S03]  /*1a80*/  LEA.HI.X.SX32 R97, R92, R0, 0x1, P0 ;  /* 0x000000005c617211 */ /* 0x000fc600000f0eff */
[C---:B------:R-:W-:Y:S01]  /*1a90*/  IMAD R138, R17.reuse, 0x4, R116 ;  /* 0x00000004118a7824 */ /* 0x040fe200078e0274 */
[CC--:B------:R-:W-:Y:S01]  /*1aa0*/  LEA R92, P0, R120.reuse, R3.reuse, 0x1 ;  /* 0x00000003785c7211 */ /* 0x0c0fe200078008ff */
[----:B------:R-:W5:Y:S02]  /*1ab0*/  LDG.E.U16 R127, desc[UR4][R96.64] ;  /* 0x00000004607f7981 */ /* 0x000f64000c1e1500 */
[C---:B------:R-:W-:Y:S01]  /*1ac0*/  IMAD R140, R17.reuse, 0x4, R138 ;  /* 0x00000004118c7824 */ /* 0x040fe200078e028a */
[----:B------:R-:W-:Y:S02]  /*1ad0*/  LEA.HI.X.SX32 R93, R120, R0, 0x1, P0 ;  /* 0x00000000785d7211 */ /* 0x000fe400000f0eff */
[C---:B0-----:R-:W-:Y:S02]  /*1ae0*/  LEA R86, P1, R122.reuse, R3, 0x1 ;  /* 0x000000037a567211 */ /* 0x041fe400078208ff */
[----:B------:R-:W-:Y:S01]  /*1af0*/  LEA R120, R17, R140, 0x2 ;  /* 0x0000008c11787211 */ /* 0x000fe200078e10ff */
[----:B------:R0:W5:Y:S01]  /*1b00*/  LDG.E.U16 R129, desc[UR4][R92.64] ;  /* 0x000000045c817981 */ /* 0x000162000c1e1500 */
[----:B------:R-:W-:-:S02]  /*1b10*/  LEA.HI.X.SX32 R87, R122, R0, 0x1, P1 ;  /* 0x000000007a577211 */ /* 0x000fc400008f0eff */
[-C--:B-1----:R-:W-:Y:S01]  /*1b20*/  LEA R88, P0, R134, R3.reuse, 0x1 ;  /* 0x0000000386587211 */ /* 0x082fe200078008ff */
[C---:B------:R-:W-:Y:S01]  /*1b30*/  IMAD R122, R17.reuse, 0x4, R120 ;  /* 0x00000004117a7824 */ /* 0x040fe200078e0278 */
[-C--:B------:R-:W-:Y:S01]  /*1b40*/  LEA R84, P1, R116, R3.reuse, 0x1 ;  /* 0x0000000374547211 */ /* 0x080fe200078208ff */
[----:B------:R1:W5:Y:S01]  /*1b50*/  LDG.E.U16 R131, desc[UR4][R86.64] ;  /* 0x0000000456837981 */ /* 0x000362000c1e1500 */
[-C--:B------:R-:W-:Y:S01]  /*1b60*/  LEA.HI.X.SX32 R89, R134, R0.reuse, 0x1, P0 ;  /* 0x0000000086597211 */ /* 0x080fe200000f0eff */
[C---:B------:R-:W-:Y:S01]  /*1b70*/  IMAD R134, R17.reuse, 0x4, R122 ;  /* 0x0000000411867824 */ /* 0x040fe200078e027a */
[----:B------:R-:W-:Y:S02]  /*1b80*/  LEA R90, P0, R136, R3, 0x1 ;  /* 0x00000003885a7211 */ /* 0x000fe400078008ff */
[----:B------:R-:W-:Y:S01]  /*1b90*/  LEA.HI.X.SX32 R85, R116, R0, 0x1, P1 ;  /* 0x0000000074557211 */ /* 0x000fe200008f0eff */
[----:B------:R4:W5:Y:S01]  /*1ba0*/  LDG.E.U16 R133, desc[UR4][R88.64] ;  /* 0x0000000458857981 */ /* 0x000962000c1e1500 */
[----:B------:R-:W-:-:S02]  /*1bb0*/  LEA R142, R17, R134, 0x2 ;  /* 0x00000086118e7211 */ /* 0x000fc400078e10ff */
[-C--:B------:R-:W-:Y:S01]  /*1bc0*/  LEA.HI.X.SX32 R91, R136, R0.reuse, 0x1, P0 ;  /* 0x00000000885b7211 */ /* 0x080fe200000f0eff */
[----:B------:R-:W5:Y:S02]  /*1bd0*/  LDG.E.U16 R137, desc[UR4][R84.64] ;  /* 0x0000000454897981 */ /* 0x000f64000c1e1500 */
[C---:B------:R-:W-:Y:S01]  /*1be0*/  IMAD R136, R17.reuse, 0x4, R142 ;  /* 0x0000000411887824 */ /* 0x040fe200078e028e */
[C---:B0-----:R-:W-:Y:S01]  /*1bf0*/  LEA R92, P0, R140.reuse, R3, 0x1 ;  /* 0x000000038c5c7211 */ /* 0x041fe200078008ff */
[----:B------:R0:W5:Y:S02]  /*1c00*/  LDG.E.U16 R135, desc[UR4][R90.64] ;  /* 0x000000045a877981 */ /* 0x000164000c1e1500 */
[----:B------:R-:W-:Y:S01]  /*1c10*/  IMAD R96, R17, 0x4, R136 ;  /* 0x0000000411607824 */ /* 0x000fe200078e0288 */
[----:B------:R-:W-:-:S04]  /*1c20*/  LEA.HI.X.SX32 R93, R140, R0, 0x1, P0 ;  /* 0x000000008c5d7211 */ /* 0x000fc800000f0eff */
[----:B------:R-:W-:Y:S01]  /*1c30*/  LEA R116, R17, R96, 0x2 ;  /* 0x0000006011747211 */ /* 0x000fe200078e10ff */
[----:B------:R0:W5:Y:S01]  /*1c40*/  LDG.E.U16 R139, desc[UR4][R92.64] ;  /* 0x000000045c8b7981 */ /* 0x000162000c1e1500 */
[----:B------:R-:W-:-:S03]  /*1c50*/  LEA R94, P0, R122, R3, 0x1 ;  /* 0x000000037a5e7211 */ /* 0x000fc600078008ff */
[C---:B------:R-:W-:Y:S01]  /*1c60*/  IMAD R140, R17.reuse, 0x4, R116 ;  /* 0x00000004118c7824 */ /* 0x040fe200078e0274 */
[-C--:B------:R-:W-:Y:S02]  /*1c70*/  LEA.HI.X.SX32 R95, R122, R0.reuse, 0x1, P0 ;  /* 0x000000007a5f7211 */ /* 0x080fe400000f0eff */
[-C--:B-1----:R-:W-:Y:S01]  /*1c80*/  LEA R86, P1, R142, R3.reuse, 0x1 ;  /* 0x000000038e567211 */ /* 0x082fe200078208ff */
[C---:B------:R-:W-:Y:S01]  /*1c90*/  IMAD R122, R17.reuse, 0x4, R140 ;  /* 0x00000004117a7824 */ /* 0x040fe200078e028c */
[-C--:B----4-:R-:W-:Y:S01]  /*1ca0*/  LEA R88, P0, R96, R3.reuse, 0x1 ;  /* 0x0000000360587211 */ /* 0x090fe200078008ff */
[----:B------:R1:W4:Y:S01]  /*1cb0*/  LDG.E.U16 R141, desc[UR4][R94.64] ;  /* 0x000000045e8d7981 */ /* 0x000322000c1e1500 */
[----:B------:R-:W-:Y:S02]  /*1cc0*/  LEA.HI.X.SX32 R87, R142, R0, 0x1, P1 ;  /* 0x000000008e577211 */ /* 0x000fe400008f0eff */
[C---:B------:R-:W-:Y:S02]  /*1cd0*/  LEA R142, R17.reuse, R122, 0x2 ;  /* 0x0000007a118e7211 */ /* 0x040fe400078e10ff */
[-C--:B------:R-:W-:Y:S01]  /*1ce0*/  LEA.HI.X.SX32 R89, R96, R0.reuse, 0x1, P0 ;  /* 0x0000000060597211 */ /* 0x080fe200000f0eff */
[----:B------:R1:W4:Y:S02]  /*1cf0*/  LDG.E.U16 R143, desc[UR4][R86.64] ;  /* 0x00000004568f7981 */ /* 0x000324000c1e1500 */
[C---:B------:R-:W-:Y:S01]  /*1d00*/  IMAD R144, R17.reuse, 0x4, R142 ;  /* 0x0000000411907824 */ /* 0x040fe200078e028e */
[C---:B0-----:R-:W-:Y:S01]  /*1d10*/  LEA R90, P0, R140.reuse, R3, 0x1 ;  /* 0x000000038c5a7211 */ /* 0x041fe200078008ff */
[----:B------:R-:W4:Y:S02]  /*1d20*/  LDG.E.U16 R145, desc[UR4][R88.64] ;  /* 0x0000000458917981 */ /* 0x000f24000c1e1500 */
[----:B------:R-:W-:Y:S01]  /*1d30*/  IMAD R96, R17, 0x4, R144 ;  /* 0x0000000411607824 */ /* 0x000fe200078e0290 */
[----:B------:R-:W-:-:S04]  /*1d40*/  LEA.HI.X.SX32 R91, R140, R0, 0x1, P0 ;  /* 0x000000008c5b7211 */ /* 0x000fc800000f0eff */
[-C--:B------:R-:W-:Y:S01]  /*1d50*/  LEA R92, P0, R96, R3.reuse, 0x1 ;  /* 0x00000003605c7211 */ /* 0x080fe200078008ff */
[----:B------:R-:W4:Y:S01]  /*1d60*/  LDG.E.U16 R146, desc[UR4][R90.64] ;  /* 0x000000045a927981 */ /* 0x000f22000c1e1500 */
[-C--:B------:R-:W-:Y:S02]  /*1d70*/  LEA R84, P1, R142, R3.reuse, 0x1 ;  /* 0x000000038e547211 */ /* 0x080fe400078208ff */
[----:B------:R-:W-:Y:S02]  /*1d80*/  LEA.HI.X.SX32 R93, R96, R0, 0x1, P0 ;  /* 0x00000000605d7211 */ /* 0x000fe400000f0eff */
[C---:B------:R-:W-:Y:S02]  /*1d90*/  LEA R140, R17.reuse, R96, 0x2 ;  /* 0x00000060118c7211 */ /* 0x040fe400078e10ff */
[----:B-1----:R-:W-:Y:S01]  /*1da0*/  LEA R94, P0, R128, R3, 0x1 ;  /* 0x00000003805e7211 */ /* 0x002fe200078008ff */
[----:B------:R-:W4:Y:S01]  /*1db0*/  LDG.E.U16 R148, desc[UR4][R92.64] ;  /* 0x000000045c947981 */ /* 0x000f22000c1e1500 */
[-C--:B------:R-:W-:Y:S01]  /*1dc0*/  LEA.HI.X.SX32 R85, R142, R0.reuse, 0x1, P1 ;  /* 0x000000008e557211 */ /* 0x080fe200008f0eff */
[----:B------:R-:W-:Y:S01]  /*1dd0*/  IMAD R142, R17, 0x4, R140 ;  /* 0x00000004118e7824 */ /* 0x000fe200078e028c */
[----:B------:R-:W-:-:S02]  /*1de0*/  LEA.HI.X.SX32 R95, R128, R0, 0x1, P0 ;  /* 0x00000000805f7211 */ /* 0x000fc400000f0eff */
[-C--:B------:R-:W-:Y:S01]  /*1df0*/  LEA R96, P0, R130, R3.reuse, 0x1 ;  /* 0x0000000382607211 */ /* 0x080fe200078008ff */
[----:B------:R0:W4:Y:S01]  /*1e00*/  LDG.E.U16 R147, desc[UR4][R84.64] ;  /* 0x0000000454937981 */ /* 0x000122000c1e1500 */
[-C--:B------:R-:W-:Y:S02]  /*1e10*/  LEA R86, P1, R142, R3.reuse, 0x1 ;  /* 0x000000038e567211 */ /* 0x080fe400078208ff */
[-C--:B------:R-:W-:Y:S01]  /*1e20*/  LEA.HI.X.SX32 R97, R130, R0.reuse, 0x1, P0 ;  /* 0x0000000082617211 */ /* 0x080fe200000f0eff */
[----:B------:R1:W4:Y:S01]  /*1e30*/  LDG.E.U16 R119, desc[UR4][R94.64] ;  /* 0x000000045e777981 */ /* 0x000322000c1e1500 */
[-C--:B------:R-:W-:Y:S02]  /*1e40*/  LEA.HI.X.SX32 R87, R142, R0.reuse, 0x1, P1 ;  /* 0x000000008e577211 */ /* 0x080fe400008f0eff */
[-C--:B0-----:R-:W-:Y:S01]  /*1e50*/  LEA R84, P0, R118, R3.reuse, 0x1 ;  /* 0x0000000376547211 */ /* 0x081fe200078008ff */
[----:B------:R-:W-:Y:S01]  /*1e60*/  IMAD R17, R17, 0x4, R142 ;  /* 0x0000000411117824 */ /* 0x000fe200078e028e */
[----:B------:R-:W-:Y:S01]  /*1e70*/  LEA R88, P1, R104, R3, 0x1 ;  /* 0x0000000368587211 */ /* 0x000fe200078208ff */
[----:B------:R0:W4:Y:S01]  /*1e80*/  LDG.E.U16 R149, desc[UR4][R86.64] ;  /* 0x0000000456957981 */ /* 0x000122000c1e1500 */
[----:B------:R-:W-:-:S02]  /*1e90*/  LEA.HI.X.SX32 R85, R118, R0, 0x1, P0 ;  /* 0x0000000076557211 */ /* 0x000fc400000f0eff */
[-C--:B------:R-:W-:Y:S01]  /*1ea0*/  LEA R90, P0, R132, R3.reuse, 0x1 ;  /* 0x00000003845a7211 */ /* 0x080fe200078008ff */
[----:B------:R3:W4:Y:S01]  /*1eb0*/  LDG.E.U16 R123, desc[UR4][R96.64] ;  /* 0x00000004607b7981 */ /* 0x000722000c1e1500 */
[-C--:B------:R-:W-:Y:S02]  /*1ec0*/  LEA.HI.X.SX32 R89, R104, R0.reuse, 0x1, P1 ;  /* 0x0000000068597211 */ /* 0x080fe400008f0eff */
[-C--:B------:R-:W-:Y:S01]  /*1ed0*/  LEA.HI.X.SX32 R91, R132, R0.reuse, 0x1, P0 ;  /* 0x00000000845b7211 */ /* 0x080fe200000f0eff */
[----:B------:R-:W4:Y:S01]  /*1ee0*/  LDG.E.U16 R128, desc[UR4][R84.64] ;  /* 0x0000000454807981 */ /* 0x000f22000c1e1500 */
[-C--:B------:R-:W-:Y:S02]  /*1ef0*/  LEA R92, P1, R124, R3.reuse, 0x1 ;  /* 0x000000037c5c7211 */ /* 0x080fe400078208ff */
[----:B-1----:R-:W-:Y:S01]  /*1f00*/  LEA R94, P0, R126, R3, 0x1 ;  /* 0x000000037e5e7211 */ /* 0x002fe200078008ff */
[----:B------:R1:W4:Y:S01]  /*1f10*/  LDG.E.U16 R118, desc[UR4][R88.64] ;  /* 0x0000000458767981 */ /* 0x000322000c1e1500 */
[----:B------:R-:W-:-:S02]  /*1f20*/  LEA.HI.X.SX32 R93, R124, R0, 0x1, P1 ;  /* 0x000000007c5d7211 */ /* 0x000fc400008f0eff */
[-C--:B------:R-:W-:Y:S01]  /*1f30*/  LEA.HI.X.SX32 R95, R126, R0.reuse, 0x1, P0 ;  /* 0x000000007e5f7211 */ /* 0x080fe200000f0eff */
[----:B------:R2:W4:Y:S01]  /*1f40*/  LDG.E.U16 R124, desc[UR4][R90.64] ;  /* 0x000000045a7c7981 */ /* 0x000522000c1e1500 */
[CC--:B0-----:R-:W-:Y:S02]  /*1f50*/  LEA R86, P1, R17.reuse, R3.reuse, 0x1 ;  /* 0x0000000311567211 */ /* 0x0c1fe400078208ff */
[CC--:B---3--:R-:W-:Y:S02]  /*1f60*/  LEA R96, P0, R114.reuse, R3.reuse, 0x1 ;  /* 0x0000000372607211 */ /* 0x0c8fe400078008ff */
[-C--:B------:R-:W-:Y:S02]  /*1f70*/  LEA.HI.X.SX32 R87, R17, R0.reuse, 0x1, P1 ;  /* 0x0000000011577211 */ /* 0x080fe400008f0eff */
[----:B------:R-:W-:Y:S01]  /*1f80*/  LEA.HI.X.SX32 R97, R114, R0, 0x1, P0 ;  /* 0x0000000072617211 */ /* 0x000fe200000f0eff */
[----:B------:R0:W3:Y:S01]  /*1f90*/  LDG.E.U16 R17, desc[UR4][R92.64] ;  /* 0x000000045c117981 */ /* 0x0000e2000c1e1500 */
[----:B-1----:R-:W-:-:S02]  /*1fa0*/  LEA R88, P1, R138, R3, 0x1 ;  /* 0x000000038a587211 */ /* 0x002fc400078208ff */
[-C--:B------:R-:W-:Y:S01]  /*1fb0*/  LEA R84, P0, R120, R3.reuse, 0x1 ;  /* 0x0000000378547211 */ /* 0x080fe200078008ff */
[----:B------:R1:W3:Y:S01]  /*1fc0*/  LDG.E.U16 R130, desc[UR4][R86.64] ;  /* 0x0000000456827981 */ /* 0x0002e2000c1e1500 */
[-C--:B------:R-:W-:Y:S02]  /*1fd0*/  LEA.HI.X.SX32 R89, R138, R0.reuse, 0x1, P1 ;  /* 0x000000008a597211 */ /* 0x080fe400008f0eff */
[-C--:B------:R-:W-:Y:S01]  /*1fe0*/  LEA.HI.X.SX32 R85, R120, R0.reuse, 0x1, P0 ;  /* 0x0000000078557211 */ /* 0x080fe200000f0eff */
[----:B------:R1:W3:Y:S01]  /*1ff0*/  LDG.E.U16 R114, desc[UR4][R94.64] ;  /* 0x000000045e727981 */ /* 0x0002e2000c1e1500 */
[-C--:B--2---:R-:W-:Y:S02]  /*2000*/  LEA R90, P1, R134, R3.reuse, 0x1 ;  /* 0x00000003865a7211 */ /* 0x084fe400078208ff */
[----:B0-----:R-:W-:Y:S01]  /*2010*/  LEA R92, P0, R136, R3, 0x1 ;  /* 0x00000003885c7211 */ /* 0x001fe200078008ff */
[----:B------:R0:W2:Y:S01]  /*2020*/  LDG.E.U16 R126, desc[UR4][R96.64] ;  /* 0x00000004607e7981 */ /* 0x0000a2000c1e1500 */
[----:B------:R-:W-:-:S02]  /*2030*/  LEA.HI.X.SX32 R91, R134, R0, 0x1, P1 ;  /* 0x00000000865b7211 */ /* 0x000fc400008f0eff */
[-C--:B------:R-:W-:Y:S01]  /*2040*/  LEA.HI.X.SX32 R93, R136, R0.reuse, 0x1, P0 ;  /* 0x00000000885d7211 */ /* 0x080fe200000f0eff */
[----:B------:R0:W2:Y:S01]  /*2050*/  LDG.E.U16 R88, desc[UR4][R88.64] ;  /* 0x0000000458587981 */ /* 0x0000a2000c1e1500 */
[-C--:B-1----:R-:W-:Y:S02]  /*2060*/  LEA R86, P0, R116, R3.reuse, 0x1 ;  /* 0x0000000374567211 */ /* 0x082fe400078008ff */
[-C--:B------:R-:W-:Y:S01]  /*2070*/  LEA R94, P1, R122, R3.reuse, 0x1 ;  /* 0x000000037a5e7211 */ /* 0x080fe200078208ff */
[----:B------:R1:W2:Y:S01]  /*2080*/  LDG.E.U16 R84, desc[UR4][R84.64] ;  /* 0x0000000454547981 */ /* 0x0002a2000c1e1500 */
[-C--:B------:R-:W-:Y:S02]  /*2090*/  LEA.HI.X.SX32 R87, R116, R0.reuse, 0x1, P0 ;  /* 0x0000000074577211 */ /* 0x080fe400000f0eff */
[----:B------:R-:W-:Y:S01]  /*20a0*/  LEA.HI.X.SX32 R95, R122, R0, 0x1, P1 ;  /* 0x000000007a5f7211 */ /* 0x000fe200008f0eff */
[----:B------:R-:W2:Y:S01]  /*20b0*/  LDG.E.U16 R90, desc[UR4][R90.64] ;  /* 0x000000045a5a7981 */ /* 0x000ea2000c1e1500 */
[----:B0-----:R-:W-:-:S02]  /*20c0*/  LEA R96, P0, R144, R3, 0x1 ;  /* 0x0000000390607211 */ /* 0x001fc400078008ff */
[----:B------:R-:W-:Y:S01]  /*20d0*/  LEA R104, P1, R140, R3, 0x1 ;  /* 0x000000038c687211 */ /* 0x000fe200078208ff */
[----:B------:R-:W2:Y:S01]  /*20e0*/  LDG.E.U16 R92, desc[UR4][R92.64] ;  /* 0x000000045c5c7981 */ /* 0x000ea2000c1e1500 */
[-C--:B------:R-:W-:Y:S02]  /*20f0*/  LEA.HI.X.SX32 R97, R144, R0.reuse, 0x1, P0 ;  /* 0x0000000090617211 */ /* 0x080fe400000f0eff */
[----:B------:R-:W-:Y:S01]  /*2100*/  LEA.HI.X.SX32 R105, R140, R0, 0x1, P1 ;  /* 0x000000008c697211 */ /* 0x000fe200008f0eff */
[----:B------:R-:W2:Y:S04]  /*2110*/  LDG.E.U16 R86, desc[UR4][R86.64] ;  /* 0x0000000456567981 */ /* 0x000ea8000c1e1500 */
[----:B------:R-:W2:Y:S04]  /*2120*/  LDG.E.U16 R94, desc[UR4][R94.64] ;  /* 0x000000045e5e7981 */ /* 0x000ea8000c1e1500 */
[----:B------:R-:W2:Y:S04]  /*2130*/  LDG.E.U16 R96, desc[UR4][R96.64] ;  /* 0x0000000460607981 */ /* 0x000ea8000c1e1500 */
[----:B------:R-:W2:Y:S01]  /*2140*/  LDG.E.U16 R104, desc[UR4][R104.64] ;  /* 0x0000000468687981 */ /* 0x000ea2000c1e1500 */
[----:B------:R-:W0:Y:S01]  /*2150*/  S2R R120, SR_CgaCtaId ;  /* 0x0000000000787919 */ /* 0x000e220000008800 */
[----:B------:R-:W-:-:S02]  /*2160*/  LOP3.LUT R0, R216, 0xc0, RZ, 0xc0, !PT ;  /* 0x000000c0d8007812 */ /* 0x000fc400078ec0ff */
[----:B------:R-:W-:Y:S02]  /*2170*/  LOP3.LUT R3, R216, 0xff, RZ, 0xc0, !PT ;  /* 0x000000ffd8037812 */ /* 0x000fe400078ec0ff */
[----:B------:R-:W-:Y:S02]  /*2180*/  MOV R89, 0x400 ;  /* 0x0000040000597802 */ /* 0x000fe40000000f00 */
[----:B------:R-:W-:Y:S02]  /*2190*/  SHF.R.U32.HI R116, RZ, 0x2, R0 ;  /* 0x00000002ff747819 */ /* 0x000fe40000011600 */
[----:B-1----:R-:W-:-:S04]  /*21a0*/  SHF.L.U32 R85, R3, 0x1, RZ ;  /* 0x0000000103557819 */ /* 0x002fc800000006ff */
[----:B------:R-:W-:Y:S02]  /*21b0*/  LOP3.LUT R85, R85, R116, RZ, 0x3c, !PT ;  /* 0x0000007455557212 */ /* 0x000fe400078e3cff */
[----:B0-----:R-:W-:-:S05]  /*21c0*/  LEA R0, R120, R89, 0x18 ;  /* 0x0000005978007211 */ /* 0x001fca00078ec0ff */
[C---:B------:R-:W-:Y:S01]  /*21d0*/  IMAD.IADD R116, R85.reuse, 0x1, R0 ;  /* 0x0000000155747824 */ /* 0x040fe200078e0200 */
[----:B------:R-:W-:-:S05]  /*21e0*/  LOP3.LUT R85, R85, 0x40, RZ, 0x3c, !PT ;  /* 0x0000004055557812 */ /* 0x000fca00078e3cff */
[----:B------:R-:W-:Y:S01]  /*21f0*/  IMAD.IADD R85, R0, 0x1, R85 ;  /* 0x0000000100557824 */ /* 0x000fe200078e0255 */
[----:B------:R0:W-:Y:S04]  /*2200*/  STS.U16 [R116+0x20000], R2 ;  /* 0x0200000274007388 */ /* 0x0001e80000000400 */
[----:B------:R-:W-:Y:S04]  /*2210*/  STS.U16 [R116+0x20400], R5 ;  /* 0x0204000574007388 */ /* 0x000fe80000000400 */
[----:B------:R-:W-:Y:S04]  /*2220*/  STS.U16 [R116+0x20800], R8 ;  /* 0x0208000874007388 */ /* 0x000fe80000000400 */
[----:B------:R-:W-:Y:S01]  /*2230*/  STS.U16 [R116+0x20c00], R10 ;  /* 0x020c000a74007388 */ /* 0x000fe20000000400 */
[----:B0-----:R-:W-:-:S03]  /*2240*/  IMAD.MOV.U32 R2, RZ, RZ, 0x3f800000 ;  /* 0x3f800000ff027424 */ /* 0x001fc600078e00ff */
[----:B------:R-:W-:Y:S04]  /*2250*/  STS.U16 [R116+0x21000], R12 ;  /* 0x0210000c74007388 */ /* 0x000fe80000000400 */
        /* <DEDUP_REMOVED lines=29> */
[----:B-----5:R-:W-:Y:S04]  /*2430*/  STS.U16 [R116+0x28800], R73 ;  /* 0x0288004974007388 */ /* 0x020fe80000000400 */
        /* <DEDUP_REMOVED lines=22> */
[----:B----4-:R-:W-:Y:S04]  /*25a0*/  STS.U16 [R116+0x2e400], R141 ;  /* 0x02e4008d74007388 */ /* 0x010fe80000000400 */
[----:B------:R-:W-:Y:S04]  /*25b0*/  STS.U16 [R116+0x2e800], R143 ;  /* 0x02e8008f74007388 */ /* 0x000fe80000000400 */
[----:B------:R-:W-:Y:S04]  /*25c0*/  STS.U16 [R116+0x2ec00], R145 ;  /* 0x02ec009174007388 */ /* 0x000fe80000000400 */
[----:B------:R-:W-:Y:S04]  /*25d0*/  STS.U16 [R116+0x2f000], R146 ;  /* 0x02f0009274007388 */ /* 0x000fe80000000400 */
[----:B------:R-:W-:Y:S04]  /*25e0*/  STS.U16 [R116+0x2f400], R147 ;  /* 0x02f4009374007388 */ /* 0x000fe80000000400 */
[----:B------:R-:W-:Y:S04]  /*25f0*/  STS.U16 [R116+0x2f800], R148 ;  /* 0x02f8009474007388 */ /* 0x000fe80000000400 */
[----:B------:R-:W-:Y:S04]  /*2600*/  STS.U16 [R116+0x2fc00], R149 ;  /* 0x02fc009574007388 */ /* 0x000fe80000000400 */
[----:B------:R0:W-:Y:S02]  /*2610*/  STS.U16 [R85+0x20600], R7 ;  /* 0x0206000755007388 */ /* 0x0001e40000000400 */
[----:B0-----:R-:W-:-:S05]  /*2620*/  IMAD.MOV.U32 R7, RZ, RZ, 0x3f800000 ;  /* 0x3f800000ff077424 */ /* 0x001fca00078e00ff */
[----:B------:R-:W-:Y:S04]  /*2630*/  STL [R1+0x344], R7 ;  /* 0x0003440701007387 */ /* 0x000fe80000100800 */
[----:B------:R0:W-:Y:S02]  /*2640*/  STL [R1+0x340], R2 ;  /* 0x0003400201007387 */ /* 0x0001e40000100800 */
[----:B0-----:R-:W-:-:S05]  /*2650*/  VIADD R2, R4, 0x40 ;  /* 0x0000004004027836 */ /* 0x001fca0000000000 */
[----:B------:R-:W-:Y:S01]  /*2660*/  ISETP.GE.AND P0, PT, R2, 0x1, PT ;  /* 0x000000010200780c */ /* 0x000fe20003f06270 */
[----:B------:R0:W-:Y:S01]  /*2670*/  STS.U16 [R85+0x20200], R6 ;  /* 0x0202000655007388 */ /* 0x0001e20000000400 */
[----:B------:R-:W-:Y:S02]  /*2680*/  MOV R5, 0xff800000 ;  /* 0xff80000000057802 */ /* 0x000fe40000000f00 */
[----:B------:R-:W-:Y:S02]  /*2690*/  CS2R R120, SRZ ;  /* 0x0000000000787805 */ /* 0x000fe4000001ff00 */
[----:B------:R-:W-:Y:S01]  /*26a0*/  CS2R R132, SRZ ;  /* 0x0000000000847805 */ /* 0x000fe2000001ff00 */
[----:B------:R-:W-:Y:S01]  /*26b0*/  STS.U16 [R85+0x20a00], R9 ;  /* 0x020a000955007388 */ /* 0x000fe20000000400 */
[----:B------:R-:W-:Y:S02]  /*26c0*/  CS2R R134, SRZ ;  /* 0x0000000000867805 */ /* 0x000fe4000001ff00 */
[----:B------:R-:W-:-:S02]  /*26d0*/  CS2R R136, SRZ ;  /* 0x0000000000887805 */ /* 0x000fc4000001ff00 */
[----:B------:R-:W-:Y:S01]  /*26e0*/  CS2R R138, SRZ ;  /* 0x00000000008a7805 */ /* 0x000fe2000001ff00 */
[----:B------:R-:W-:Y:S01]  /*26f0*/  STS.U16 [R85+0x20e00], R11 ;  /* 0x020e000b55007388 */ /* 0x000fe20000000400 */
[----:B------:R-:W-:Y:S02]  /*2700*/  CS2R R140, SRZ ;  /* 0x00000000008c7805 */ /* 0x000fe4000001ff00 */
[----:B0-----:R-:W-:Y:S02]  /*2710*/  MOV R6, 0xff800000 ;  /* 0xff80000000067802 */ /* 0x001fe40000000f00 */
[----:B------:R-:W-:Y:S01]  /*2720*/  CS2R R142, SRZ ;  /* 0x00000000008e7805 */ /* 0x000fe2000001ff00 */
[----:B------:R-:W-:Y:S01]  /*2730*/  STS.U16 [R85+0x21200], R13 ;  /* 0x0212000d55007388 */ /* 0x000fe20000000400 */
[----:B------:R-:W-:Y:S02]  /*2740*/  CS2R R144, SRZ ;  /* 0x0000000000907805 */ /* 0x000fe4000001ff00 */
[----:B------:R-:W-:-:S02]  /*2750*/  CS2R R146, SRZ ;  /* 0x0000000000927805 */ /* 0x000fc4000001ff00 */
[----:B------:R-:W-:Y:S01]  /*2760*/  CS2R R148, SRZ ;  /* 0x0000000000947805 */ /* 0x000fe2000001ff00 */
[----:B------:R-:W-:Y:S01]  /*2770*/  STS.U16 [R85+0x21600], R15 ;  /* 0x0216000f55007388 */ /* 0x000fe20000000400 */
[----:B------:R-:W-:Y:S02]  /*2780*/  CS2R R150, SRZ ;  /* 0x0000000000967805 */ /* 0x000fe4000001ff00 */
[C---:B------:R-:W-:Y:S01]  /*2790*/  LOP3.LUT R2, R216.reuse, 0x60, RZ, 0xc0, !PT ;  /* 0x00000060d8027812 */ /* 0x040fe200078ec0ff */
[----:B------:R-:W-:Y:S01]  /*27a0*/  STS.U16 [R85+0x21a00], R18 ;  /* 0x021a001255007388 */ /* 0x000fe20000000400 */
[----:B------:R-:W-:-:S03]  /*27b0*/  LOP3.LUT R8, R216, 0x7f, RZ, 0xc0, !PT ;  /* 0x0000007fd8087812 */ /* 0x000fc600078ec0ff */
[----:B------:R-:W-:Y:S04]  /*27c0*/  STS.U16 [R85+0x21e00], R20 ;  /* 0x021e001455007388 */ /* 0x000fe80000000400 */
[----:B------:R-:W-:Y:S04]  /*27d0*/  STS.U16 [R85+0x22200], R22 ;  /* 0x0222001655007388 */ /* 0x000fe80000000400 */
[----:B------:R0:W-:Y:S04]  /*27e0*/  STS.U16 [R85+0x22600], R24 ;  /* 0x0226001855007388 */ /* 0x0001e80000000400 */
[----:B------:R1:W-:Y:S04]  /*27f0*/  STS.U16 [R85+0x22a00], R26 ;  /* 0x022a001a55007388 */ /* 0x0003e80000000400 */
[----:B------:R4:W-:Y:S01]  /*2800*/  STS.U16 [R85+0x22e00], R28 ;  /* 0x022e001c55007388 */ /* 0x0009e20000000400 */
[----:B0-----:R-:W-:-:S03]  /*2810*/  CS2R R24, SRZ ;  /* 0x0000000000187805 */ /* 0x001fc6000001ff00 */
[----:B------:R0:W-:Y:S01]  /*2820*/  STS.U16 [R85+0x23200], R30 ;  /* 0x0232001e55007388 */ /* 0x0001e20000000400 */
[----:B-1----:R-:W-:-:S03]  /*2830*/  CS2R R26, SRZ ;  /* 0x00000000001a7805 */ /* 0x002fc6000001ff00 */
[----:B------:R1:W-:Y:S01]  /*2840*/  STS.U16 [R85+0x23600], R32 ;  /* 0x0236002055007388 */ /* 0x0003e20000000400 */
[----:B----4-:R-:W-:-:S03]  /*2850*/  CS2R R28, SRZ ;  /* 0x00000000001c7805 */ /* 0x010fc6000001ff00 */
        /* <DEDUP_REMOVED lines=30> */
[----:B---3--:R3:W-:Y:S01]  /*2a40*/  STS.U16 [R85+0x2fe00], R130 ;  /* 0x02fe008255007388 */ /* 0x0087e20000000400 */
[----:B0-----:R-:W-:-:S03]  /*2a50*/  CS2R R60, SRZ ;  /* 0x00000000003c7805 */ /* 0x001fc6000001ff00 */
[----:B------:R0:W-:Y:S01]  /*2a60*/  STS.U16 [R85+0x27600], R64 ;  /* 0x0276004055007388 */ /* 0x0001e20000000400 */
[----:B-1----:R-:W-:-:S03]  /*2a70*/  CS2R R62, SRZ ;  /* 0x00000000003e7805 */ /* 0x002fc6000001ff00 */
[----:B------:R1:W-:Y:S01]  /*2a80*/  STS.U16 [R85+0x27a00], R66 ;  /* 0x027a004255007388 */ /* 0x0003e20000000400 */
[----:B---3--:R-:W-:-:S03]  /*2a90*/  CS2R R130, SRZ ;  /* 0x0000000000827805 */ /* 0x008fc6000001ff00 */
[----:B------:R3:W-:Y:S01]  /*2aa0*/  STS.U16 [R85+0x27e00], R68 ;  /* 0x027e004455007388 */ /* 0x0007e20000000400 */
        /* <DEDUP_REMOVED lines=31> */
[----:B------:R-:W-:Y:S01]  /*2ca0*/  STS.U16 [R85+0x2be00], R119 ;  /* 0x02be007755007388 */ /* 0x000fe20000000400 */
[----:B-1----:R-:W-:-:S03]  /*2cb0*/  CS2R R112, SRZ ;  /* 0x0000000000707805 */ /* 0x002fc6000001ff00 */
[----:B------:R0:W-:Y:S01]  /*2cc0*/  STS.U16 [R85+0x2c200], R123 ;  /* 0x02c2007b55007388 */ /* 0x0001e20000000400 */
[----:B---3--:R-:W-:-:S03]  /*2cd0*/  CS2R R116, SRZ ;  /* 0x0000000000747805 */ /* 0x008fc6000001ff00 */
[----:B------:R1:W-:Y:S04]  /*2ce0*/  STS.U16 [R85+0x2c600], R118 ;  /* 0x02c6007655007388 */ /* 0x0003e80000000400 */
[----:B------:R3:W-:Y:S01]  /*2cf0*/  STS.U16 [R85+0x2ca00], R128 ;  /* 0x02ca008055007388 */ /* 0x0007e20000000400 */
[----:B0-----:R-:W-:-:S03]  /*2d00*/  CS2R R122, SRZ ;  /* 0x00000000007a7805 */ /* 0x001fc6000001ff00 */
[----:B------:R0:W-:Y:S01]  /*2d10*/  STS.U16 [R85+0x2ce00], R124 ;  /* 0x02ce007c55007388 */ /* 0x0001e20000000400 */
[----:B-1----:R-:W-:-:S03]  /*2d20*/  CS2R R118, SRZ ;  /* 0x0000000000767805 */ /* 0x002fc6000001ff00 */
[----:B------:R-:W-:Y:S01]  /*2d30*/  STS.U16 [R85+0x2d200], R17 ;  /* 0x02d2001155007388 */ /* 0x000fe20000000400 */
[----:B---3--:R-:W-:-:S03]  /*2d40*/  CS2R R128, SRZ ;  /* 0x0000000000807805 */ /* 0x008fc6000001ff00 */
[----:B------:R1:W-:Y:S01]  /*2d50*/  STS.U16 [R85+0x2d600], R114 ;  /* 0x02d6007255007388 */ /* 0x0003e20000000400 */
[----:B0-----:R-:W-:-:S03]  /*2d60*/  CS2R R124, SRZ ;  /* 0x00000000007c7805 */ /* 0x001fc6000001ff00 */
[----:B--2---:R0:W-:Y:S04]  /*2d70*/  STS.U16 [R85+0x2da00], R126 ;  /* 0x02da007e55007388 */ /* 0x0041e80000000400 */
[----:B------:R2:W-:Y:S01]  /*2d80*/  STS.U16 [R85+0x2de00], R88 ;  /* 0x02de005855007388 */ /* 0x0005e20000000400 */
[----:B-1----:R-:W-:-:S03]  /*2d90*/  CS2R R114, SRZ ;  /* 0x0000000000727805 */ /* 0x002fc6000001ff00 */
[----:B------:R-:W-:Y:S01]  /*2da0*/  STS.U16 [R85+0x2e200], R84 ;  /* 0x02e2005455007388 */ /* 0x000fe20000000400 */
[----:B0-----:R-:W-:-:S03]  /*2db0*/  CS2R R126, SRZ ;  /* 0x00000000007e7805 */ /* 0x001fc6000001ff00 */
[----:B------:R0:W-:Y:S01]  /*2dc0*/  STS.U16 [R85+0x2e600], R90 ;  /* 0x02e6005a55007388 */ /* 0x0001e20000000400 */
[----:B--2---:R-:W-:-:S03]  /*2dd0*/  CS2R R88, SRZ ;  /* 0x0000000000587805 */ /* 0x004fc6000001ff00 */
[----:B------:R1:W-:Y:S04]  /*2de0*/  STS.U16 [R85+0x2ea00], R92 ;  /* 0x02ea005c55007388 */ /* 0x0003e80000000400 */
[----:B------:R2:W-:Y:S01]  /*2df0*/  STS.U16 [R85+0x2ee00], R86 ;  /* 0x02ee005655007388 */ /* 0x0005e20000000400 */
[----:B0-----:R-:W-:-:S03]  /*2e00*/  CS2R R90, SRZ ;  /* 0x00000000005a7805 */ /* 0x001fc6000001ff00 */
[----:B------:R0:W-:Y:S01]  /*2e10*/  STS.U16 [R85+0x2f200], R94 ;  /* 0x02f2005e55007388 */ /* 0x0001e20000000400 */
[----:B-1----:R-:W-:-:S03]  /*2e20*/  CS2R R92, SRZ ;  /* 0x00000000005c7805 */ /* 0x002fc6000001ff00 */
[----:B------:R1:W-:Y:S01]  /*2e30*/  STS.U16 [R85+0x2f600], R96 ;  /* 0x02f6006055007388 */ /* 0x0003e20000000400 */
[----:B--2---:R-:W-:-:S03]  /*2e40*/  CS2R R86, SRZ ;  /* 0x0000000000567805 */ /* 0x004fc6000001ff00 */
[----:B------:R2:W-:Y:S01]  /*2e50*/  STS.U16 [R85+0x2fa00], R104 ;  /* 0x02fa006855007388 */ /* 0x0005e20000000400 */
[----:B0-----:R-:W-:Y:S02]  /*2e60*/  CS2R R94, SRZ ;  /* 0x00000000005e7805 */ /* 0x001fe4000001ff00 */
[----:B-1----:R-:W-:Y:S02]  /*2e70*/  CS2R R96, SRZ ;  /* 0x0000000000607805 */ /* 0x002fe4000001ff00 */
[----:B--2---:R-:W-:Y:S02]  /*2e80*/  CS2R R84, SRZ ;  /* 0x0000000000547805 */ /* 0x004fe4000001ff00 */
[----:B------:R-:W-:Y:S01]  /*2e90*/  CS2R R104, SRZ ;  /* 0x0000000000687805 */ /* 0x000fe2000001ff00 */
[----:B------:R-:W-:Y:S06]  /*2ea0*/  @!P0 BRA `(.L_x_0) ;  /* 0x0000016000fc8947 */ /* 0x000fec0003800000 */
[----:B------:R-:W0:Y:S01]  /*2eb0*/  LDC R11, c[0x0][0x268] ;  /* 0x00009a00ff0b7b82 */ /* 0x000e220000000800 */
[----:B------:R-:W-:Y:S02]  /*2ec0*/  SHF.R.U32.HI R238, RZ, 0x7, R216 ;  /* 0x00000007ffee7819 */ /* 0x000fe400000116d8 */
[----:B------:R-:W-:Y:S02]  /*2ed0*/  SHF.R.U32.HI R5, RZ, 0x1, R2 ;  /* 0x00000001ff057819 */ /* 0x000fe40000011602 */
[----:B------:R-:W-:Y:S02]  /*2ee0*/  SGXT.U32 R238, R238, 0x1 ;  /* 0x00000001eeee781a */ /* 0x000fe40000000000 */
[----:B------:R-:W-:Y:S01]  /*2ef0*/  SHF.R.U32.HI R2, RZ, 0x2, R216 ;  /* 0x00000002ff027819 */ /* 0x000fe200000116d8 */
[----:B------:R-:W1:Y:S03]  /*2f00*/  LDC.64 R6, c[0x0][0x260] ;  /* 0x00009800ff067b82 */ /* 0x000e660000000a00 */
[----:B------:R-:W-:-:S04]  /*2f10*/  SGXT.U32 R2, R2, 0x3 ;  /* 0x000000030202781a */ /* 0x000fc80000000000 */
[----:B------:R-:W-:Y:S01]  /*2f20*/  LOP3.LUT R4, R4, R5, R2, 0xfe, !PT ;  /* 0x0000000504047212 */ /* 0x000fe200078efe02 */
[----:B------:R-:W2:Y:S01]  /*2f30*/  LDC.64 R12, c[0x0][0x220] ;  /* 0x00008800ff0c7b82 */ /* 0x000ea20000000a00 */
[----:B0-----:R-:W-:-:S07]  /*2f40*/  IMAD R238, R238, R11, RZ ;  /* 0x0000000beeee7224 */ /* 0x001fce00078e02ff */
[----:B------:R-:W0:Y:S01]  /*2f50*/  LDC R9, c[0x0][0x250] ;  /* 0x00009400ff097b82 */ /* 0x000e220000000800 */
[C---:B------:R-:W-:Y:S02]  /*2f60*/  IMAD R239, R11.reuse, 0x2, R238 ;  /* 0x000000020bef7824 */ /* 0x040fe400078e02ee */
[----:B-1----:R-:W-:Y:S01]  /*2f70*/  IMAD.MOV.U32 R15, RZ, RZ, R6 ;  /* 0x000000ffff0f7224 */ /* 0x002fe200078e0006 */
[----:B------:R1:W-:Y:S01]  /*2f80*/  STL [R1+0xb54], R7 ;  /* 0x000b540701007387 */ /* 0x0003e20000100800 */
[----:B------:R-:W-:Y:S01]  /*2f90*/  VIADD R6, R0, 0x20000 ;  /* 0x0002000000067836 */ /* 0x000fe20000000000 */
[----:B------:R-:W-:Y:S02]  /*2fa0*/  MOV R14, R7 ;  /* 0x00000007000e7202 */ /* 0x000fe40000000f00 */
[----:B------:R-:W3:Y:S01]  /*2fb0*/  LDC R10, c[0x0][0x258] ;  /* 0x00009600ff0a7b82 */ /* 0x000ee20000000800 */
[C---:B------:R-:W-:Y:S02]  /*2fc0*/  LEA R64, R11.reuse, R239, 0x1 ;  /* 0x000000ef0b407211 */ /* 0x040fe400078e08ff */
[----:B------:R-:W-:Y:S01]  /*2fd0*/  SHF.R.U32.HI R2, RZ, 0x4, R6 ;  /* 0x00000004ff027819 */ /* 0x000fe20000011606 */
[----:B------:R-:W-:Y:S01]  /*2fe0*/  IMAD R8, R8, R14, RZ ;  /* 0x0000000e08087224 */ /* 0x000fe200078e02ff */
[C---:B------:R-:W-:Y:S01]  /*2ff0*/  LEA R44, R11.reuse, R64, 0x1 ;  /* 0x000000400b2c7211 */ /* 0x040fe200078e08ff */
[----:B------:R-:W-:Y:S01]  /*3000*/  IMAD.MOV.U32 R6, RZ, RZ, RZ ;  /* 0x000000ffff067224 */ /* 0x000fe200078e00ff */
[----:B-1----:R-:W-:Y:S01]  /*3010*/  SHF.R.U32.HI R7, RZ, 0x4, R0 ;  /* 0x00000004ff077819 */ /* 0x002fe20000011600 */
[----:B------:R-:W1:Y:S01]  /*3020*/  LDC.64 R216, c[0x0][0x218] ;  /* 0x00008600ffd87b82 */ /* 0x000e620000000a00 */
[----:B------:R-:W-:Y:S01]  /*3030*/  SGXT.U32 R2, R2, 0xe ;  /* 0x0000000e0202781a */ /* 0x000fe20000000000 */
[----:B------:R-:W-:Y:S01]  /*3040*/  IMAD R232, R11, 0x2, R44 ;  /* 0x000000020be87824 */ /* 0x000fe200078e022c */
[----:B------:R-:W-:-:S02]  /*3050*/  SGXT.U32 R16, R7, 0xe ;  /* 0x0000000e0710781a */ /* 0x000fc40000000000 */
[----:B------:R-:W-:Y:S01]  /*3060*/  R2UR UR56, R2 ;  /* 0x00000000023872ca */ /* 0x000fe200000e0000 */
[----:B------:R-:W-:Y:S01]  /*3070*/  IMAD R233, R11, 0x2, R232 ;  /* 0x000000020be97824 */ /* 0x000fe200078e02e8 */
[----:B------:R-:W-:Y:S01]  /*3080*/  IADD3 R5, P0, R16, 0x2, RZ ;  /* 0x0000000210057810 */ /* 0x000fe20007f1e0ff */
[----:B------:R-:W4:Y:S01]  /*3090*/  LDC R213, c[0x0][0x268] ;  /* 0x00009a00ffd57b82 */ /* 0x000f220000000800 */
[----:B------:R-:W-:Y:S02]  /*30a0*/  IADD3 R2, P3, R2, 0x80, RZ ;  /* 0x0000008002027810 */ /* 0x000fe40007f7e0ff */
[----:B------:R-:W-:Y:S01]  /*30b0*/  R2UR UR10, R5 ;  /* 0x00000000050a72ca */ /* 0x000fe200000e0000 */
[----:B------:R-:W-:Y:S01]  /*30c0*/  IMAD R5, R218, R15, RZ ;  /* 0x0000000fda057224 */ /* 0x000fe200078e02ff */
[----:B------:R-:W-:Y:S01]  /*30d0*/  R2UR UR8, R2 ;  /* 0x00000000020872ca */ /* 0x000fe200000e0000 */
[----:B------:R-:W-:Y:S01]  /*30e0*/  IMAD.SHL.U32 R2, R8, 0x2, RZ ;  /* 0x0000000208027824 */ /* 0x000fe200078e00ff */
[----:B------:R-:W-:Y:S01]  /*30f0*/  LEA R226, R11, R233, 0x1 ;  /* 0x000000e90be27211 */ /* 0x000fe200078e08ff */
[----:B---3--:R-:W-:Y:S01]  /*3100*/  IMAD R3, R3, R10, RZ ;  /* 0x0000000a03037224 */ /* 0x008fe200078e02ff */
[----:B------:R-:W-:Y:S01]  /*3110*/  SHF.L.U32 R7, R5, 0x1, RZ ;  /* 0x0000000105077819 */ /* 0x000fe200000006ff */
[----:B------:R-:W3:Y:S01]  /*3120*/  LDC R212, c[0x0][0x268] ;  /* 0x00009a00ffd47b82 */ /* 0x000ee20000000800 */
[----:B------:R-:W-:Y:S01]  /*3130*/  IADD3.X R6, R6, 0x40000040, RZ, P0, !PT ;  /* 0x4000004006067810 */ /* 0x000fe200007fe4ff */
[----:B------:R-:W-:Y:S01]  /*3140*/  IMAD R227, R11, 0x2, R226 ;  /* 0x000000020be37824 */ /* 0x000fe200078e02e2 */
[----:B--2---:R-:W-:Y:S01]  /*3150*/  IADD3 R7, P1, P2, R2, R12, R7 ;  /* 0x0000000c02077210 */ /* 0x004fe20007a3e007 */
[----:B0-----:R-:W-:Y:S01]  /*3160*/  IMAD R2, R218, R9, RZ ;  /* 0x00000009da027224 */ /* 0x001fe200078e02ff */
[----:B------:R-:W-:Y:S01]  /*3170*/  R2UR UR11, R6 ;  /* 0x00000000060b72ca */ /* 0x000fe200000e0000 */
[----:B------:R-:W-:-:S02]  /*3180*/  IMAD R3, R10, 0x100, R3 ;  /* 0x000001000a037824 */ /* 0x000fc400078e0203 */
[----:B------:R-:W-:Y:S01]  /*3190*/  IMAD R22, R11, 0x2, R227 ;  /* 0x000000020b167824 */ /* 0x000fe200078e02e3 */
[C---:B-1----:R-:W-:Y:S01]  /*31a0*/  LEA R216, P0, R2.reuse, R216, 0x1 ;  /* 0x000000d802d87211 */ /* 0x042fe200078008ff */
[----:B------:R-:W-:Y:S01]  /*31b0*/  IMAD.HI R6, R5, 0x2, RZ ;  /* 0x0000000205067827 */ /* 0x000fe200078e02ff */
[----:B------:R-:W0:Y:S02]  /*31c0*/  LDC R207, c[0x0][0x268] ;  /* 0x00009a00ffcf7b82 */ /* 0x000e240000000800 */
[----:B------:R-:W-:Y:S01]  /*31d0*/  LEA.HI.X.SX32 R10, R2, R217, 0x1, P0 ;  /* 0x000000d9020a7211 */ /* 0x000fe200000f0eff */
[----:B------:R-:W-:Y:S01]  /*31e0*/  IMAD.HI R8, R8, 0x2, RZ ;  /* 0x0000000208087827 */ /* 0x000fe200078e02ff */
[----:B------:R-:W-:Y:S02]  /*31f0*/  LEA R216, P0, R3, R216, 0x1 ;  /* 0x000000d803d87211 */ /* 0x000fe400078008ff */
[----:B------:R-:W-:Y:S01]  /*3200*/  LEA R62, R11, R22, 0x1 ;  /* 0x000000160b3e7211 */ /* 0x000fe200078e08ff */
[----:B------:R-:W-:Y:S01]  /*3210*/  IMAD.MOV.U32 R9, RZ, RZ, RZ ;  /* 0x000000ffff097224 */ /* 0x000fe200078e00ff */
[----:B------:R-:W-:Y:S01]  /*3220*/  LEA.HI.X.SX32 R217, R3, R10, 0x1, P0 ;  /* 0x0000000a03d97211 */ /* 0x000fe200000f0eff */
[----:B------:R-:W1:Y:S01]  /*3230*/  LDC R206, c[0x0][0x268] ;  /* 0x00009a00ffce7b82 */ /* 0x000e620000000800 */
[----:B------:R-:W-:Y:S01]  /*3240*/  IADD3.X R2, R8, R13, R6, P1, P2 ;  /* 0x0000000d08027210 */ /* 0x000fe20000fe4406 */
[----:B------:R-:W-:Y:S01]  /*3250*/  IMAD R221, R11, 0x2, R62 ;  /* 0x000000020bdd7824 */ /* 0x000fe200078e023e */
[----:B------:R-:W-:Y:S01]  /*3260*/  IADD3.X R9, R9, 0x40000040, RZ, P3, !PT ;  /* 0x4000004009097810 */ /* 0x000fe20001ffe4ff */
[----:B------:R2:W-:Y:S02]  /*3270*/  STL.64 [R1+0xb68], R216 ;  /* 0x000b68d801007387 */ /* 0x0005e40000100a00 */
[----:B------:R-:W-:Y:S01]  /*3280*/  IMAD R220, R11, 0x2, R221 ;  /* 0x000000020bdc7824 */ /* 0x000fe200078e02dd */
[----:B------:R-:W-:Y:S01]  /*3290*/  R2UR UR9, R9 ;  /* 0x00000000090972ca */ /* 0x000fe200000e0000 */
[----:B------:R2:W-:Y:S01]  /*32a0*/  STL.64 [R1+0xb78], R232 ;  /* 0x000b78e801007387 */ /* 0x0005e20000100a00 */
[----:B------:R-:W1:Y:S02]  /*32b0*/  LDC R6, c[0x0][0x268] ;  /* 0x00009a00ff067b82 */ /* 0x000e640000000800 */
[----:B------:R-:W-:Y:S01]  /*32c0*/  LEA R30, R11, R220, 0x1 ;  /* 0x000000dc0b1e7211 */ /* 0x000fe200078e08ff */
[----:B------:R3:W-:Y:S04]  /*32d0*/  STL.64 [R1+0xb70], R226 ;  /* 0x000b70e201007387 */ /* 0x0007e80000100a00 */
[----:B----4-:R-:W-:Y:S01]  /*32e0*/  IMAD R213, R213, 0x2, R30 ;  /* 0x00000002d5d57824 */ /* 0x010fe200078e021e */
[----:B------:R-:W4:Y:S01]  /*32f0*/  LDC R3, c[0x0][0x268] ;  /* 0x00009a00ff037b82 */ /* 0x000f220000000800 */
[----:B--2---:R-:W-:-:S02]  /*3300*/  LEA R216, P2, R64, R7, 0x1 ;  /* 0x0000000740d87211 */ /* 0x004fc400078408ff */
[-C--:B------:R-:W-:Y:S01]  /*3310*/  LEA R232, P0, R238, R7.reuse, 0x1 ;  /* 0x00000007eee87211 */ /* 0x080fe200078008ff */
[----:B---3--:R-:W-:Y:S01]  /*3320*/  IMAD R212, R212, 0x2, R213 ;  /* 0x00000002d4d47824 */ /* 0x008fe200078e02d5 */
[----:B------:R-:W-:-:S03]  /*3330*/  LEA R226, P1, R239, R7, 0x1 ;  /* 0x00000007efe27211 */ /* 0x000fc600078208ff */
[----:B------:R-:W2:Y:S01]  /*3340*/  LDC R5, c[0x0][0x268] ;  /* 0x00009a00ff057b82 */ /* 0x000ea20000000800 */
[-C--:B------:R-:W-:Y:S02]  /*3350*/  LEA.HI.X.SX32 R233, R238, R2.reuse, 0x1, P0 ;  /* 0x00000002eee97211 */ /* 0x080fe400000f0eff */
[-C--:B------:R-:W-:Y:S02]  /*3360*/  LEA.HI.X.SX32 R227, R239, R2.reuse, 0x1, P1 ;  /* 0x00000002efe37211 */ /* 0x080fe400008f0eff */
[----:B------:R-:W-:Y:S01]  /*3370*/  LEA.HI.X.SX32 R217, R64, R2, 0x1, P2 ;  /* 0x0000000240d97211 */ /* 0x000fe200010f0eff */
[----:B------:R3:W-:Y:S01]  /*3380*/  STL.64 [R1+0xb48], R232 ;  /* 0x000b48e801007387 */ /* 0x0007e20000100a00 */
[----:B0-----:R-:W-:Y:S01]  /*3390*/  LEA R207, R207, R212, 0x1 ;  /* 0x000000d4cfcf7211 */ /* 0x001fe200078e08ff */
[----:B------:R-:W0:Y:S04]  /*33a0*/  LDC R201, c[0x0][0x268] ;  /* 0x00009a00ffc97b82 */ /* 0x000e280000000800 */
[----:B-1----:R-:W-:-:S04]  /*33b0*/  IMAD R21, R6, 0x2, R207 ;  /* 0x0000000206157824 */ /* 0x002fc800078e02cf */
[----:B------:R-:W1:Y:S01]  /*33c0*/  LDC R8, c[0x0][0x268] ;  /* 0x00009a00ff087b82 */ /* 0x000e620000000800 */
[----:B------:R-:W-:Y:S01]  /*33d0*/  IMAD R206, R206, 0x2, R21 ;  /* 0x00000002cece7824 */ /* 0x000fe200078e0215 */
[----:B---3--:R-:W3:Y:S04]  /*33e0*/  LDL.LU.64 R232, [R1+0xb78] ;  /* 0x000b780001e87983 */ /* 0x008ee80000300a00 */
[----:B------:R0:W-:Y:S01]  /*33f0*/  STL.64 [R1+0xb40], R226 ;  /* 0x000b40e201007387 */ /* 0x0001e20000100a00 */
[----:B----4-:R-:W-:Y:S01]  /*3400*/  LEA R200, R3, R206, 0x1 ;  /* 0x000000ce03c87211 */ /* 0x010fe200078e08ff */
[----:B------:R-:W4:Y:S02]  /*3410*/  LDC R10, c[0x0][0x268] ;  /* 0x00009a00ff0a7b82 */ /* 0x000f240000000800 */
[----:B------:R-:W-:Y:S02]  /*3420*/  STL.64 [R1+0xb38], R216 ;  /* 0x000b38d801007387 */ /* 0x000fe40000100a00 */
[----:B--2---:R-:W-:-:S04]  /*3430*/  IMAD R60, R5, 0x2, R200 ;  /* 0x00000002053c7824 */ /* 0x004fc800078e02c8 */
[----:B------:R-:W2:Y:S01]  /*3440*/  LDC R194, c[0x0][0x268] ;  /* 0x00009a00ffc27b82 */ /* 0x000ea20000000800 */
[----:B0-----:R-:W-:Y:S01]  /*3450*/  IMAD R201, R201, 0x2, R60 ;  /* 0x00000002c9c97824 */ /* 0x001fe200078e023c */
[----:B------:R-:W-:-:S04]  /*3460*/  LEA R226, P0, R44, R7, 0x1 ;  /* 0x000000072ce27211 */ /* 0x000fc800078008ff */
[----:B------:R-:W-:Y:S02]  /*3470*/  LEA.HI.X.SX32 R227, R44, R2, 0x1, P0 ;  /* 0x000000022ce37211 */ /* 0x000fe400000f0eff */
[----:B------:R-:W0:Y:S01]  /*3480*/  LDC R189, c[0x0][0x268] ;  /* 0x00009a00ffbd7b82 */ /* 0x000e220000000800 */
[----:B-1----:R-:W-:Y:S02]  /*3490*/  LEA R195, R8, R201, 0x1 ;  /* 0x000000c908c37211 */ /* 0x002fe400078e08ff */
[----:B------:R1:W-:Y:S05]  /*34a0*/  STL.64 [R1+0xb30], R226 ;  /* 0x000b30e201007387 */ /* 0x0003ea0000100a00 */
[----:B------:R-:W0:Y:S01]  /*34b0*/  LDC R12, c[0x0][0x268] ;  /* 0x00009a00ff0c7b82 */ /* 0x000e220000000800 */
[----:B----4-:R-:W-:Y:S01]  /*34c0*/  IMAD R41, R10, 0x2, R195 ;  /* 0x000000020a297824 */ /* 0x010fe200078e02c3 */
[----:B-1----:R-:W4:Y:S06]  /*34d0*/  LDL.LU.64 R226, [R1+0xb70] ;  /* 0x000b700001e27983 */ /* 0x002f2c0000300a00 */
[----:B------:R-:W1:Y:S01]  /*34e0*/  LDC R9, c[0x0][0x268] ;  /* 0x00009a00ff097b82 */ /* 0x000e620000000800 */
[----:B--2---:R-:W-:-:S07]  /*34f0*/  IMAD R194, R194, 0x2, R41 ;  /* 0x00000002c2c27824 */ /* 0x004fce00078e0229 */
[----:B------:R-:W2:Y:S01]  /*3500*/  LDC R13, c[0x0][0x268] ;  /* 0x00009a00ff0d7b82 */ /* 0x000ea20000000800 */
[----:B0-----:R-:W-:-:S07]  /*3510*/  LEA R189, R189, R194, 0x1 ;  /* 0x000000c2bdbd7211 */ /* 0x001fce00078e08ff */
[----:B------:R-:W0:Y:S01]  /*3520*/  LDC R15, c[0x0][0x268] ;  /* 0x00009a00ff0f7b82 */ /* 0x000e220000000800 */
[----:B------:R-:W-:-:S07]  /*3530*/  IMAD R12, R12, 0x2, R189 ;  /* 0x000000020c0c7824 */ /* 0x000fce00078e02bd */
[----:B------:R-:W0:Y:S01]  /*3540*/  LDC R183, c[0x0][0x268] ;  /* 0x00009a00ffb77b82 */ /* 0x000e220000000800 */
[----:B-1----:R-:W-:-:S07]  /*3550*/  IMAD R188, R9, 0x2, R12 ;  /* 0x0000000209bc7824 */ /* 0x002fce00078e020c */
[----:B------:R-:W1:Y:S01]  /*3560*/  LDC R40, c[0x0][0x268] ;  /* 0x00009a00ff287b82 */ /* 0x000e620000000800 */
[----:B--2---:R-:W-:-:S07]  /*3570*/  LEA R58, R13, R188, 0x1 ;  /* 0x000000bc0d3a7211 */ /* 0x004fce00078e08ff */
[----:B------:R-:W2:Y:S01]  /*3580*/  LDC R177, c[0x0][0x268] ;  /* 0x00009a00ffb17b82 */ /* 0x000ea20000000800 */
[----:B0-----:R-:W-:-:S07]  /*3590*/  IMAD R182, R15, 0x2, R58 ;  /* 0x000000020fb67824 */ /* 0x001fce00078e023a */
[----:B------:R-:W0:Y:S01]  /*35a0*/  LDC R176, c[0x0][0x268] ;  /* 0x00009a00ffb07b82 */ /* 0x000e220000000800 */
[----:B------:R-:W-:-:S07]  /*35b0*/  IMAD R183, R183, 0x2, R182 ;  /* 0x00000002b7b77824 */ /* 0x000fce00078e02b6 */
[----:B------:R-:W0:Y:S01]  /*35c0*/  LDC R171, c[0x0][0x268] ;  /* 0x00009a00ffab7b82 */ /* 0x000e220000000800 */
[----:B-1----:R-:W-:-:S07]  /*35d0*/  LEA R40, R40, R183, 0x1 ;  /* 0x000000b728287211 */ /* 0x002fce00078e08ff */
[----:B------:R-:W1:Y:S01]  /*35e0*/  LDC R28, c[0x0][0x268] ;  /* 0x00009a00ff1c7b82 */ /* 0x000e620000000800 */
[----:B--2---:R-:W-:-:S07]  /*35f0*/  IMAD R177, R177, 0x2, R40 ;  /* 0x00000002b1b17824 */ /* 0x004fce00078e0228 */
[----:B------:R-:W2:Y:S01]  /*3600*/  LDC R11, c[0x0][0x268] ;  /* 0x00009a00ff0b7b82 */ /* 0x000ea20000000800 */
[----:B0-----:R-:W-:-:S07]  /*3610*/  IMAD R176, R176, 0x2, R177 ;  /* 0x00000002b0b07824 */ /* 0x001fce00078e02b1 */
[----:B------:R-:W0:Y:S01]  /*3620*/  LDC R17, c[0x0][0x268] ;  /* 0x00009a00ff117b82 */ /* 0x000e220000000800 */
[----:B------:R-:W-:-:S07]  /*3630*/  LEA R171, R171, R176, 0x1 ;  /* 0x000000b0abab7211 */ /* 0x000fce00078e08ff */
[----:B------:R-:W0:Y:S01]  /*3640*/  LDC R19, c[0x0][0x268] ;  /* 0x00009a00ff137b82 */ /* 0x000e220000000800 */
[----:B-1----:R-:W-:-:S07]  /*3650*/  IMAD R28, R28, 0x2, R171 ;  /* 0x000000021c1c7824 */ /* 0x002fce00078e02ab */
[----:B------:R-:W1:Y:S01]  /*3660*/  LDC R165, c[0x0][0x268] ;  /* 0x00009a00ffa57b82 */ /* 0x000e620000000800 */
[----:B--2---:R-:W-:-:S07]  /*3670*/  IMAD R170, R11, 0x2, R28 ;  /* 0x000000020baa7824 */ /* 0x004fce00078e021c */
[----:B------:R-:W2:Y:S01]  /*3680*/  LDC R14, c[0x0][0x268] ;  /* 0x00009a00ff0e7b82 */ /* 0x000ea20000000800 */
[----:B0-----:R-:W-:-:S07]  /*3690*/  LEA R56, R17, R170, 0x1 ;  /* 0x000000aa11387211 */ /* 0x001fce00078e08ff */
[----:B------:R-:W0:Y:S01]  /*36a0*/  LDC R158, c[0x0][0x268] ;  /* 0x00009a00ff9e7b82 */ /* 0x000e220000000800 */
[----:B------:R-:W-:-:S07]  /*36b0*/  IMAD R164, R19, 0x2, R56 ;  /* 0x0000000213a47824 */ /* 0x000fce00078e0238 */
[----:B------:R-:W3:Y:S01]  /*36c0*/  LDC R23, c[0x0][0x268] ;  /* 0x00009a00ff177b82 */ /* 0x000ee20000000800 */
[----:B-1----:R-:W-:-:S07]  /*36d0*/  IMAD R165, R165, 0x2, R164 ;  /* 0x00000002a5a57824 */ /* 0x002fce00078e02a4 */
[----:B------:R-:W1:Y:S01]  /*36e0*/  LDC R25, c[0x0][0x268] ;  /* 0x00009a00ff197b82 */ /* 0x000e620000000800 */
[----:B--2---:R-:W-:-:S07]  /*36f0*/  LEA R27, R14, R165, 0x1 ;  /* 0x000000a50e1b7211 */ /* 0x004fce00078e08ff */
[----:B------:R-:W2:Y:S01]  /*3700*/  LDC R153, c[0x0][0x268] ;  /* 0x00009a00ff997b82 */ /* 0x000ea20000000800 */
[----:B0-----:R-:W-:-:S07]  /*3710*/  IMAD R158, R158, 0x2, R27 ;  /* 0x000000029e9e7824 */ /* 0x001fce00078e021b */
[----:B------:R-:W0:Y:S01]  /*3720*/  LDC R154, c[0x0][0x268] ;  /* 0x00009a00ff9a7b82 */ /* 0x000e220000000800 */
[----:B---3--:R-:W-:-:S07]  /*3730*/  IMAD R160, R23, 0x2, R158 ;  /* 0x0000000217a07824 */ /* 0x008fce00078e029e */
[----:B------:R-:W3:Y:S01]  /*3740*/  LDC R33, c[0x0][0x268] ;  /* 0x00009a00ff217b82 */ /* 0x000ee20000000800 */
[----:B-1----:R-:W-:-:S07]  /*3750*/  LEA R152, R25, R160, 0x1 ;  /* 0x000000a019987211 */ /* 0x002fce00078e08ff */
[----:B------:R-:W1:Y:S01]  /*3760*/  LDC R147, c[0x0][0x268] ;  /* 0x00009a00ff937b82 */ /* 0x000e620000000800 */
[----:B--2---:R-:W-:-:S07]  /*3770*/  IMAD R153, R153, 0x2, R152 ;  /* 0x0000000299997824 */ /* 0x004fce00078e0298 */
[----:B------:R-:W2:Y:S01]  /*3780*/  LDC R148, c[0x0][0x268] ;  /* 0x00009a00ff947b82 */ /* 0x000ea20000000800 */
[----:B0-----:R-:W-:-:S07]  /*3790*/  IMAD R154, R154, 0x2, R153 ;  /* 0x000000029a9a7824 */ /* 0x001fce00078e0299 */
[----:B------:R-:W0:Y:S01]  /*37a0*/  LDC R45, c[0x0][0x268] ;  /* 0x00009a00ff2d7b82 */ /* 0x000e220000000800 */
[----:B---3--:R-:W-:-:S07]  /*37b0*/  LEA R146, R33, R154, 0x1 ;  /* 0x0000009a21927211 */ /* 0x008fce00078e08ff */
[----:B------:R-:W3:Y:S01]  /*37c0*/  LDC R141, c[0x0][0x268] ;  /* 0x00009a00ff8d7b82 */ /* 0x000ee20000000800 */
[----:B-1----:R-:W-:-:S07]  /*37d0*/  IMAD R147, R147, 0x2, R146 ;  /* 0x0000000293937824 */ /* 0x002fce00078e0292 */
[----:B------:R-:W1:Y:S01]  /*37e0*/  LDC R142, c[0x0][0x268] ;  /* 0x00009a00ff8e7b82 */ /* 0x000e620000000800 */
[----:B--2---:R-:W-:-:S07]  /*37f0*/  IMAD R148, R148, 0x2, R147 ;  /* 0x0000000294947824 */ /* 0x004fce00078e0293 */
[----:B------:R-:W2:Y:S01]  /*3800*/  LDC R67, c[0x0][0x268] ;  /* 0x00009a00ff437b82 */ /* 0x000ea20000000800 */
[----:B0-----:R-:W-:-:S07]  /*3810*/  LEA R140, R45, R148, 0x1 ;  /* 0x000000942d8c7211 */ /* 0x001fce00078e08ff */
[----:B------:R-:W0:Y:S01]  /*3820*/  LDC R135, c[0x0][0x268] ;  /* 0x00009a00ff877b82 */ /* 0x000e220000000800 */
[----:B---3--:R-:W-:-:S07]  /*3830*/  IMAD R141, R141, 0x2, R140 ;  /* 0x000000028d8d7824 */ /* 0x008fce00078e028c */
        /* <DEDUP_REMOVED lines=57> */
[----:B------:R-:W-:Y:S02]  /*3bd0*/  LEA R216, P2, R233, R7, 0x1 ;  /* 0x00000007e9d87211 */ /* 0x000fe400078408ff */
[----:B-1----:R-:W-:-:S05]  /*3be0*/  LEA R80, R231, R88, 0x1 ;  /* 0x00000058e7507211 */ /* 0x002fca00078e08ff */
[----:B------:R-:W1:Y:S01]  /*3bf0*/  LDC R75, c[0x0][0x268] ;  /* 0x00009a00ff4b7b82 */ /* 0x000e620000000800 */
[----:B------:R-:W-:Y:S01]  /*3c00*/  LEA R238, P1, R232, R7, 0x1 ;  /* 0x00000007e8ee7211 */ /* 0x000fe200078208ff */
[----:B--2---:R-:W-:Y:S01]  /*3c10*/  IMAD R81, R81, 0x2, R80 ;  /* 0x0000000251517824 */ /* 0x004fe200078e0250 */
[----:B------:R-:W-:-:S05]  /*3c20*/  LEA.HI.X.SX32 R217, R233, R2, 0x1, P2 ;  /* 0x00000002e9d97211 */ /* 0x000fca00010f0eff */
[----:B------:R-:W2:Y:S01]  /*3c30*/  LDC R76, c[0x0][0x268] ;  /* 0x00009a00ff4c7b82 */ /* 0x000ea20000000800 */
[----:B------:R-:W-:Y:S01]  /*3c40*/  LEA.HI.X.SX32 R239, R232, R2, 0x1, P1 ;  /* 0x00000002e8ef7211 */ /* 0x000fe200008f0eff */
[----:B------:R3:W-:Y:S01]  /*3c50*/  STL.64 [R1+0xb20], R216 ;  /* 0x000b20d801007387 */ /* 0x0007e20000100a00 */
[----:B0-----:R-:W-:-:S05]  /*3c60*/  IMAD R82, R82, 0x2, R81 ;  /* 0x0000000252527824 */ /* 0x001fca00078e0251 */
[----:B------:R-:W0:Y:S01]  /*3c70*/  LDC R68, c[0x0][0x268] ;  /* 0x00009a00ff447b82 */ /* 0x000e220000000800 */
[----:B------:R3:W-:Y:S01]  /*3c80*/  STL.64 [R1+0xb28], R238 ;  /* 0x000b28ee01007387 */ /* 0x0007e20000100a00 */
[-C--:B----4-:R-:W-:Y:S02]  /*3c90*/  LEA R232, P1, R227, R7.reuse, 0x1 ;  /* 0x00000007e3e87211 */ /* 0x090fe400078208ff */
[----:B---3--:R-:W-:Y:S02]  /*3ca0*/  LEA R74, R245, R82, 0x1 ;  /* 0x00000052f54a7211 */ /* 0x008fe400078e08ff */
[-C--:B------:R-:W-:Y:S02]  /*3cb0*/  LEA R216, P0, R226, R7.reuse, 0x1 ;  /* 0x00000007e2d87211 */ /* 0x080fe400078008ff */
[----:B------:R-:W3:Y:S01]  /*3cc0*/  LDC R69, c[0x0][0x268] ;  /* 0x00009a00ff457b82 */ /* 0x000ee20000000800 */
[----:B------:R-:W-:Y:S01]  /*3cd0*/  LEA R238, P2, R22, R7, 0x1 ;  /* 0x0000000716ee7211 */ /* 0x000fe200078408ff */
[----:B-1----:R-:W-:Y:S01]  /*3ce0*/  IMAD R75, R75, 0x2, R74 ;  /* 0x000000024b4b7824 */ /* 0x002fe200078e024a */
[----:B------:R-:W-:-:S05]  /*3cf0*/  LEA.HI.X.SX32 R217, R226, R2, 0x1, P0 ;  /* 0x00000002e2d97211 */ /* 0x000fca00000f0eff */
[----:B------:R-:W1:Y:S01]  /*3d00*/  LDC R70, c[0x0][0x268] ;  /* 0x00009a00ff467b82 */ /* 0x000e620000000800 */
[-C--:B------:R-:W-:Y:S01]  /*3d10*/  LEA.HI.X.SX32 R239, R22, R2.reuse, 0x1, P2 ;  /* 0x0000000216ef7211 */ /* 0x080fe200010f0eff */
[----:B--2---:R-:W-:Y:S01]  /*3d20*/  IMAD R76, R76, 0x2, R75 ;  /* 0x000000024c4c7824 */ /* 0x004fe200078e024b */
[----:B------:R-:W-:Y:S01]  /*3d30*/  LEA.HI.X.SX32 R233, R227, R2, 0x1, P1 ;  /* 0x00000002e3e97211 */ /* 0x000fe200008f0eff */
[----:B------:R2:W-:Y:S04]  /*3d40*/  STL.64 [R1+0xb18], R216 ;  /* 0x000b18d801007387 */ /* 0x0005e80000100a00 */
[----:B------:R-:W4:Y:S01]  /*3d50*/  LDC R10, c[0x0][0x268] ;  /* 0x00009a00ff0a7b82 */ /* 0x000f220000000800 */
[-C--:B------:R-:W-:Y:S02]  /*3d60*/  LEA R226, P2, R220, R7.reuse, 0x1 ;  /* 0x00000007dce27211 */ /* 0x080fe400078408ff */
[----:B0-----:R-:W-:Y:S01]  /*3d70*/  LEA R68, R68, R76, 0x1 ;  /* 0x0000004c44447211 */ /* 0x001fe200078e08ff */
[----:B--2---:R0:W5:Y:S04]  /*3d80*/  LDL.LU.64 R216, [R1+0xb68] ;  /* 0x000b680001d87983 */ /* 0x0041680000300a00 */
[----:B------:R-:W2:Y:S01]  /*3d90*/  LDC R31, c[0x0][0x268] ;  /* 0x00009a00ff1f7b82 */ /* 0x000ea20000000800 */
[----:B------:R-:W-:Y:S01]  /*3da0*/  LEA.HI.X.SX32 R227, R220, R2, 0x1, P2 ;  /* 0x00000002dce37211 */ /* 0x000fe200010f0eff */
[----:B---3--:R-:W-:Y:S01]  /*3db0*/  IMAD R69, R69, 0x2, R68 ;  /* 0x0000000245457824 */ /* 0x008fe200078e0244 */
[----:B------:R3:W-:Y:S04]  /*3dc0*/  STL.64 [R1+0xb08], R238 ;  /* 0x000b08ee01007387 */ /* 0x0007e80000100a00 */
[----:B------:R0:W-:Y:S01]  /*3dd0*/  STL.64 [R1+0xb10], R232 ;  /* 0x000b10e801007387 */ /* 0x0001e20000100a00 */
[----:B------:R-:W2:Y:S01]  /*3de0*/  LDC R240, c[0x0][0x268] ;  /* 0x00009a00fff07b82 */ /* 0x000ea20000000800 */
[----:B-1----:R-:W-:Y:S01]  /*3df0*/  IMAD R70, R70, 0x2, R69 ;  /* 0x0000000246467824 */ /* 0x002fe200078e0245 */
[----:B---3--:R-:W-:-:S06]  /*3e00*/  LEA R238, P0, R62, R7, 0x1 ;  /* 0x000000073eee7211 */ /* 0x008fcc00078008ff */
[----:B------:R-:W1:Y:S01]  /*3e10*/  LDC R5, c[0x0][0x268] ;  /* 0x00009a00ff057b82 */ /* 0x000e620000000800 */
[----:B----4-:R-:W-:Y:S02]  /*3e20*/  LEA R10, R10, R70, 0x1 ;  /* 0x000000460a0a7211 */ /* 0x010fe400078e08ff */
[CC--:B0-----:R-:W-:Y:S02]  /*3e30*/  LEA R232, P1, R221.reuse, R7.reuse, 0x1 ;  /* 0x00000007dde87211 */ /* 0x0c1fe400078208ff */
[-C--:B------:R-:W-:Y:S02]  /*3e40*/  LEA.HI.X.SX32 R239, R62, R2.reuse, 0x1, P0 ;  /* 0x000000023eef7211 */ /* 0x080fe400000f0eff */
[----:B------:R-:W-:Y:S01]  /*3e50*/  LEA.HI.X.SX32 R233, R221, R2, 0x1, P1 ;  /* 0x00000002dde97211 */ /* 0x000fe200008f0eff */
[----:B------:R-:W0:Y:S01]  /*3e60*/  LDC R234, c[0x0][0x268] ;  /* 0x00009a00ffea7b82 */ /* 0x000e220000000800 */
[----:B--2---:R-:W-:Y:S01]  /*3e70*/  IMAD R31, R31, 0x2, R10 ;  /* 0x000000021f1f7824 */ /* 0x004fe200078e020a */
[----:B------:R2:W-:Y:S04]  /*3e80*/  STL.64 [R1+0xb00], R238 ;  /* 0x000b00ee01007387 */ /* 0x0005e80000100a00 */
[----:B------:R3:W-:Y:S02]  /*3e90*/  STL.64 [R1+0xaf8], R232 ;  /* 0x000af8e801007387 */ /* 0x0007e40000100a00 */
[----:B------:R-:W4:Y:S02]  /*3ea0*/  LDC R63, c[0x0][0x268] ;  /* 0x00009a00ff3f7b82 */ /* 0x000f240000000800 */
[----:B------:R3:W-:Y:S01]  /*3eb0*/  STL.64 [R1+0xaf0], R226 ;  /* 0x000af0e201007387 */ /* 0x0007e20000100a00 */
[----:B--2---:R-:W-:-:S05]  /*3ec0*/  LEA R238, P0, R30, R7, 0x1 ;  /* 0x000000071eee7211 */ /* 0x004fca00078008ff */
[----:B------:R-:W2:Y:S01]  /*3ed0*/  LDC R228, c[0x0][0x268] ;  /* 0x00009a00ffe47b82 */ /* 0x000ea20000000800 */
[CC--:B---3--:R-:W-:Y:S02]  /*3ee0*/  LEA R232, P1, R213.reuse, R7.reuse, 0x1 ;  /* 0x00000007d5e87211 */ /* 0x0c8fe400078208ff */
[-C--:B------:R-:W-:Y:S02]  /*3ef0*/  LEA.HI.X.SX32 R239, R30, R2.reuse, 0x1, P0 ;  /* 0x000000021eef7211 */ /* 0x080fe400000f0eff */
[CC--:B------:R-:W-:Y:S02]  /*3f00*/  LEA R226, P2, R212.reuse, R7.reuse, 0x1 ;  /* 0x00000007d4e27211 */ /* 0x0c0fe400078408ff */
[-C--:B------:R-:W-:Y:S01]  /*3f10*/  LEA.HI.X.SX32 R233, R213, R2.reuse, 0x1, P1 ;  /* 0x00000002d5e97211 */ /* 0x080fe200008f0eff */
[----:B------:R-:W3:Y:S01]  /*3f20*/  LDC R43, c[0x0][0x268] ;  /* 0x00009a00ff2b7b82 */ /* 0x000ee20000000800 */
[----:B------:R-:W-:Y:S01]  /*3f30*/  LEA.HI.X.SX32 R227, R212, R2, 0x1, P2 ;  /* 0x00000002d4e37211 */ /* 0x000fe200010f0eff */
[----:B------:R-:W-:Y:S01]  /*3f40*/  STL.64 [R1+0xae8], R238 ;  /* 0x000ae8ee01007387 */ /* 0x000fe20000100a00 */
[----:B------:R-:W-:-:S03]  /*3f50*/  LEA R220, P2, R206, R7, 0x1 ;  /* 0x00000007cedc7211 */ /* 0x000fc600078408ff */
[----:B------:R1:W-:Y:S02]  /*3f60*/  STL.64 [R1+0xae0], R232 ;  /* 0x000ae0e801007387 */ /* 0x0003e40000100a00 */
[----:B------:R-:W3:Y:S02]  /*3f70*/  LDC R222, c[0x0][0x268] ;  /* 0x00009a00ffde7b82 */ /* 0x000ee40000000800 */
[----:B------:R0:W-:Y:S01]  /*3f80*/  STL.64 [R1+0xad8], R226 ;  /* 0x000ad8e201007387 */ /* 0x0001e20000100a00 */
[----:B------:R-:W-:Y:S01]  /*3f90*/  LEA.HI.X.SX32 R221, R206, R2, 0x1, P2 ;  /* 0x00000002cedd7211 */ /* 0x000fe200010f0eff */
[----:B------:R-:W-:-:S04]  /*3fa0*/  IMAD R64, R240, 0x2, R31 ;  /* 0x00000002f0407824 */ /* 0x000fc800078e021f */
[----:B------:R-:W3:Y:S01]  /*3fb0*/  LDC R16, c[0x0][0x268] ;  /* 0x00009a00ff107b82 */ /* 0x000ee20000000800 */
[-C--:B-1----:R-:W-:Y:S02]  /*3fc0*/  LEA R232, P0, R207, R7.reuse, 0x1 ;  /* 0x00000007cfe87211 */ /* 0x082fe400078008ff */
[----:B0-----:R-:W-:Y:S02]  /*3fd0*/  LEA R226, P1, R21, R7, 0x1 ;  /* 0x0000000715e27211 */ /* 0x001fe400078208ff */
[----:B------:R-:W-:-:S03]  /*3fe0*/  LEA.HI.X.SX32 R233, R207, R2, 0x1, P0 ;  /* 0x00000002cfe97211 */ /* 0x000fc600000f0eff */
[----:B------:R-:W0:Y:S01]  /*3ff0*/  LDC R214, c[0x0][0x268] ;  /* 0x00009a00ffd67b82 */ /* 0x000e220000000800 */
[----:B------:R-:W-:Y:S01]  /*4000*/  LEA.HI.X.SX32 R227, R21, R2, 0x1, P1 ;  /* 0x0000000215e37211 */ /* 0x000fe200008f0eff */
[----:B------:R1:W-:Y:S04]  /*4010*/  STL.64 [R1+0xad0], R232 ;  /* 0x000ad0e801007387 */ /* 0x0003e80000100a00 */
[----:B------:R4:W-:Y:S02]  /*4020*/  STL.64 [R1+0xac8], R226 ;  /* 0x000ac8e201007387 */ /* 0x0009e40000100a00 */
[----:B------:R-:W0:Y:S02]  /*4030*/  LDC R61, c[0x0][0x268] ;  /* 0x00009a00ff3d7b82 */ /* 0x000e240000000800 */
[----:B------:R2:W-:Y:S01]  /*4040*/  STL.64 [R1+0xac0], R220 ;  /* 0x000ac0dc01007387 */ /* 0x0005e20000100a00 */
[----:B-1----:R-:W-:-:S05]  /*4050*/  LEA R232, P0, R200, R7, 0x1 ;  /* 0x00000007c8e87211 */ /* 0x002fca00078008ff */
[----:B------:R-:W1:Y:S01]  /*4060*/  LDC R208, c[0x0][0x268] ;  /* 0x00009a00ffd07b82 */ /* 0x000e620000000800 */
[-C--:B----4-:R-:W-:Y:S02]  /*4070*/  LEA R226, P1, R60, R7.reuse, 0x1 ;  /* 0x000000073ce27211 */ /* 0x090fe400078208ff */
[----:B------:R-:W-:Y:S02]  /*4080*/  LEA.HI.X.SX32 R233, R200, R2, 0x1, P0 ;  /* 0x00000002c8e97211 */ /* 0x000fe400000f0eff */
[----:B--2---:R-:W-:-:S03]  /*4090*/  LEA R220, P2, R201, R7, 0x1 ;  /* 0x00000007c9dc7211 */ /* 0x004fc600078408ff */
[----:B------:R-:W2:Y:S01]  /*40a0*/  LDC R42, c[0x0][0x268] ;  /* 0x00009a00ff2a7b82 */ /* 0x000ea20000000800 */
[----:B------:R-:W-:Y:S02]  /*40b0*/  LEA R5, R5, R64, 0x1 ;  /* 0x0000004005057211 */ /* 0x000fe400078e08ff */
[-C--:B------:R-:W-:Y:S02]  /*40c0*/  LEA.HI.X.SX32 R227, R60, R2.reuse, 0x1, P1 ;  /* 0x000000023ce37211 */ /* 0x080fe400008f0eff */
[----:B------:R-:W-:Y:S01]  /*40d0*/  LEA.HI.X.SX32 R221, R201, R2, 0x1, P2 ;  /* 0x00000002c9dd7211 */ /* 0x000fe200010f0eff */
[----:B------:R4:W-:Y:S01]  /*40e0*/  STL.64 [R1+0xab8], R232 ;  /* 0x000ab8e801007387 */ /* 0x0009e20000100a00 */
[----:B------:R-:W-:Y:S01]  /*40f0*/  IMAD R44, R234, 0x2, R5 ;  /* 0x00000002ea2c7824 */ /* 0x000fe200078e0205 */
[----:B------:R-:W2:Y:S02]  /*4100*/  LDC R202, c[0x0][0x268] ;  /* 0x00009a00ffca7b82 */ /* 0x000ea40000000800 */
[----:B------:R3:W-:Y:S01]  /*4110*/  STL.64 [R1+0xab0], R226 ;  /* 0x000ab0e201007387 */ /* 0x0007e20000100a00 */
[----:B------:R-:W-:-:S03]  /*4120*/  IMAD R63, R63, 0x2, R44 ;  /* 0x000000023f3f7824 */ /* 0x000fc600078e022c */
[----:B------:R0:W-:Y:S02]  /*4130*/  STL.64 [R1+0xaa8], R220 ;  /* 0x000aa8dc01007387 */ /* 0x0001e40000100a00 */
[----:B------:R-:W2:Y:S01]  /*4140*/  LDC R29, c[0x0][0x268] ;  /* 0x00009a00ff1d7b82 */ /* 0x000ea20000000800 */
[-C--:B----4-:R-:W-:Y:S02]  /*4150*/  LEA R232, P0, R195, R7.reuse, 0x1 ;  /* 0x00000007c3e87211 */ /* 0x090fe400078008ff */
[----:B---3--:R-:W-:Y:S02]  /*4160*/  LEA R226, P1, R41, R7, 0x1 ;  /* 0x0000000729e27211 */ /* 0x008fe400078208ff */
[----:B------:R-:W-:-:S03]  /*4170*/  LEA.HI.X.SX32 R233, R195, R2, 0x1, P0 ;  /* 0x00000002c3e97211 */ /* 0x000fc600000f0eff */
[----:B------:R-:W3:Y:S01]  /*4180*/  LDC R196, c[0x0][0x268] ;  /* 0x00009a00ffc47b82 */ /* 0x000ee20000000800 */
[C---:B0-----:R-:W-:Y:S02]  /*4190*/  LEA R220, P2, R194.reuse, R7, 0x1 ;  /* 0x00000007c2dc7211 */ /* 0x041fe400078408ff */
[-C--:B------:R-:W-:Y:S02]  /*41a0*/  LEA.HI.X.SX32 R227, R41, R2.reuse, 0x1, P1 ;  /* 0x0000000229e37211 */ /* 0x080fe400008f0eff */
[----:B------:R-:W-:Y:S01]  /*41b0*/  LEA.HI.X.SX32 R221, R194, R2, 0x1, P2 ;  /* 0x00000002c2dd7211 */ /* 0x000fe200010f0eff */
[----:B------:R0:W-:Y:S01]  /*41c0*/  STL.64 [R1+0xaa0], R232 ;  /* 0x000aa0e801007387 */ /* 0x0001e20000100a00 */
[----:B------:R-:W-:Y:S01]  /*41d0*/  LEA R22, R228, R63, 0x1 ;  /* 0x0000003fe4167211 */ /* 0x000fe200078e08ff */
[----:B------:R-:W4:Y:S02]  /*41e0*/  LDC R59, c[0x0][0x268] ;  /* 0x00009a00ff3b7b82 */ /* 0x000f240000000800 */
[----:B------:R1:W-:Y:S04]  /*41f0*/  STL.64 [R1+0xa98], R226 ;  /* 0x000a98e201007387 */ /* 0x0003e80000100a00 */
[----:B------:R1:W-:Y:S02]  /*4200*/  STL.64 [R1+0xa90], R220 ;  /* 0x000a90dc01007387 */ /* 0x0003e40000100a00 */
[----:B------:R-:W4:Y:S01]  /*4210*/  LDC R190, c[0x0][0x268] ;  /* 0x00009a00ffbe7b82 */ /* 0x000f220000000800 */
[-C--:B0-----:R-:W-:Y:S01]  /*4220*/  LEA R232, P0, R189, R7.reuse, 0x1 ;  /* 0x00000007bde87211 */ /* 0x081fe200078008ff */
[----:B------:R-:W-:Y:S01]  /*4230*/  IMAD R43, R43, 0x2, R22 ;  /* 0x000000022b2b7824 */ /* 0x000fe200078e0216 */
[----:B-1----:R-:W-:-:S02]  /*4240*/  LEA R226, P1, R12, R7, 0x1 ;  /* 0x000000070ce27211 */ /* 0x002fc400078208ff */
[----:B------:R-:W-:-:S03]  /*4250*/  LEA.HI.X.SX32 R233, R189, R2, 0x1, P0 ;  /* 0x00000002bde97211 */ /* 0x000fc600000f0eff */
[----:B------:R-:W0:Y:S01]  /*4260*/  LDC R15, c[0x0][0x268] ;  /* 0x00009a00ff0f7b82 */ /* 0x000e220000000800 */
[----:B------:R-:W-:Y:S02]  /*4270*/  LEA R220, P2, R188, R7, 0x1 ;  /* 0x00000007bcdc7211 */ /* 0x000fe400078408ff */
[-C--:B------:R-:W-:Y:S02]  /*4280*/  LEA.HI.X.SX32 R227, R12, R2.reuse, 0x1, P1 ;  /* 0x000000020ce37211 */ /* 0x080fe400008f0eff */
[----:B------:R-:W-:Y:S01]  /*4290*/  LEA.HI.X.SX32 R221, R188, R2, 0x1, P2 ;  /* 0x00000002bcdd7211 */ /* 0x000fe200010f0eff */
[----:B------:R-:W-:Y:S01]  /*42a0*/  IMAD R62, R222, 0x2, R43 ;  /* 0x00000002de3e7824 */ /* 0x000fe200078e022b */
[----:B------:R1:W-:Y:S01]  /*42b0*/  STL.64 [R1+0xa88], R232 ;  /* 0x000a88e801007387 */ /* 0x0003e20000100a00 */
[----:B------:R-:W0:Y:S03]  /*42c0*/  LDC R184, c[0x0][0x268] ;  /* 0x00009a00ffb87b82 */ /* 0x000e260000000800 */
[----:B------:R2:W-:Y:S01]  /*42d0*/  STL.64 [R1+0xa80], R226 ;  /* 0x000a80e201007387 */ /* 0x0005e20000100a00 */
[----:B------:R-:W-:-:S03]  /*42e0*/  LEA R16, R16, R62, 0x1 ;  /* 0x0000003e10107211 */ /* 0x000fc600078e08ff */
[----:B------:R3:W-:Y:S01]  /*42f0*/  STL.64 [R1+0xa78], R220 ;  /* 0x000a78dc01007387 */ /* 0x0007e20000100a00 */
[----:B------:R-:W0:Y:S01]  /*4300*/  LDC R6, c[0x0][0x268] ;  /* 0x00009a00ff067b82 */ /* 0x000e220000000800 */
[-C--:B-1----:R-:W-:Y:S02]  /*4310*/  LEA R232, P0, R58, R7.reuse, 0x1 ;  /* 0x000000073ae87211 */ /* 0x082fe400078008ff */
[----:B--2---:R-:W-:-:S05]  /*4320*/  LEA R226, P1, R182, R7, 0x1 ;  /* 0x00000007b6e27211 */ /* 0x004fca00078208ff */
[----:B------:R-:W1:Y:S01]  /*4330*/  LDC R178, c[0x0][0x268] ;  /* 0x00009a00ffb27b82 */ /* 0x000e620000000800 */
[-C--:B------:R-:W-:Y:S02]  /*4340*/  LEA.HI.X.SX32 R233, R58, R2.reuse, 0x1, P0 ;  /* 0x000000023ae97211 */ /* 0x080fe400000f0eff */
[C---:B---3--:R-:W-:Y:S02]  /*4350*/  LEA R220, P2, R183.reuse, R7, 0x1 ;  /* 0x00000007b7dc7211 */ /* 0x048fe400078408ff */
[-C--:B------:R-:W-:Y:S02]  /*4360*/  LEA.HI.X.SX32 R227, R182, R2.reuse, 0x1, P1 ;  /* 0x00000002b6e37211 */ /* 0x080fe400008f0eff */
[----:B------:R-:W-:Y:S01]  /*4370*/  LEA.HI.X.SX32 R221, R183, R2, 0x1, P2 ;  /* 0x00000002b7dd7211 */ /* 0x000fe200010f0eff */
[----:B------:R-:W-:Y:S01]  /*4380*/  IMAD R30, R214, 0x2, R16 ;  /* 0x00000002d61e7824 */ /* 0x000fe200078e0210 */
[----:B------:R2:W-:Y:S01]  /*4390*/  STL.64 [R1+0xa70], R232 ;  /* 0x000a70e801007387 */ /* 0x0005e20000100a00 */
[----:B------:R-:W3:Y:S03]  /*43a0*/  LDC R57, c[0x0][0x268] ;  /* 0x00009a00ff397b82 */ /* 0x000ee60000000800 */
[----:B------:R4:W-:Y:S01]  /*43b0*/  STL.64 [R1+0xa68], R226 ;  /* 0x000a68e201007387 */ /* 0x0009e20000100a00 */
[----:B------:R-:W-:-:S03]  /*43c0*/  IMAD R61, R61, 0x2, R30 ;  /* 0x000000023d3d7824 */ /* 0x000fc600078e021e */
[----:B------:R0:W-:Y:S01]  /*43d0*/  STL.64 [R1+0xa60], R220 ;  /* 0x000a60dc01007387 */ /* 0x0001e20000100a00 */
[----:B------:R-:W3:Y:S01]  /*43e0*/  LDC R172, c[0x0][0x268] ;  /* 0x00009a00ffac7b82 */ /* 0x000ee20000000800 */
[-C--:B--2---:R-:W-:Y:S02]  /*43f0*/  LEA R232, P0, R40, R7.reuse, 0x1 ;  /* 0x0000000728e87211 */ /* 0x084fe400078008ff */
[----:B----4-:R-:W-:-:S05]  /*4400*/  LEA R226, P1, R177, R7, 0x1 ;  /* 0x00000007b1e27211 */ /* 0x010fca00078208ff */
[----:B------:R-:W2:Y:S01]  /*4410*/  LDC R39, c[0x0][0x268] ;  /* 0x00009a00ff277b82 */ /* 0x000ea20000000800 */
[-C--:B------:R-:W-:Y:S02]  /*4420*/  LEA.HI.X.SX32 R233, R40, R2.reuse, 0x1, P0 ;  /* 0x0000000228e97211 */ /* 0x080fe400000f0eff */
[C---:B0-----:R-:W-:Y:S02]  /*4430*/  LEA R220, P2, R176.reuse, R7, 0x1 ;  /* 0x00000007b0dc7211 */ /* 0x041fe400078408ff */
[-C--:B------:R-:W-:Y:S02]  /*4440*/  LEA.HI.X.SX32 R227, R177, R2.reuse, 0x1, P1 ;  /* 0x00000002b1e37211 */ /* 0x080fe400008f0eff */
[----:B------:R-:W-:Y:S01]  /*4450*/  LEA.HI.X.SX32 R221, R176, R2, 0x1, P2 ;  /* 0x00000002b0dd7211 */ /* 0x000fe200010f0eff */
[----:B------:R-:W0:Y:S01]  /*4460*/  LDC R166, c[0x0][0x268] ;  /* 0x00009a00ffa67b82 */ /* 0x000e220000000800 */
[----:B------:R-:W-:Y:S01]  /*4470*/  LEA R21, R208, R61, 0x1 ;  /* 0x0000003dd0157211 */ /* 0x000fe200078e08ff */
[----:B------:R4:W-:Y:S04]  /*4480*/  STL.64 [R1+0xa58], R232 ;  /* 0x000a58e801007387 */ /* 0x0009e80000100a00 */
[----:B------:R1:W-:Y:S01]  /*4490*/  STL.64 [R1+0xa50], R226 ;  /* 0x000a50e201007387 */ /* 0x0003e20000100a00 */
[----:B------:R-:W-:Y:S01]  /*44a0*/  IMAD R42, R42, 0x2, R21 ;  /* 0x000000022a2a7824 */ /* 0x000fe200078e0215 */
[----:B------:R-:W0:Y:S02]  /*44b0*/  LDC R20, c[0x0][0x268] ;  /* 0x00009a00ff147b82 */ /* 0x000e240000000800 */
[----:B------:R1:W-:Y:S01]  /*44c0*/  STL.64 [R1+0xa48], R220 ;  /* 0x000a48dc01007387 */ /* 0x0003e20000100a00 */
[----:B----4-:R-:W-:-:S05]  /*44d0*/  LEA R232, P0, R171, R7, 0x1 ;  /* 0x00000007abe87211 */ /* 0x010fca00078008ff */
[----:B------:R-:W4:Y:S01]  /*44e0*/  LDC R159, c[0x0][0x268] ;  /* 0x00009a00ff9f7b82 */ /* 0x000f220000000800 */
[-C--:B-1----:R-:W-:Y:S02]  /*44f0*/  LEA R226, P1, R28, R7.reuse, 0x1 ;  /* 0x000000071ce27211 */ /* 0x082fe400078208ff */
[-C--:B------:R-:W-:Y:S02]  /*4500*/  LEA.HI.X.SX32 R233, R171, R2.reuse, 0x1, P0 ;  /* 0x00000002abe97211 */ /* 0x080fe400000f0eff */
[----:B------:R-:W-:Y:S01]  /*4510*/  LEA R220, P2, R170, R7, 0x1 ;  /* 0x00000007aadc7211 */ /* 0x000fe200078408ff */
[----:B------:R-:W-:Y:S01]  /*4520*/  IMAD R60, R202, 0x2, R42 ;  /* 0x00000002ca3c7824 */ /* 0x000fe200078e022a */
[-C--:B------:R-:W-:Y:S01]  /*4530*/  LEA.HI.X.SX32 R227, R28, R2.reuse, 0x1, P1 ;  /* 0x000000021ce37211 */ /* 0x080fe200008f0eff */
[----:B------:R-:W1:Y:S01]  /*4540*/  LDC R55, c[0x0][0x268] ;  /* 0x00009a00ff377b82 */ /* 0x000e620000000800 */
[----:B------:R-:W-:Y:S01]  /*4550*/  LEA.HI.X.SX32 R221, R170, R2, 0x1, P2 ;  /* 0x00000002aadd7211 */ /* 0x000fe200010f0eff */
[----:B------:R3:W-:Y:S01]  /*4560*/  STL.64 [R1+0xa40], R232 ;  /* 0x000a40e801007387 */ /* 0x0007e20000100a00 */
[----:B------:R-:W-:-:S03]  /*4570*/  LEA R29, R29, R60, 0x1 ;  /* 0x0000003c1d1d7211 */ /* 0x000fc600078e08ff */
[----:B------:R2:W-:Y:S02]  /*4580*/  STL.64 [R1+0xa38], R226 ;  /* 0x000a38e201007387 */ /* 0x0005e40000100a00 */
[----:B------:R-:W1:Y:S02]  /*4590*/  LDC R11, c[0x0][0x268] ;  /* 0x00009a00ff0b7b82 */ /* 0x000e640000000800 */
[----:B------:R2:W-:Y:S01]  /*45a0*/  STL.64 [R1+0xa30], R220 ;  /* 0x000a30dc01007387 */ /* 0x0005e20000100a00 */
[----:B---3--:R-:W-:-:S05]  /*45b0*/  LEA R232, P0, R56, R7, 0x1 ;  /* 0x0000000738e87211 */ /* 0x008fca00078008ff */
[----:B------:R-:W3:Y:S01]  /*45c0*/  LDC R38, c[0x0][0x268] ;  /* 0x00009a00ff267b82 */ /* 0x000ee20000000800 */
[-C--:B--2---:R-:W-:Y:S02]  /*45d0*/  LEA R226, P1, R164, R7.reuse, 0x1 ;  /* 0x00000007a4e27211 */ /* 0x084fe400078208ff */
[-C--:B------:R-:W-:Y:S02]  /*45e0*/  LEA.HI.X.SX32 R233, R56, R2.reuse, 0x1, P0 ;  /* 0x0000000238e97211 */ /* 0x080fe400000f0eff */
[C---:B------:R-:W-:Y:S01]  /*45f0*/  LEA R220, P2, R165.reuse, R7, 0x1 ;  /* 0x00000007a5dc7211 */ /* 0x040fe200078408ff */
[----:B------:R-:W-:Y:S01]  /*4600*/  IMAD R41, R196, 0x2, R29 ;  /* 0x00000002c4297824 */ /* 0x000fe200078e021d */
[-C--:B------:R-:W-:Y:S01]  /*4610*/  LEA.HI.X.SX32 R227, R164, R2.reuse, 0x1, P1 ;  /* 0x00000002a4e37211 */ /* 0x080fe200008f0eff */
[----:B------:R-:W2:Y:S01]  /*4620*/  LDC R54, c[0x0][0x268] ;  /* 0x00009a00ff367b82 */ /* 0x000ea20000000800 */
[----:B------:R-:W-:Y:S01]  /*4630*/  LEA.HI.X.SX32 R221, R165, R2, 0x1, P2 ;  /* 0x00000002a5dd7211 */ /* 0x000fe200010f0eff */
[----:B------:R0:W-:Y:S01]  /*4640*/  STL.64 [R1+0xa28], R232 ;  /* 0x000a28e801007387 */ /* 0x0001e20000100a00 */
[----:B------:R-:W-:-:S03]  /*4650*/  IMAD R59, R59, 0x2, R41 ;  /* 0x000000023b3b7824 */ /* 0x000fc600078e0229 */
[----:B------:R4:W-:Y:S02]  /*4660*/  STL.64 [R1+0xa20], R226 ;  /* 0x000a20e201007387 */ /* 0x0009e40000100a00 */
[----:B------:R-:W2:Y:S02]  /*4670*/  LDC R19, c[0x0][0x268] ;  /* 0x00009a00ff137b82 */ /* 0x000ea40000000800 */
[----:B------:R4:W-:Y:S01]  /*4680*/  STL.64 [R1+0xa18], R220 ;  /* 0x000a18dc01007387 */ /* 0x0009e20000100a00 */
[----:B0-----:R-:W-:-:S05]  /*4690*/  LEA R232, P0, R27, R7, 0x1 ;  /* 0x000000071be87211 */ /* 0x001fca00078008ff */
[----:B------:R-:W0:Y:S01]  /*46a0*/  LDC R37, c[0x0][0x268] ;  /* 0x00009a00ff257b82 */ /* 0x000e220000000800 */
[-C--:B----4-:R-:W-:Y:S02]  /*46b0*/  LEA R226, P1, R158, R7.reuse, 0x1 ;  /* 0x000000079ee27211 */ /* 0x090fe400078208ff */
[-C--:B------:R-:W-:Y:S02]  /*46c0*/  LEA.HI.X.SX32 R233, R27, R2.reuse, 0x1, P0 ;  /* 0x000000021be97211 */ /* 0x080fe400000f0eff */
[----:B------:R-:W-:Y:S02]  /*46d0*/  LEA R220, P2, R160, R7, 0x1 ;  /* 0x00000007a0dc7211 */ /* 0x000fe400078408ff */
[----:B------:R-:W-:Y:S01]  /*46e0*/  LEA R12, R190, R59, 0x1 ;  /* 0x0000003bbe0c7211 */ /* 0x000fe200078e08ff */
[----:B------:R-:W4:Y:S01]  /*46f0*/  LDC R53, c[0x0][0x268] ;  /* 0x00009a00ff357b82 */ /* 0x000f220000000800 */
[-C--:B------:R-:W-:Y:S02]  /*4700*/  LEA.HI.X.SX32 R227, R158, R2.reuse, 0x1, P1 ;  /* 0x000000029ee37211 */ /* 0x080fe400008f0eff */
[----:B------:R-:W-:Y:S01]  /*4710*/  LEA.HI.X.SX32 R221, R160, R2, 0x1, P2 ;  /* 0x00000002a0dd7211 */ /* 0x000fe200010f0eff */
[----:B------:R1:W-:Y:S01]  /*4720*/  STL.64 [R1+0xa10], R232 ;  /* 0x000a10e801007387 */ /* 0x0003e20000100a00 */
[----:B------:R-:W-:-:S03]  /*4730*/  IMAD R15, R15, 0x2, R12 ;  /* 0x000000020f0f7824 */ /* 0x000fc600078e020c */
[----:B------:R3:W-:Y:S01]  /*4740*/  STL.64 [R1+0xa08], R226 ;  /* 0x000a08e201007387 */ /* 0x0007e20000100a00 */
[----:B------:R-:W-:Y:S01]  /*4750*/  IMAD R58, R184, 0x2, R15 ;  /* 0x00000002b83a7824 */ /* 0x000fe200078e020f */
[----:B------:R-:W4:Y:S02]  /*4760*/  LDC R8, c[0x0][0x268] ;  /* 0x00009a00ff087b82 */ /* 0x000f240000000800 */
[----:B------:R3:W-:Y:S01]  /*4770*/  STL.64 [R1+0xa00], R220 ;  /* 0x000a00dc01007387 */ /* 0x0007e20000100a00 */
[----:B-1----:R-:W-:-:S05]  /*4780*/  LEA R232, P0, R152, R7, 0x1 ;  /* 0x0000000798e87211 */ /* 0x002fca00078008ff */
[----:B------:R-:W1:Y:S01]  /*4790*/  LDC R26, c[0x0][0x268] ;  /* 0x00009a00ff1a7b82 */ /* 0x000e620000000800 */
[CC--:B---3--:R-:W-:Y:S02]  /*47a0*/  LEA R226, P1, R153.reuse, R7.reuse, 0x1 ;  /* 0x0000000799e27211 */ /* 0x0c8fe400078208ff */
[-C--:B------:R-:W-:Y:S02]  /*47b0*/  LEA.HI.X.SX32 R233, R152, R2.reuse, 0x1, P0 ;  /* 0x0000000298e97211 */ /* 0x080fe400000f0eff */
[C---:B------:R-:W-:Y:S02]  /*47c0*/  LEA R220, P2, R154.reuse, R7, 0x1 ;  /* 0x000000079adc7211 */ /* 0x040fe400078408ff */
[-C--:B------:R-:W-:Y:S01]  /*47d0*/  LEA.HI.X.SX32 R227, R153, R2.reuse, 0x1, P1 ;  /* 0x0000000299e37211 */ /* 0x080fe200008f0eff */
[----:B------:R-:W3:Y:S01]  /*47e0*/  LDC R52, c[0x0][0x268] ;  /* 0x00009a00ff347b82 */ /* 0x000ee20000000800 */
[----:B------:R-:W-:Y:S01]  /*47f0*/  LEA.HI.X.SX32 R221, R154, R2, 0x1, P2 ;  /* 0x000000029add7211 */ /* 0x000fe200010f0eff */
[----:B------:R2:W-:Y:S01]  /*4800*/  STL.64 [R1+0x9f8], R232 ;  /* 0x0009f8e801007387 */ /* 0x0005e20000100a00 */
[----:B------:R-:W-:-:S03]  /*4810*/  LEA R6, R6, R58, 0x1 ;  /* 0x0000003a06067211 */ /* 0x000fc600078e08ff */
[----:B------:R0:W-:Y:S02]  /*4820*/  STL.64 [R1+0x9f0], R226 ;  /* 0x0009f0e201007387 */ /* 0x0001e40000100a00 */
[----:B------:R-:W3:Y:S02]  /*4830*/  LDC R14, c[0x0][0x268] ;  /* 0x00009a00ff0e7b82 */ /* 0x000ee40000000800 */
[----:B------:R0:W-:Y:S01]  /*4840*/  STL.64 [R1+0x9e8], R220 ;  /* 0x0009e8dc01007387 */ /* 0x0001e20000100a00 */
[----:B--2---:R-:W-:Y:S01]  /*4850*/  LEA R232, P0, R146, R7, 0x1 ;  /* 0x0000000792e87211 */ /* 0x004fe200078008ff */
[----:B------:R-:W-:-:S04]  /*4860*/  IMAD R40, R178, 0x2, R6 ;  /* 0x00000002b2287824 */ /* 0x000fc800078e0206 */
[----:B------:R-:W2:Y:S01]  /*4870*/  LDC R36, c[0x0][0x268] ;  /* 0x00009a00ff247b82 */ /* 0x000ea20000000800 */
[CC--:B0-----:R-:W-:Y:S02]  /*4880*/  LEA R226, P1, R147.reuse, R7.reuse, 0x1 ;  /* 0x0000000793e27211 */ /* 0x0c1fe400078208ff */
[-C--:B------:R-:W-:Y:S02]  /*4890*/  LEA.HI.X.SX32 R233, R146, R2.reuse, 0x1, P0 ;  /* 0x0000000292e97211 */ /* 0x080fe400000f0eff */
[C---:B------:R-:W-:Y:S02]  /*48a0*/  LEA R220, P2, R148.reuse, R7, 0x1 ;  /* 0x0000000794dc7211 */ /* 0x040fe400078408ff */
[-C--:B------:R-:W-:Y:S01]  /*48b0*/  LEA.HI.X.SX32 R227, R147, R2.reuse, 0x1, P1 ;  /* 0x0000000293e37211 */ /* 0x080fe200008f0eff */
[----:B------:R-:W0:Y:S01]  /*48c0*/  LDC R51, c[0x0][0x268] ;  /* 0x00009a00ff337b82 */ /* 0x000e220000000800 */
[----:B------:R-:W-:Y:S01]  /*48d0*/  LEA.HI.X.SX32 R221, R148, R2, 0x1, P2 ;  /* 0x0000000294dd7211 */ /* 0x000fe200010f0eff */
[----:B------:R-:W-:Y:S01]  /*48e0*/  IMAD R57, R57, 0x2, R40 ;  /* 0x0000000239397824 */ /* 0x000fe200078e0228 */
[----:B------:R4:W-:Y:S04]  /*48f0*/  STL.64 [R1+0x9e0], R232 ;  /* 0x0009e0e801007387 */ /* 0x0009e80000100a00 */
[----:B------:R1:W-:Y:S01]  /*4900*/  STL.64 [R1+0x9d8], R226 ;  /* 0x0009d8e201007387 */ /* 0x0003e20000100a00 */
[----:B------:R-:W-:Y:S01]  /*4910*/  LEA R28, R172, R57, 0x1 ;  /* 0x00000039ac1c7211 */ /* 0x000fe200078e08ff */
[----:B------:R-:W0:Y:S02]  /*4920*/  LDC R25, c[0x0][0x268] ;  /* 0x00009a00ff197b82 */ /* 0x000e240000000800 */
[----:B------:R1:W-:Y:S01]  /*4930*/  STL.64 [R1+0x9d0], R220 ;  /* 0x0009d0dc01007387 */ /* 0x0003e20000100a00 */
[----:B----4-:R-:W-:-:S05]  /*4940*/  LEA R232, P0, R140, R7, 0x1 ;  /* 0x000000078ce87211 */ /* 0x010fca00078008ff */
[----:B------:R-:W4:Y:S01]  /*4950*/  LDC R35, c[0x0][0x268] ;  /* 0x00009a00ff237b82 */ /* 0x000f220000000800 */
[CC--:B-1----:R-:W-:Y:S02]  /*4960*/  LEA R226, P1, R141.reuse, R7.reuse, 0x1 ;  /* 0x000000078de27211 */ /* 0x0c2fe400078208ff */
[-C--:B------:R-:W-:Y:S02]  /*4970*/  LEA.HI.X.SX32 R233, R140, R2.reuse, 0x1, P0 ;  /* 0x000000028ce97211 */ /* 0x080fe400000f0eff */
[CC--:B------:R-:W-:Y:S02]  /*4980*/  LEA R220, P2, R142.reuse, R7.reuse, 0x1 ;  /* 0x000000078edc7211 */ /* 0x0c0fe400078408ff */
[-C--:B------:R-:W-:Y:S01]  /*4990*/  LEA.HI.X.SX32 R227, R141, R2.reuse, 0x1, P1 ;  /* 0x000000028de37211 */ /* 0x080fe200008f0eff */
[----:B------:R-:W1:Y:S01]  /*49a0*/  LDC R50, c[0x0][0x268] ;  /* 0x00009a00ff327b82 */ /* 0x000e620000000800 */
[----:B------:R-:W-:Y:S01]  /*49b0*/  LEA.HI.X.SX32 R221, R142, R2, 0x1, P2 ;  /* 0x000000028edd7211 */ /* 0x000fe200010f0eff */
[----:B------:R-:W-:Y:S01]  /*49c0*/  IMAD R39, R39, 0x2, R28 ;  /* 0x0000000227277824 */ /* 0x000fe200078e021c */
[----:B------:R3:W-:Y:S04]  /*49d0*/  STL.64 [R1+0x9c8], R232 ;  /* 0x0009c8e801007387 */ /* 0x0007e80000100a00 */
[----:B------:R2:W-:Y:S01]  /*49e0*/  STL.64 [R1+0x9c0], R226 ;  /* 0x0009c0e201007387 */ /* 0x0005e20000100a00 */
[----:B------:R-:W-:Y:S01]  /*49f0*/  IMAD R56, R166, 0x2, R39 ;  /* 0x00000002a6387824 */ /* 0x000fe200078e0227 */
[----:B------:R-:W1:Y:S02]  /*4a00*/  LDC R9, c[0x0][0x268] ;  /* 0x00009a00ff097b82 */ /* 0x000e640000000800 */
[----:B------:R2:W-:Y:S01]  /*4a10*/  STL.64 [R1+0x9b8], R220 ;  /* 0x0009b8dc01007387 */ /* 0x0005e20000100a00 */
[----:B---3--:R-:W-:-:S05]  /*4a20*/  LEA R232, P0, R134, R7, 0x1 ;  /* 0x0000000786e87211 */ /* 0x008fca00078008ff */
[----:B------:R-:W3:Y:S01]  /*4a30*/  LDC R18, c[0x0][0x268] ;  /* 0x00009a00ff127b82 */ /* 0x000ee20000000800 */
[CC--:B--2---:R-:W-:Y:S02]  /*4a40*/  LEA R226, P1, R135.reuse, R7.reuse, 0x1 ;  /* 0x0000000787e27211 */ /* 0x0c4fe400078208ff */
[-C--:B------:R-:W-:Y:S02]  /*4a50*/  LEA.HI.X.SX32 R233, R134, R2.reuse, 0x1, P0 ;  /* 0x0000000286e97211 */ /* 0x080fe400000f0eff */
[CC--:B------:R-:W-:Y:S02]  /*4a60*/  LEA R220, P2, R136.reuse, R7.reuse, 0x1 ;  /* 0x0000000788dc7211 */ /* 0x0c0fe400078408ff */
[-C--:B------:R-:W-:Y:S01]  /*4a70*/  LEA.HI.X.SX32 R227, R135, R2.reuse, 0x1, P1 ;  /* 0x0000000287e37211 */ /* 0x080fe200008f0eff */
[----:B------:R-:W2:Y:S01]  /*4a80*/  LDC R49, c[0x0][0x268] ;  /* 0x00009a00ff317b82 */ /* 0x000ea20000000800 */
[----:B------:R-:W-:Y:S02]  /*4a90*/  LEA.HI.X.SX32 R221, R136, R2, 0x1, P2 ;  /* 0x0000000288dd7211 */ /* 0x000fe400010f0eff */
[----:B------:R-:W-:Y:S01]  /*4aa0*/  LEA R20, R20, R56, 0x1 ;  /* 0x0000003814147211 */ /* 0x000fe200078e08ff */
[----:B------:R0:W-:Y:S04]  /*4ab0*/  STL.64 [R1+0x9b0], R232 ;  /* 0x0009b0e801007387 */ /* 0x0001e80000100a00 */
[----:B------:R4:W-:Y:S01]  /*4ac0*/  STL.64 [R1+0x9a8], R226 ;  /* 0x0009a8e201007387 */ /* 0x0009e20000100a00 */
[----:B------:R-:W-:Y:S01]  /*4ad0*/  IMAD R27, R159, 0x2, R20 ;  /* 0x000000029f1b7824 */ /* 0x000fe200078e0214 */
[----:B------:R-:W2:Y:S02]  /*4ae0*/  LDC R13, c[0x0][0x268] ;  /* 0x00009a00ff0d7b82 */ /* 0x000ea40000000800 */
[----:B------:R4:W-:Y:S01]  /*4af0*/  STL.64 [R1+0x9a0], R220 ;  /* 0x0009a0dc01007387 */ /* 0x0009e20000100a00 */
[----:B0-----:R-:W-:-:S05]  /*4b00*/  LEA R232, P0, R128, R7, 0x1 ;  /* 0x0000000780e87211 */ /* 0x001fca00078008ff */
[----:B------:R-:W0:Y:S01]  /*4b10*/  LDC R34, c[0x0][0x268] ;  /* 0x00009a00ff227b82 */ /* 0x000e220000000800 */
[-C--:B----4-:R-:W-:Y:S02]  /*4b20*/  LEA R226, P1, R129, R7.reuse, 0x1 ;  /* 0x0000000781e27211 */ /* 0x090fe400078208ff */
[-C--:B------:R-:W-:Y:S02]  /*4b30*/  LEA.HI.X.SX32 R233, R128, R2.reuse, 0x1, P0 ;  /* 0x0000000280e97211 */ /* 0x080fe400000f0eff */
[C---:B------:R-:W-:Y:S01]  /*4b40*/  LEA R220, P2, R130.reuse, R7, 0x1 ;  /* 0x0000000782dc7211 */ /* 0x040fe200078408ff */
[----:B------:R-:W-:Y:S01]  /*4b50*/  IMAD R55, R55, 0x2, R27 ;  /* 0x0000000237377824 */ /* 0x000fe200078e021b */
[-C--:B------:R-:W-:Y:S01]  /*4b60*/  LEA.HI.X.SX32 R227, R129, R2.reuse, 0x1, P1 ;  /* 0x0000000281e37211 */ /* 0x080fe200008f0eff */
[----:B------:R-:W4:Y:S01]  /*4b70*/  LDC R48, c[0x0][0x268] ;  /* 0x00009a00ff307b82 */ /* 0x000f220000000800 */
[----:B------:R-:W-:Y:S01]  /*4b80*/  LEA.HI.X.SX32 R221, R130, R2, 0x1, P2 ;  /* 0x0000000282dd7211 */ /* 0x000fe200010f0eff */
[----:B------:R1:W-:Y:S01]  /*4b90*/  STL.64 [R1+0x998], R232 ;  /* 0x000998e801007387 */ /* 0x0003e20000100a00 */
[----:B------:R-:W-:-:S03]  /*4ba0*/  LEA R11, R11, R55, 0x1 ;  /* 0x000000370b0b7211 */ /* 0x000fc600078e08ff */
[----:B------:R3:W-:Y:S02]  /*4bb0*/  STL.64 [R1+0x990], R226 ;  /* 0x000990e201007387 */ /* 0x0007e40000100a00 */
[----:B------:R-:W4:Y:S02]  /*4bc0*/  LDC R24, c[0x0][0x268] ;  /* 0x00009a00ff187b82 */ /* 0x000f240000000800 */
[----:B------:R3:W-:Y:S01]  /*4bd0*/  STL.64 [R1+0x988], R220 ;  /* 0x000988dc01007387 */ /* 0x0007e20000100a00 */
[----:B-1----:R-:W-:-:S05]  /*4be0*/  LEA R232, P0, R122, R7, 0x1 ;  /* 0x000000077ae87211 */ /* 0x002fca00078008ff */
[----:B------:R-:W1:Y:S01]  /*4bf0*/  LDC R33, c[0x0][0x268] ;  /* 0x00009a00ff217b82 */ /* 0x000e620000000800 */
[CC--:B---3--:R-:W-:Y:S02]  /*4c00*/  LEA R226, P1, R123.reuse, R7.reuse, 0x1 ;  /* 0x000000077be27211 */ /* 0x0c8fe400078208ff */
[-C--:B------:R-:W-:Y:S02]  /*4c10*/  LEA.HI.X.SX32 R233, R122, R2.reuse, 0x1, P0 ;  /* 0x000000027ae97211 */ /* 0x080fe400000f0eff */
[----:B------:R-:W-:Y:S01]  /*4c20*/  LEA R220, P2, R124, R7, 0x1 ;  /* 0x000000077cdc7211 */ /* 0x000fe200078408ff */
[----:B------:R-:W-:Y:S01]  /*4c30*/  IMAD R38, R38, 0x2, R11 ;  /* 0x0000000226267824 */ /* 0x000fe200078e020b */
[-C--:B------:R-:W-:Y:S01]  /*4c40*/  LEA.HI.X.SX32 R227, R123, R2.reuse, 0x1, P1 ;  /* 0x000000027be37211 */ /* 0x080fe200008f0eff */
[----:B------:R-:W3:Y:S01]  /*4c50*/  LDC R47, c[0x0][0x268] ;  /* 0x00009a00ff2f7b82 */ /* 0x000ee20000000800 */
[----:B------:R-:W-:Y:S01]  /*4c60*/  LEA.HI.X.SX32 R221, R124, R2, 0x1, P2 ;  /* 0x000000027cdd7211 */ /* 0x000fe200010f0eff */
[----:B------:R2:W-:Y:S01]  /*4c70*/  STL.64 [R1+0x980], R232 ;  /* 0x000980e801007387 */ /* 0x0005e20000100a00 */
[----:B------:R-:W-:-:S03]  /*4c80*/  IMAD R54, R54, 0x2, R38 ;  /* 0x0000000236367824 */ /* 0x000fc600078e0226 */
[----:B------:R0:W-:Y:S02]  /*4c90*/  STL.64 [R1+0x978], R226 ;  /* 0x000978e201007387 */ /* 0x0001e40000100a00 */
[----:B------:R-:W3:Y:S02]  /*4ca0*/  LDC R17, c[0x0][0x268] ;  /* 0x00009a00ff117b82 */ /* 0x000ee40000000800 */
[----:B------:R0:W-:Y:S01]  /*4cb0*/  STL.64 [R1+0x970], R220 ;  /* 0x000970dc01007387 */ /* 0x0001e20000100a00 */
[----:B--2---:R-:W-:-:S05]  /*4cc0*/  LEA R232, P0, R116, R7, 0x1 ;  /* 0x0000000774e87211 */ /* 0x004fca00078008ff */
[----:B------:R-:W2:Y:S01]  /*4cd0*/  LDC R23, c[0x0][0x268] ;  /* 0x00009a00ff177b82 */ /* 0x000ea20000000800 */
[-C--:B0-----:R-:W-:Y:S02]  /*4ce0*/  LEA R226, P1, R117, R7.reuse, 0x1 ;  /* 0x0000000775e27211 */ /* 0x081fe400078208ff */
[----:B------:R-:W-:Y:S02]  /*4cf0*/  LEA.HI.X.SX32 R233, R116, R2, 0x1, P0 ;  /* 0x0000000274e97211 */ /* 0x000fe400000f0eff */
[C---:B------:R-:W-:Y:S02]  /*4d00*/  LEA R220, P2, R118.reuse, R7, 0x1 ;  /* 0x0000000776dc7211 */ /* 0x040fe400078408ff */
[----:B------:R-:W-:Y:S01]  /*4d10*/  LEA R19, R19, R54, 0x1 ;  /* 0x0000003613137211 */ /* 0x000fe200078e08ff */
[----:B------:R-:W0:Y:S01]  /*4d20*/  LDC R46, c[0x0][0x268] ;  /* 0x00009a00ff2e7b82 */ /* 0x000e220000000800 */
[-C--:B------:R-:W-:Y:S02]  /*4d30*/  LEA.HI.X.SX32 R227, R117, R2.reuse, 0x1, P1 ;  /* 0x0000000275e37211 */ /* 0x080fe400008f0eff */
[----:B------:R-:W-:Y:S01]  /*4d40*/  LEA.HI.X.SX32 R221, R118, R2, 0x1, P2 ;  /* 0x0000000276dd7211 */ /* 0x000fe200010f0eff */
[----:B------:R4:W-:Y:S01]  /*4d50*/  STL.64 [R1+0x968], R232 ;  /* 0x000968e801007387 */ /* 0x0009e20000100a00 */
[----:B------:R-:W-:-:S03]  /*4d60*/  IMAD R37, R37, 0x2, R19 ;  /* 0x0000000225257824 */ /* 0x000fc600078e0213 */
[----:B------:R1:W-:Y:S01]  /*4d70*/  STL.64 [R1+0x960], R226 ;  /* 0x000960e201007387 */ /* 0x0003e20000100a00 */
[----:B------:R-:W-:Y:S01]  /*4d80*/  IMAD R53, R53, 0x2, R37 ;  /* 0x0000000235357824 */ /* 0x000fe200078e0225 */
[----:B------:R-:W0:Y:S02]  /*4d90*/  LDC R3, c[0x0][0x268] ;  /* 0x00009a00ff037b82 */ /* 0x000e240000000800 */
[----:B------:R1:W-:Y:S01]  /*4da0*/  STL.64 [R1+0x958], R220 ;  /* 0x000958dc01007387 */ /* 0x0003e20000100a00 */
[----:B----4-:R-:W-:-:S05]  /*4db0*/  LEA R232, P0, R110, R7, 0x1 ;  /* 0x000000076ee87211 */ /* 0x010fca00078008ff */
[----:B------:R-:W4:Y:S01]  /*4dc0*/  LDC R32, c[0x0][0x268] ;  /* 0x00009a00ff207b82 */ /* 0x000f220000000800 */
[CC--:B-1----:R-:W-:Y:S02]  /*4dd0*/  LEA R226, P1, R111.reuse, R7.reuse, 0x1 ;  /* 0x000000076fe27211 */ /* 0x0c2fe400078208ff */
[-C--:B------:R-:W-:Y:S02]  /*4de0*/  LEA.HI.X.SX32 R233, R110, R2.reuse, 0x1, P0 ;  /* 0x000000026ee97211 */ /* 0x080fe400000f0eff */
[C---:B------:R-:W-:Y:S02]  /*4df0*/  LEA R220, P2, R112.reuse, R7, 0x1 ;  /* 0x0000000770dc7211 */ /* 0x040fe400078408ff */
        /* <DEDUP_REMOVED lines=8> */
[----:B---3--:R-:W-:Y:S01]  /*4e80*/  LEA R232, P0, R104, R7, 0x1 ;  /* 0x0000000768e87211 */ /* 0x008fe200078008ff */
[----:B------:R-:W-:-:S04]  /*4e90*/  IMAD R26, R26, 0x2, R8 ;  /* 0x000000021a1a7824 */ /* 0x000fc800078e0208 */
[----:B------:R-:W3:Y:S01]  /*4ea0*/  LDC R66, c[0x0][0x268] ;  /* 0x00009a00ff427b82 */ /* 0x000ee20000000800 */
[CC--:B--2---:R-:W-:Y:S02]  /*4eb0*/  LEA R226, P1, R105.reuse, R7.reuse, 0x1 ;  /* 0x0000000769e27211 */ /* 0x0c4fe400078208ff */
[-C--:B------:R-:W-:Y:S02]  /*4ec0*/  LEA.HI.X.SX32 R233, R104, R2.reuse, 0x1, P0 ;  /* 0x0000000268e97211 */ /* 0x080fe400000f0eff */
[CC--:B------:R-:W-:Y:S02]  /*4ed0*/  LEA R220, P2, R106.reuse, R7.reuse, 0x1 ;  /* 0x000000076adc7211 */ /* 0x0c0fe400078408ff */
[-C--:B------:R-:W-:Y:S01]  /*4ee0*/  LEA.HI.X.SX32 R227, R105, R2.reuse, 0x1, P1 ;  /* 0x0000000269e37211 */ /* 0x080fe200008f0eff */
[----:B------:R-:W2:Y:S01]  /*4ef0*/  LDC R67, c[0x0][0x268] ;  /* 0x00009a00ff437b82 */ /* 0x000ea20000000800 */
[----:B------:R-:W-:Y:S01]  /*4f00*/  LEA.HI.X.SX32 R221, R106, R2, 0x1, P2 ;  /* 0x000000026add7211 */ /* 0x000fe200010f0eff */
[----:B------:R-:W-:Y:S01]  /*4f10*/  IMAD R52, R52, 0x2, R26 ;  /* 0x0000000234347824 */ /* 0x000fe200078e021a */
[----:B------:R0:W-:Y:S04]  /*4f20*/  STL.64 [R1+0x938], R232 ;  /* 0x000938e801007387 */ /* 0x0001e80000100a00 */
[----:B------:R4:W-:Y:S01]  /*4f30*/  STL.64 [R1+0x930], R226 ;  /* 0x000930e201007387 */ /* 0x0009e20000100a00 */
[----:B------:R-:W-:Y:S01]  /*4f40*/  LEA R14, R14, R52, 0x1 ;  /* 0x000000340e0e7211 */ /* 0x000fe200078e08ff */
[----:B------:R-:W2:Y:S02]  /*4f50*/  LDC R71, c[0x0][0x268] ;  /* 0x00009a00ff477b82 */ /* 0x000ea40000000800 */
[----:B------:R4:W-:Y:S01]  /*4f60*/  STL.64 [R1+0x928], R220 ;  /* 0x000928dc01007387 */ /* 0x0009e20000100a00 */
[----:B0-----:R-:W-:-:S05]  /*4f70*/  LEA R232, P0, R98, R7, 0x1 ;  /* 0x0000000762e87211 */ /* 0x001fca00078008ff */
[----:B------:R-:W0:Y:S01]  /*4f80*/  LDC R72, c[0x0][0x268] ;  /* 0x00009a00ff487b82 */ /* 0x000e220000000800 */
[CC--:B----4-:R-:W-:Y:S02]  /*4f90*/  LEA R226, P1, R99.reuse, R7.reuse, 0x1 ;  /* 0x0000000763e27211 */ /* 0x0d0fe400078208ff */
[-C--:B------:R-:W-:Y:S02]  /*4fa0*/  LEA.HI.X.SX32 R233, R98, R2.reuse, 0x1, P0 ;  /* 0x0000000262e97211 */ /* 0x080fe400000f0eff */
[CC--:B------:R-:W-:Y:S02]  /*4fb0*/  LEA R220, P2, R100.reuse, R7.reuse, 0x1 ;  /* 0x0000000764dc7211 */ /* 0x0c0fe400078408ff */
[-C--:B------:R-:W-:Y:S01]  /*4fc0*/  LEA.HI.X.SX32 R227, R99, R2.reuse, 0x1, P1 ;  /* 0x0000000263e37211 */ /* 0x080fe200008f0eff */
[----:B------:R-:W4:Y:S01]  /*4fd0*/  LDC R73, c[0x0][0x268] ;  /* 0x00009a00ff497b82 */ /* 0x000f220000000800 */
[----:B------:R-:W-:Y:S01]  /*4fe0*/  LEA.HI.X.SX32 R221, R100, R2, 0x1, P2 ;  /* 0x0000000264dd7211 */ /* 0x000fe200010f0eff */
[----:B------:R-:W-:Y:S01]  /*4ff0*/  IMAD R36, R36, 0x2, R14 ;  /* 0x0000000224247824 */ /* 0x000fe200078e020e */
[----:B------:R1:W-:Y:S04]  /*5000*/  STL.64 [R1+0x920], R232 ;  /* 0x000920e801007387 */ /* 0x0003e80000100a00 */
        /* <DEDUP_REMOVED lines=11> */
[----:B------:R-:W-:Y:S02]  /*50c0*/  LEA.HI.X.SX32 R221, R94, R2, 0x1, P2 ;  /* 0x000000025edd7211 */ /* 0x000fe400010f0eff */
[----:B------:R-:W-:Y:S01]  /*50d0*/  LEA R25, R25, R51, 0x1 ;  /* 0x0000003319197211 */ /* 0x000fe200078e08ff */
[----:B------:R2:W-:Y:S04]  /*50e0*/  STL.64 [R1+0x908], R232 ;  /* 0x000908e801007387 */ /* 0x0005e80000100a00 */
[----:B------:R0:W-:Y:S01]  /*50f0*/  STL.64 [R1+0x900], R226 ;  /* 0x000900e201007387 */ /* 0x0001e20000100a00 */
[----:B------:R-:W-:Y:S01]  /*5100*/  IMAD R35, R35, 0x2, R25 ;  /* 0x0000000223237824 */ /* 0x000fe200078e0219 */
[----:B------:R-:W3:Y:S02]  /*5110*/  LDC R83, c[0x0][0x268] ;  /* 0x00009a00ff537b82 */ /* 0x000ee40000000800 */
[----:B------:R0:W-:Y:S01]  /*5120*/  STL.64 [R1+0x8f8], R220 ;  /* 0x0008f8dc01007387 */ /* 0x0001e20000100a00 */
[----:B--2---:R-:W-:-:S05]  /*5130*/  LEA R232, P0, R86, R7, 0x1 ;  /* 0x0000000756e87211 */ /* 0x004fca00078008ff */
[----:B------:R-:W2:Y:S01]  /*5140*/  LDC R84, c[0x0][0x268] ;  /* 0x00009a00ff547b82 */ /* 0x000ea20000000800 */
[CC--:B0-----:R-:W-:Y:S02]  /*5150*/  LEA R226, P1, R87.reuse, R7.reuse, 0x1 ;  /* 0x0000000757e27211 */ /* 0x0c1fe400078208ff */
[-C--:B------:R-:W-:Y:S02]  /*5160*/  LEA.HI.X.SX32 R233, R86, R2.reuse, 0x1, P0 ;  /* 0x0000000256e97211 */ /* 0x080fe400000f0eff */
[----:B------:R-:W-:Y:S01]  /*5170*/  LEA R220, P2, R88, R7, 0x1 ;  /* 0x0000000758dc7211 */ /* 0x000fe200078408ff */
[----:B------:R-:W-:Y:S01]  /*5180*/  IMAD R50, R50, 0x2, R35 ;  /* 0x0000000232327824 */ /* 0x000fe200078e0223 */
[-C--:B------:R-:W-:Y:S01]  /*5190*/  LEA.HI.X.SX32 R227, R87, R2.reuse, 0x1, P1 ;  /* 0x0000000257e37211 */ /* 0x080fe200008f0eff */
[----:B------:R-:W0:Y:S01]  /*51a0*/  LDC R85, c[0x0][0x268] ;  /* 0x00009a00ff557b82 */ /* 0x000e220000000800 */
[----:B------:R-:W-:Y:S01]  /*51b0*/  LEA.HI.X.SX32 R221, R88, R2, 0x1, P2 ;  /* 0x0000000258dd7211 */ /* 0x000fe200010f0eff */
[----:B------:R4:W-:Y:S01]  /*51c0*/  STL.64 [R1+0x8f0], R232 ;  /* 0x0008f0e801007387 */ /* 0x0009e20000100a00 */
[----:B------:R-:W-:-:S03]  /*51d0*/  LEA R9, R9, R50, 0x1 ;  /* 0x0000003209097211 */ /* 0x000fc600078e08ff */
[----:B------:R1:W-:Y:S02]  /*51e0*/  STL.64 [R1+0x8e8], R226 ;  /* 0x0008e8e201007387 */ /* 0x0003e40000100a00 */
[----:B------:R-:W0:Y:S02]  /*51f0*/  LDC R89, c[0x0][0x268] ;  /* 0x00009a00ff597b82 */ /* 0x000e240000000800 */
[----:B------:R1:W-:Y:S01]  /*5200*/  STL.64 [R1+0x8e0], R220 ;  /* 0x0008e0dc01007387 */ /* 0x0003e20000100a00 */
[----:B----4-:R-:W-:-:S05]  /*5210*/  LEA R232, P0, R80, R7, 0x1 ;  /* 0x0000000750e87211 */ /* 0x010fca00078008ff */
[----:B------:R-:W4:Y:S01]  /*5220*/  LDC R90, c[0x0][0x268] ;  /* 0x00009a00ff5a7b82 */ /* 0x000f220000000800 */
[CC--:B-1----:R-:W-:Y:S02]  /*5230*/  LEA R226, P1, R81.reuse, R7.reuse, 0x1 ;  /* 0x0000000751e27211 */ /* 0x0c2fe400078208ff */
[-C--:B------:R-:W-:Y:S02]  /*5240*/  LEA.HI.X.SX32 R233, R80, R2.reuse, 0x1, P0 ;  /* 0x0000000250e97211 */ /* 0x080fe400000f0eff */
[----:B------:R-:W-:Y:S01]  /*5250*/  LEA R220, P2, R82, R7, 0x1 ;  /* 0x0000000752dc7211 */ /* 0x000fe200078408ff */
[----:B------:R-:W-:Y:S01]  /*5260*/  IMAD R18, R18, 0x2, R9 ;  /* 0x0000000212127824 */ /* 0x000fe200078e0209 */
[-C--:B------:R-:W-:Y:S01]  /*5270*/  LEA.HI.X.SX32 R227, R81, R2.reuse, 0x1, P1 ;  /* 0x0000000251e37211 */ /* 0x080fe200008f0eff */
[----:B------:R-:W1:Y:S01]  /*5280*/  LDC R91, c[0x0][0x268] ;  /* 0x00009a00ff5b7b82 */ /* 0x000e620000000800 */
[----:B------:R-:W-:Y:S01]  /*5290*/  LEA.HI.X.SX32 R221, R82, R2, 0x1, P2 ;  /* 0x0000000252dd7211 */ /* 0x000fe200010f0eff */
[----:B------:R3:W-:Y:S01]  /*52a0*/  STL.64 [R1+0x8d8], R232 ;  /* 0x0008d8e801007387 */ /* 0x0007e20000100a00 */
[----:B------:R-:W-:-:S03]  /*52b0*/  IMAD R49, R49, 0x2, R18 ;  /* 0x0000000231317824 */ /* 0x000fc600078e0212 */
[----:B------:R2:W-:Y:S02]  /*52c0*/  STL.64 [R1+0x8d0], R226 ;  /* 0x0008d0e201007387 */ /* 0x0005e40000100a00 */
[----:B------:R-:W1:Y:S02]  /*52d0*/  LDC R95, c[0x0][0x268] ;  /* 0x00009a00ff5f7b82 */ /* 0x000e640000000800 */
[----:B------:R2:W-:Y:S01]  /*52e0*/  STL.64 [R1+0x8c8], R220 ;  /* 0x0008c8dc01007387 */ /* 0x0005e20000100a00 */
[----:B---3--:R-:W-:-:S05]  /*52f0*/  LEA R232, P0, R74, R7, 0x1 ;  /* 0x000000074ae87211 */ /* 0x008fca00078008ff */
[----:B------:R-:W3:Y:S01]  /*5300*/  LDC R96, c[0x0][0x268] ;  /* 0x00009a00ff607b82 */ /* 0x000ee20000000800 */
[-C--:B--2---:R-:W-:Y:S02]  /*5310*/  LEA R226, P1, R75, R7.reuse, 0x1 ;  /* 0x000000074be27211 */ /* 0x084fe400078208ff */
[-C--:B------:R-:W-:Y:S02]  /*5320*/  LEA.HI.X.SX32 R233, R74, R2.reuse, 0x1, P0 ;  /* 0x000000024ae97211 */ /* 0x080fe400000f0eff */
[C---:B------:R-:W-:Y:S02]  /*5330*/  LEA R220, P2, R76.reuse, R7, 0x1 ;  /* 0x000000074cdc7211 */ /* 0x040fe400078408ff */
[----:B------:R-:W-:Y:S01]  /*5340*/  LEA R13, R13, R49, 0x1 ;  /* 0x000000310d0d7211 */ /* 0x000fe200078e08ff */
[----:B------:R-:W2:Y:S01]  /*5350*/  LDC R97, c[0x0][0x268] ;  /* 0x00009a00ff617b82 */ /* 0x000ea20000000800 */
[-C--:B------:R-:W-:Y:S02]  /*5360*/  LEA.HI.X.SX32 R227, R75, R2.reuse, 0x1, P1 ;  /* 0x000000024be37211 */ /* 0x080fe400008f0eff */
[----:B------:R-:W-:Y:S01]  /*5370*/  LEA.HI.X.SX32 R221, R76, R2, 0x1, P2 ;  /* 0x000000024cdd7211 */ /* 0x000fe200010f0eff */
[----:B------:R0:W-:Y:S01]  /*5380*/  STL.64 [R1+0x8c0], R232 ;  /* 0x0008c0e801007387 */ /* 0x0001e20000100a00 */
[----:B------:R-:W-:-:S03]  /*5390*/  IMAD R34, R34, 0x2, R13 ;  /* 0x0000000222227824 */ /* 0x000fc600078e020d */
[----:B------:R4:W-:Y:S01]  /*53a0*/  STL.64 [R1+0x8b8], R226 ;  /* 0x0008b8e201007387 */ /* 0x0009e20000100a00 */
[----:B------:R-:W-:Y:S01]  /*53b0*/  IMAD R48, R48, 0x2, R34 ;  /* 0x0000000230307824 */ /* 0x000fe200078e0222 */
[----:B------:R-:W2:Y:S02]  /*53c0*/  LDC R101, c[0x0][0x268] ;  /* 0x00009a00ff657b82 */ /* 0x000ea40000000800 */
[----:B------:R4:W-:Y:S01]  /*53d0*/  STL.64 [R1+0x8b0], R220 ;  /* 0x0008b0dc01007387 */ /* 0x0009e20000100a00 */
[----:B0-----:R-:W-:-:S05]  /*53e0*/  LEA R232, P0, R68, R7, 0x1 ;  /* 0x0000000744e87211 */ /* 0x001fca00078008ff */
[----:B------:R-:W0:Y:S01]  /*53f0*/  LDC R102, c[0x0][0x268] ;  /* 0x00009a00ff667b82 */ /* 0x000e220000000800 */
[CC--:B----4-:R-:W-:Y:S02]  /*5400*/  LEA R226, P1, R69.reuse, R7.reuse, 0x1 ;  /* 0x0000000745e27211 */ /* 0x0d0fe400078208ff */
[-C--:B------:R-:W-:Y:S02]  /*5410*/  LEA.HI.X.SX32 R233, R68, R2.reuse, 0x1, P0 ;  /* 0x0000000244e97211 */ /* 0x080fe400000f0eff */
[C---:B------:R-:W-:Y:S02]  /*5420*/  LEA R220, P2, R70.reuse, R7, 0x1 ;  /* 0x0000000746dc7211 */ /* 0x040fe400078408ff */
        /* <DEDUP_REMOVED lines=8> */
[----:B-1----:R-:W-:Y:S01]  /*54b0*/  LEA R232, P0, R10, R7, 0x1 ;  /* 0x000000070ae87211 */ /* 0x002fe200078008ff */
[----:B------:R-:W-:-:S04]  /*54c0*/  IMAD R33, R33, 0x2, R24 ;  /* 0x0000000221217824 */ /* 0x000fc800078e0218 */
[----:B------:R-:W1:Y:S01]  /*54d0*/  LDC R108, c[0x0][0x268] ;  /* 0x00009a00ff6c7b82 */ /* 0x000e620000000800 */
[CC--:B---3--:R-:W-:Y:S02]  /*54e0*/  LEA R226, P1, R31.reuse, R7.reuse, 0x1 ;  /* 0x000000071fe27211 */ /* 0x0c8fe400078208ff */
[-C--:B------:R-:W-:Y:S02]  /*54f0*/  LEA.HI.X.SX32 R233, R10, R2.reuse, 0x1, P0 ;  /* 0x000000020ae97211 */ /* 0x080fe400000f0eff */
[C---:B------:R-:W-:Y:S02]  /*5500*/  LEA R220, P2, R64.reuse, R7, 0x1 ;  /* 0x0000000740dc7211 */ /* 0x040fe400078408ff */
[-C--:B------:R-:W-:Y:S01]  /*5510*/  LEA.HI.X.SX32 R227, R31, R2.reuse, 0x1, P1 ;  /* 0x000000021fe37211 */ /* 0x080fe200008f0eff */
[----:B------:R-:W3:Y:S01]  /*5520*/  LDC R109, c[0x0][0x268] ;  /* 0x00009a00ff6d7b82 */ /* 0x000ee20000000800 */
[----:B------:R-:W-:Y:S01]  /*5530*/  LEA.HI.X.SX32 R221, R64, R2, 0x1, P2 ;  /* 0x0000000240dd7211 */ /* 0x000fe200010f0eff */
[----:B------:R-:W-:Y:S01]  /*5540*/  IMAD R47, R47, 0x2, R33 ;  /* 0x000000022f2f7824 */ /* 0x000fe200078e0221 */
[----:B------:R2:W-:Y:S04]  /*5550*/  STL.64 [R1+0x890], R232 ;  /* 0x000890e801007387 */ /* 0x0005e80000100a00 */
[----:B------:R0:W-:Y:S01]  /*5560*/  STL.64 [R1+0x888], R226 ;  /* 0x000888e201007387 */ /* 0x0001e20000100a00 */
[----:B------:R-:W-:Y:S01]  /*5570*/  LEA R17, R17, R47, 0x1 ;  /* 0x0000002f11117211 */ /* 0x000fe200078e08ff */
[----:B------:R-:W3:Y:S02]  /*5580*/  LDC R113, c[0x0][0x268] ;  /* 0x00009a00ff717b82 */ /* 0x000ee40000000800 */
[----:B------:R0:W-:Y:S01]  /*5590*/  STL.64 [R1+0x880], R220 ;  /* 0x000880dc01007387 */ /* 0x0001e20000100a00 */
[----:B--2---:R-:W-:-:S05]  /*55a0*/  LEA R232, P0, R5, R7, 0x1 ;  /* 0x0000000705e87211 */ /* 0x004fca00078008ff */
[----:B------:R-:W2:Y:S01]  /*55b0*/  LDC R114, c[0x0][0x268] ;  /* 0x00009a00ff727b82 */ /* 0x000ea20000000800 */
[CC--:B0-----:R-:W-:Y:S02]  /*55c0*/  LEA R226, P1, R44.reuse, R7.reuse, 0x1 ;  /* 0x000000072ce27211 */ /* 0x0c1fe400078208ff */
[-C--:B------:R-:W-:Y:S02]  /*55d0*/  LEA.HI.X.SX32 R233, R5, R2.reuse, 0x1, P0 ;  /* 0x0000000205e97211 */ /* 0x080fe400000f0eff */
[CC--:B------:R-:W-:Y:S02]  /*55e0*/  LEA R220, P2, R63.reuse, R7.reuse, 0x1 ;  /* 0x000000073fdc7211 */ /* 0x0c0fe400078408ff */
[-C--:B------:R-:W-:Y:S01]  /*55f0*/  LEA.HI.X.SX32 R227, R44, R2.reuse, 0x1, P1 ;  /* 0x000000022ce37211 */ /* 0x080fe200008f0eff */
[----:B------:R-:W0:Y:S01]  /*5600*/  LDC R115, c[0x0][0x268] ;  /* 0x00009a00ff737b82 */ /* 0x000e220000000800 */
[----:B------:R-:W-:Y:S01]  /*5610*/  LEA.HI.X.SX32 R221, R63, R2, 0x1, P2 ;  /* 0x000000023fdd7211 */ /* 0x000fe200010f0eff */
[----:B------:R-:W-:Y:S01]  /*5620*/  IMAD R23, R23, 0x2, R17 ;  /* 0x0000000217177824 */ /* 0x000fe200078e0211 */
[----:B------:R4:W-:Y:S04]  /*5630*/  STL.64 [R1+0x878], R232 ;  /* 0x000878e801007387 */ /* 0x0009e80000100a00 */
        /* <DEDUP_REMOVED lines=11> */
[----:B------:R-:W-:Y:S02]  /*56f0*/  LEA.HI.X.SX32 R221, R62, R2, 0x1, P2 ;  /* 0x000000023edd7211 */ /* 0x000fe400010f0eff */
[----:B------:R-:W-:Y:S01]  /*5700*/  LEA R3, R3, R46, 0x1 ;  /* 0x0000002e03037211 */ /* 0x000fe200078e08ff */
[----:B------:R3:W-:Y:S04]  /*5710*/  STL.64 [R1+0x860], R232 ;  /* 0x000860e801007387 */ /* 0x0007e80000100a00 */
[----:B------:R2:W-:Y:S01]  /*5720*/  STL.64 [R1+0x858], R226 ;  /* 0x000858e201007387 */ /* 0x0005e20000100a00 */
[----:B------:R-:W-:Y:S01]  /*5730*/  IMAD R32, R32, 0x2, R3 ;  /* 0x0000000220207824 */ /* 0x000fe200078e0203 */
[----:B------:R-:W1:Y:S02]  /*5740*/  LDC R125, c[0x0][0x268] ;  /* 0x00009a00ff7d7b82 */ /* 0x000e640000000800 */
[----:B------:R2:W-:Y:S01]  /*5750*/  STL.64 [R1+0x850], R220 ;  /* 0x000850dc01007387 */ /* 0x0005e20000100a00 */
[----:B---3--:R-:W-:-:S05]  /*5760*/  LEA R232, P0, R16, R7, 0x1 ;  /* 0x0000000710e87211 */ /* 0x008fca00078008ff */
[----:B------:R-:W3:Y:S01]  /*5770*/  LDC R126, c[0x0][0x268] ;  /* 0x00009a00ff7e7b82 */ /* 0x000ee20000000800 */
[-C--:B--2---:R-:W-:Y:S02]  /*5780*/  LEA R226, P1, R30, R7.reuse, 0x1 ;  /* 0x000000071ee27211 */ /* 0x084fe400078208ff */
[-C--:B------:R-:W-:Y:S02]  /*5790*/  LEA.HI.X.SX32 R233, R16, R2.reuse, 0x1, P0 ;  /* 0x0000000210e97211 */ /* 0x080fe400000f0eff */
[----:B------:R-:W-:Y:S01]  /*57a0*/  LEA R220, P2, R61, R7, 0x1 ;  /* 0x000000073ddc7211 */ /* 0x000fe200078408ff */
[----:B------:R-:W-:Y:S01]  /*57b0*/  IMAD R45, R45, 0x2, R32 ;  /* 0x000000022d2d7824 */ /* 0x000fe200078e0220 */
[-C--:B------:R-:W-:Y:S01]  /*57c0*/  LEA.HI.X.SX32 R227, R30, R2.reuse, 0x1, P1 ;  /* 0x000000021ee37211 */ /* 0x080fe200008f0eff */
[----:B------:R-:W2:Y:S01]  /*57d0*/  LDC R127, c[0x0][0x268] ;  /* 0x00009a00ff7f7b82 */ /* 0x000ea20000000800 */
[----:B------:R-:W-:Y:S01]  /*57e0*/  LEA.HI.X.SX32 R221, R61, R2, 0x1, P2 ;  /* 0x000000023ddd7211 */ /* 0x000fe200010f0eff */
[----:B------:R0:W-:Y:S01]  /*57f0*/  STL.64 [R1+0x848], R232 ;  /* 0x000848e801007387 */ /* 0x0001e20000100a00 */
[----:B------:R-:W-:-:S03]  /*5800*/  LEA R10, R65, R45, 0x1 ;  /* 0x0000002d410a7211 */ /* 0x000fc600078e08ff */
[----:B------:R4:W-:Y:S02]  /*5810*/  STL.64 [R1+0x840], R226 ;  /* 0x000840e201007387 */ /* 0x0009e40000100a00 */
[----:B------:R-:W2:Y:S02]  /*5820*/  LDC R131, c[0x0][0x268] ;  /* 0x00009a00ff837b82 */ /* 0x000ea40000000800 */
[----:B------:R4:W-:Y:S01]  /*5830*/  STL.64 [R1+0x838], R220 ;  /* 0x000838dc01007387 */ /* 0x0009e20000100a00 */
[----:B0-----:R-:W-:-:S05]  /*5840*/  LEA R232, P0, R21, R7, 0x1 ;  /* 0x0000000715e87211 */ /* 0x001fca00078008ff */
[----:B------:R-:W0:Y:S01]  /*5850*/  LDC R132, c[0x0][0x268] ;  /* 0x00009a00ff847b82 */ /* 0x000e220000000800 */
[-C--:B----4-:R-:W-:Y:S02]  /*5860*/  LEA R226, P1, R42, R7.reuse, 0x1 ;  /* 0x000000072ae27211 */ /* 0x090fe400078208ff */
[-C--:B------:R-:W-:Y:S02]  /*5870*/  LEA.HI.X.SX32 R233, R21, R2.reuse, 0x1, P0 ;  /* 0x0000000215e97211 */ /* 0x080fe400000f0eff */
[----:B------:R-:W-:Y:S01]  /*5880*/  LEA R220, P2, R60, R7, 0x1 ;  /* 0x000000073cdc7211 */ /* 0x000fe200078408ff */
[----:B------:R-:W-:Y:S01]  /*5890*/  IMAD R31, R66, 0x2, R10 ;  /* 0x00000002421f7824 */ /* 0x000fe200078e020a */
[-C--:B------:R-:W-:Y:S01]  /*58a0*/  LEA.HI.X.SX32 R227, R42, R2.reuse, 0x1, P1 ;  /* 0x000000022ae37211 */ /* 0x080fe200008f0eff */
[----:B------:R-:W4:Y:S01]  /*58b0*/  LDC R133, c[0x0][0x268] ;  /* 0x00009a00ff857b82 */ /* 0x000f220000000800 */
[----:B------:R-:W-:Y:S01]  /*58c0*/  LEA.HI.X.SX32 R221, R60, R2, 0x1, P2 ;  /* 0x000000023cdd7211 */ /* 0x000fe200010f0eff */
[----:B------:R1:W-:Y:S01]  /*58d0*/  STL.64 [R1+0x830], R232 ;  /* 0x000830e801007387 */ /* 0x0003e20000100a00 */
[----:B------:R-:W-:-:S03]  /*58e0*/  IMAD R44, R67, 0x2, R31 ;  /* 0x00000002432c7824 */ /* 0x000fc600078e021f */
[----:B------:R3:W-:Y:S02]  /*58f0*/  STL.64 [R1+0x828], R226 ;  /* 0x000828e201007387 */ /* 0x0007e40000100a00 */
[----:B------:R-:W4:Y:S02]  /*5900*/  LDC R137, c[0x0][0x268] ;  /* 0x00009a00ff897b82 */ /* 0x000f240000000800 */
[----:B------:R3:W-:Y:S01]  /*5910*/  STL.64 [R1+0x820], R220 ;  /* 0x000820dc01007387 */ /* 0x0007e20000100a00 */
[----:B-1----:R-:W-:-:S05]  /*5920*/  LEA R232, P0, R29, R7, 0x1 ;  /* 0x000000071de87211 */ /* 0x002fca00078008ff */
[----:B------:R-:W1:Y:S01]  /*5930*/  LDC R138, c[0x0][0x268] ;  /* 0x00009a00ff8a7b82 */ /* 0x000e620000000800 */
[-C--:B---3--:R-:W-:Y:S02]  /*5940*/  LEA R226, P1, R41, R7.reuse, 0x1 ;  /* 0x0000000729e27211 */ /* 0x088fe400078208ff */
[----:B------:R-:W-:Y:S02]  /*5950*/  LEA.HI.X.SX32 R233, R29, R2, 0x1, P0 ;  /* 0x000000021de97211 */ /* 0x000fe400000f0eff */
[----:B------:R-:W-:Y:S02]  /*5960*/  LEA R220, P2, R59, R7, 0x1 ;  /* 0x000000073bdc7211 */ /* 0x000fe400078408ff */
[----:B------:R-:W-:Y:S01]  /*5970*/  LEA R5, R71, R44, 0x1 ;  /* 0x0000002c47057211 */ /* 0x000fe200078e08ff */
[----:B------:R-:W3:Y:S01]  /*5980*/  LDC R139, c[0x0][0x268] ;  /* 0x00009a00ff8b7b82 */ /* 0x000ee20000000800 */
[-C--:B------:R-:W-:Y:S02]  /*5990*/  LEA.HI.X.SX32 R227, R41, R2.reuse, 0x1, P1 ;  /* 0x0000000229e37211 */ /* 0x080fe400008f0eff */
[----:B------:R-:W-:Y:S01]  /*59a0*/  LEA.HI.X.SX32 R221, R59, R2, 0x1, P2 ;  /* 0x000000023bdd7211 */ /* 0x000fe200010f0eff */
[----:B------:R2:W-:Y:S01]  /*59b0*/  STL.64 [R1+0x818], R232 ;  /* 0x000818e801007387 */ /* 0x0005e20000100a00 */
[----:B------:R-:W-:-:S03]  /*59c0*/  IMAD R22, R72, 0x2, R5 ;  /* 0x0000000248167824 */ /* 0x000fc600078e0205 */
        /* <DEDUP_REMOVED lines=8> */
[C---:B------:R-:W-:Y:S02]  /*5a50*/  LEA R220, P2, R58.reuse, R7, 0x1 ;  /* 0x000000073adc7211 */ /* 0x040fe400078408ff */
        /* <DEDUP_REMOVED lines=8> */
[----:B----4-:R-:W-:Y:S01]  /*5ae0*/  LEA R232, P0, R6, R7, 0x1 ;  /* 0x0000000706e87211 */ /* 0x010fe200078008ff */
[----:B------:R-:W-:-:S04]  /*5af0*/  IMAD R30, R78, 0x2, R16 ;  /* 0x000000024e1e7824 */ /* 0x000fc800078e0210 */
[----:B------:R-:W4:Y:S01]  /*5b00*/  LDC R150, c[0x0][0x268] ;  /* 0x00009a00ff967b82 */ /* 0x000f220000000800 */
[-C--:B-1----:R-:W-:Y:S02]  /*5b10*/  LEA R226, P1, R40, R7.reuse, 0x1 ;  /* 0x0000000728e27211 */ /* 0x082fe400078208ff */
        /* <DEDUP_REMOVED lines=8> */
[----:B------:R-:W-:Y:S01]  /*5ba0*/  LEA R21, R83, R42, 0x1 ;  /* 0x0000002a53157211 */ /* 0x000fe200078e08ff */
        /* <DEDUP_REMOVED lines=20> */
[----:B------:R-:W-:Y:S02]  /*5cf0*/  LEA R220, P2, R55, R7, 0x1 ;  /* 0x0000000737dc7211 */ /* 0x000fe400078408ff */
[-C--:B------:R-:W-:Y:S01]  /*5d00*/  LEA.HI.X.SX32 R227, R27, R2.reuse, 0x1, P1 ;  /* 0x000000021be37211 */ /* 0x080fe200008f0eff */
[----:B------:R-:W4:Y:S01]  /*5d10*/  LDC R163, c[0x0][0x268] ;  /* 0x00009a00ffa37b82 */ /* 0x000f220000000800 */
[----:B------:R-:W-:Y:S02]  /*5d20*/  LEA.HI.X.SX32 R221, R55, R2, 0x1, P2 ;  /* 0x0000000237dd7211 */ /* 0x000fe400010f0eff */
[----:B------:R-:W-:Y:S01]  /*5d30*/  LEA R12, R89, R41, 0x1 ;  /* 0x00000029590c7211 */ /* 0x000fe200078e08ff */
[----:B------:R1:W-:Y:S04]  /*5d40*/  STL.64 [R1+0x7b8], R232 ;  /* 0x0007b8e801007387 */ /* 0x0003e80000100a00 */
[----:B------:R3:W-:Y:S01]  /*5d50*/  STL.64 [R1+0x7b0], R226 ;  /* 0x0007b0e201007387 */ /* 0x0007e20000100a00 */
[----:B------:R-:W-:Y:S01]  /*5d60*/  IMAD R15, R90, 0x2, R12 ;  /* 0x000000025a0f7824 */ /* 0x000fe200078e020c */
[----:B------:R-:W4:Y:S02]  /*5d70*/  LDC R167, c[0x0][0x268] ;  /* 0x00009a00ffa77b82 */ /* 0x000f240000000800 */
[----:B------:R3:W-:Y:S01]  /*5d80*/  STL.64 [R1+0x7a8], R220 ;  /* 0x0007a8dc01007387 */ /* 0x0007e20000100a00 */
[----:B-1----:R-:W-:-:S05]  /*5d90*/  LEA R232, P0, R11, R7, 0x1 ;  /* 0x000000070be87211 */ /* 0x002fca00078008ff */
[----:B------:R-:W1:Y:S01]  /*5da0*/  LDC R168, c[0x0][0x268] ;  /* 0x00009a00ffa87b82 */ /* 0x000e620000000800 */
[-C--:B---3--:R-:W-:Y:S02]  /*5db0*/  LEA R226, P1, R38, R7.reuse, 0x1 ;  /* 0x0000000726e27211 */ /* 0x088fe400078208ff */
[-C--:B------:R-:W-:Y:S02]  /*5dc0*/  LEA.HI.X.SX32 R233, R11, R2.reuse, 0x1, P0 ;  /* 0x000000020be97211 */ /* 0x080fe400000f0eff */
[----:B------:R-:W-:Y:S01]  /*5dd0*/  LEA R220, P2, R54, R7, 0x1 ;  /* 0x0000000736dc7211 */ /* 0x000fe200078408ff */
[----:B------:R-:W-:Y:S01]  /*5de0*/  IMAD R40, R91, 0x2, R15 ;  /* 0x000000025b287824 */ /* 0x000fe200078e020f */
        /* <DEDUP_REMOVED lines=8> */
[----:B--2---:R-:W-:-:S05]  /*5e70*/  LEA R232, P0, R19, R7, 0x1 ;  /* 0x0000000713e87211 */ /* 0x004fca00078008ff */
[----:B------:R-:W2:Y:S01]  /*5e80*/  LDC R174, c[0x0][0x268] ;  /* 0x00009a00ffae7b82 */ /* 0x000ea20000000800 */
[-C--:B0-----:R-:W-:Y:S02]  /*5e90*/  LEA R226, P1, R37, R7.reuse, 0x1 ;  /* 0x0000000725e27211 */ /* 0x081fe400078208ff */
[-C--:B------:R-:W-:Y:S02]  /*5ea0*/  LEA.HI.X.SX32 R233, R19, R2.reuse, 0x1, P0 ;  /* 0x0000000213e97211 */ /* 0x080fe400000f0eff */
[----:B------:R-:W-:Y:S01]  /*5eb0*/  LEA R220, P2, R53, R7, 0x1 ;  /* 0x0000000735dc7211 */ /* 0x000fe200078408ff */
[----:B------:R-:W-:Y:S01]  /*5ec0*/  IMAD R28, R96, 0x2, R6 ;  /* 0x00000002601c7824 */ /* 0x000fe200078e0206 */
[-C--:B------:R-:W-:Y:S01]  /*5ed0*/  LEA.HI.X.SX32 R227, R37, R2.reuse, 0x1, P1 ;  /* 0x0000000225e37211 */ /* 0x080fe200008f0eff */
[----:B------:R-:W0:Y:S01]  /*5ee0*/  LDC R175, c[0x0][0x268] ;  /* 0x00009a00ffaf7b82 */ /* 0x000e220000000800 */
[----:B------:R-:W-:Y:S01]  /*5ef0*/  LEA.HI.X.SX32 R221, R53, R2, 0x1, P2 ;  /* 0x0000000235dd7211 */ /* 0x000fe200010f0eff */
[----:B------:R4:W-:Y:S01]  /*5f00*/  STL.64 [R1+0x788], R232 ;  /* 0x000788e801007387 */ /* 0x0009e20000100a00 */
[----:B------:R-:W-:-:S03]  /*5f10*/  IMAD R39, R97, 0x2, R28 ;  /* 0x0000000261277824 */ /* 0x000fc600078e021c */
[----:B------:R1:W-:Y:S02]  /*5f20*/  STL.64 [R1+0x780], R226 ;  /* 0x000780e201007387 */ /* 0x0003e40000100a00 */
[----:B------:R-:W0:Y:S02]  /*5f30*/  LDC R179, c[0x0][0x268] ;  /* 0x00009a00ffb37b82 */ /* 0x000e240000000800 */
[----:B------:R1:W-:Y:S01]  /*5f40*/  STL.64 [R1+0x778], R220 ;  /* 0x000778dc01007387 */ /* 0x0003e20000100a00 */
[----:B----4-:R-:W-:-:S05]  /*5f50*/  LEA R232, P0, R8, R7, 0x1 ;  /* 0x0000000708e87211 */ /* 0x010fca00078008ff */
[----:B------:R-:W4:Y:S01]  /*5f60*/  LDC R180, c[0x0][0x268] ;  /* 0x00009a00ffb47b82 */ /* 0x000f220000000800 */
[-C--:B-1----:R-:W-:Y:S02]  /*5f70*/  LEA R226, P1, R26, R7.reuse, 0x1 ;  /* 0x000000071ae27211 */ /* 0x082fe400078208ff */
[-C--:B------:R-:W-:Y:S02]  /*5f80*/  LEA.HI.X.SX32 R233, R8, R2.reuse, 0x1, P0 ;  /* 0x0000000208e97211 */ /* 0x080fe400000f0eff */
[----:B------:R-:W-:Y:S02]  /*5f90*/  LEA R220, P2, R52, R7, 0x1 ;  /* 0x0000000734dc7211 */ /* 0x000fe400078408ff */
[----:B------:R-:W-:Y:S01]  /*5fa0*/  LEA R20, R101, R39, 0x1 ;  /* 0x0000002765147211 */ /* 0x000fe200078e08ff */
[----:B------:R-:W1:Y:S01]  /*5fb0*/  LDC R181, c[0x0][0x268] ;  /* 0x00009a00ffb57b82 */ /* 0x000e620000000800 */
[-C--:B------:R-:W-:Y:S02]  /*5fc0*/  LEA.HI.X.SX32 R227, R26, R2.reuse, 0x1, P1 ;  /* 0x000000021ae37211 */ /* 0x080fe400008f0eff */
[----:B------:R-:W-:Y:S01]  /*5fd0*/  LEA.HI.X.SX32 R221, R52, R2, 0x1, P2 ;  /* 0x0000000234dd7211 */ /* 0x000fe200010f0eff */
[----:B------:R3:W-:Y:S01]  /*5fe0*/  STL.64 [R1+0x770], R232 ;  /* 0x000770e801007387 */ /* 0x0007e20000100a00 */
[----:B------:R-:W-:-:S03]  /*5ff0*/  IMAD R27, R102, 0x2, R20 ;  /* 0x00000002661b7824 */ /* 0x000fc600078e0214 */
        /* <DEDUP_REMOVED lines=8> */
[C---:B------:R-:W-:Y:S02]  /*6080*/  LEA R220, P2, R51.reuse, R7, 0x1 ;  /* 0x0000000733dc7211 */ /* 0x040fe400078408ff */
        /* <DEDUP_REMOVED lines=8> */
[----:B0-----:R-:W-:Y:S01]  /*6110*/  LEA R232, P0, R25, R7, 0x1 ;  /* 0x0000000719e87211 */ /* 0x001fe200078008ff */
[----:B------:R-:W-:-:S04]  /*6120*/  IMAD R19, R108, 0x2, R11 ;  /* 0x000000026c137824 */ /* 0x000fc800078e020b */
[----:B------:R-:W0:Y:S01]  /*6130*/  LDC R192, c[0x0][0x268] ;  /* 0x00009a00ffc07b82 */ /* 0x000e220000000800 */
[-C--:B----4-:R-:W-:Y:S02]  /*6140*/  LEA R226, P1, R35, R7.reuse, 0x1 ;  /* 0x0000000723e27211 */ /* 0x090fe400078208ff */
[-C--:B------:R-:W-:Y:S02]  /*6150*/  LEA.HI.X.SX32 R233, R25, R2.reuse, 0x1, P0 ;  /* 0x0000000219e97211 */ /* 0x080fe400000f0eff */
[C---:B------:R-:W-:Y:S02]  /*6160*/  LEA R220, P2, R50.reuse, R7, 0x1 ;  /* 0x0000000732dc7211 */ /* 0x040fe400078408ff */
[-C--:B------:R-:W-:Y:S01]  /*6170*/  LEA.HI.X.SX32 R227, R35, R2.reuse, 0x1, P1 ;  /* 0x0000000223e37211 */ /* 0x080fe200008f0eff */
[----:B------:R-:W4:Y:S01]  /*6180*/  LDC R193, c[0x0][0x268] ;  /* 0x00009a00ffc17b82 */ /* 0x000f220000000800 */
[----:B------:R-:W-:Y:S01]  /*6190*/  LEA.HI.X.SX32 R221, R50, R2, 0x1, P2 ;  /* 0x0000000232dd7211 */ /* 0x000fe200010f0eff */
[----:B------:R-:W-:Y:S01]  /*61a0*/  IMAD R37, R109, 0x2, R19 ;  /* 0x000000026d257824 */ /* 0x000fe200078e0213 */
[----:B------:R1:W-:Y:S04]  /*61b0*/  STL.64 [R1+0x740], R232 ;  /* 0x000740e801007387 */ /* 0x0003e80000100a00 */
[----:B------:R3:W-:Y:S01]  /*61c0*/  STL.64 [R1+0x738], R226 ;  /* 0x000738e201007387 */ /* 0x0007e20000100a00 */
[----:B------:R-:W-:Y:S01]  /*61d0*/  LEA R8, R113, R37, 0x1 ;  /* 0x0000002571087211 */ /* 0x000fe200078e08ff */
[----:B------:R-:W4:Y:S02]  /*61e0*/  LDC R197, c[0x0][0x268] ;  /* 0x00009a00ffc57b82 */ /* 0x000f240000000800 */
[----:B------:R3:W-:Y:S01]  /*61f0*/  STL.64 [R1+0x730], R220 ;  /* 0x000730dc01007387 */ /* 0x0007e20000100a00 */
[----:B-1----:R-:W-:-:S05]  /*6200*/  LEA R232, P0, R9, R7, 0x1 ;  /* 0x0000000709e87211 */ /* 0x002fca00078008ff */
[----:B------:R-:W1:Y:S01]  /*6210*/  LDC R198, c[0x0][0x268] ;  /* 0x00009a00ffc67b82 */ /* 0x000e620000000800 */
[CC--:B---3--:R-:W-:Y:S02]  /*6220*/  LEA R226, P1, R18.reuse, R7.reuse, 0x1 ;  /* 0x0000000712e27211 */ /* 0x0c8fe400078208ff */
[-C--:B------:R-:W-:Y:S02]  /*6230*/  LEA.HI.X.SX32 R233, R9, R2.reuse, 0x1, P0 ;  /* 0x0000000209e97211 */ /* 0x080fe400000f0eff */
[CC--:B------:R-:W-:Y:S02]  /*6240*/  LEA R220, P2, R49.reuse, R7.reuse, 0x1 ;  /* 0x0000000731dc7211 */ /* 0x0c0fe400078408ff */
[-C--:B------:R-:W-:Y:S01]  /*6250*/  LEA.HI.X.SX32 R227, R18, R2.reuse, 0x1, P1 ;  /* 0x0000000212e37211 */ /* 0x080fe200008f0eff */
[----:B------:R-:W3:Y:S01]  /*6260*/  LDC R199, c[0x0][0x268] ;  /* 0x00009a00ffc77b82 */ /* 0x000ee20000000800 */
[----:B------:R-:W-:Y:S01]  /*6270*/  LEA.HI.X.SX32 R221, R49, R2, 0x1, P2 ;  /* 0x0000000231dd7211 */ /* 0x000fe200010f0eff */
[----:B------:R-:W-:Y:S01]  /*6280*/  IMAD R26, R114, 0x2, R8 ;  /* 0x00000002721a7824 */ /* 0x000fe200078e0208 */
[----:B------:R2:W-:Y:S04]  /*6290*/  STL.64 [R1+0x728], R232 ;  /* 0x000728e801007387 */ /* 0x0005e80000100a00 */
[----:B------:R0:W-:Y:S01]  /*62a0*/  STL.64 [R1+0x720], R226 ;  /* 0x000720e201007387 */ /* 0x0001e20000100a00 */
[----:B------:R-:W-:Y:S01]  /*62b0*/  IMAD R36, R115, 0x2, R26 ;  /* 0x0000000273247824 */ /* 0x000fe200078e021a */
[----:B------:R-:W3:Y:S02]  /*62c0*/  LDC R203, c[0x0][0x268] ;  /* 0x00009a00ffcb7b82 */ /* 0x000ee40000000800 */
[----:B------:R0:W-:Y:S01]  /*62d0*/  STL.64 [R1+0x718], R220 ;  /* 0x000718dc01007387 */ /* 0x0001e20000100a00 */
[----:B--2---:R-:W-:-:S05]  /*62e0*/  LEA R232, P0, R13, R7, 0x1 ;  /* 0x000000070de87211 */ /* 0x004fca00078008ff */
[----:B------:R-:W2:Y:S01]  /*62f0*/  LDC R204, c[0x0][0x268] ;  /* 0x00009a00ffcc7b82 */ /* 0x000ea20000000800 */
[-C--:B0-----:R-:W-:Y:S02]  /*6300*/  LEA R226, P1, R34, R7.reuse, 0x1 ;  /* 0x0000000722e27211 */ /* 0x081fe400078208ff */
[-C--:B------:R-:W-:Y:S02]  /*6310*/  LEA.HI.X.SX32 R233, R13, R2.reuse, 0x1, P0 ;  /* 0x000000020de97211 */ /* 0x080fe400000f0eff */
[-C--:B------:R-:W-:Y:S02]  /*6320*/  LEA R220, P2, R48, R7.reuse, 0x1 ;  /* 0x0000000730dc7211 */ /* 0x080fe400078408ff */
[-C--:B------:R-:W-:Y:S01]  /*6330*/  LEA.HI.X.SX32 R227, R34, R2.reuse, 0x1, P1 ;  /* 0x0000000222e37211 */ /* 0x080fe200008f0eff */
[----:B------:R-:W0:Y:S01]  /*6340*/  LDC R205, c[0x0][0x268] ;  /* 0x00009a00ffcd7b82 */ /* 0x000e220000000800 */
[----:B------:R-:W-:Y:S02]  /*6350*/  LEA.HI.X.SX32 R221, R48, R2, 0x1, P2 ;  /* 0x0000000230dd7211 */ /* 0x000fe400010f0eff */
        /* <DEDUP_REMOVED lines=36> */
[CC--:B----4-:R-:W-:Y:S02]  /*65a0*/  LEA R226, P1, R32.reuse, R7.reuse, 0x1 ;  /* 0x0000000720e27211 */ /* 0x0d0fe400078208ff */
[----:B------:R-:W-:Y:S02]  /*65b0*/  LEA.HI.X.SX32 R233, R3, R2, 0x1, P0 ;  /* 0x0000000203e97211 */ /* 0x000fe400000f0eff */
        /* <DEDUP_REMOVED lines=41> */
[-C--:B-1----:R-:W-:Y:S02]  /*6850*/  LEA R226, P1, R30, R7.reuse, 0x1 ;  /* 0x000000071ee27211 */ /* 0x082fe400078208ff */
[-C--:B------:R-:W-:Y:S02]  /*6860*/  LEA.HI.X.SX32 R233, R16, R2.reuse, 0x1, P0 ;  /* 0x0000000210e97211 */ /* 0x080fe400000f0eff */
[-C--:B------:R-:W-:Y:S02]  /*6870*/  LEA R220, P2, R42, R7.reuse, 0x1 ;  /* 0x000000072adc7211 */ /* 0x080fe400078408ff */
        /* <DEDUP_REMOVED lines=13> */
[----:B------:R-:W-:Y:S02]  /*6950*/  LEA R220, P2, R41, R7, 0x1 ;  /* 0x0000000729dc7211 */ /* 0x000fe400078408ff */
        /* <DEDUP_REMOVED lines=25> */
[-C--:B---3--:R-:W-:Y:S02]  /*6af0*/  LEA R226, P1, R28, R7.reuse, 0x1 ;  /* 0x000000071ce27211 */ /* 0x088fe400078208ff */
[-C--:B------:R-:W-:Y:S02]  /*6b00*/  LEA.HI.X.SX32 R233, R6, R2.reuse, 0x1, P0 ;  /* 0x0000000206e97211 */ /* 0x080fe400000f0eff */
[C---:B------:R-:W-:Y:S01]  /*6b10*/  LEA R220, P2, R39.reuse, R7, 0x1 ;  /* 0x0000000727dc7211 */ /* 0x040fe200078408ff */
        /* <DEDUP_REMOVED lines=9> */
[CC--:B--2---:R-:W-:Y:S02]  /*6bb0*/  LEA R232, P0, R20.reuse, R7.reuse, 0x1 ;  /* 0x0000000714e87211 */ /* 0x0c4fe400078008ff */
[-C--:B0-----:R-:W-:Y:S02]  /*6bc0*/  LEA R226, P1, R27, R7.reuse, 0x1 ;  /* 0x000000071be27211 */ /* 0x081fe400078208ff */
[----:B------:R-:W-:Y:S02]  /*6bd0*/  LEA.HI.X.SX32 R233, R20, R2, 0x1, P0 ;  /* 0x0000000214e97211 */ /* 0x000fe400000f0eff */
[----:B------:R-:W-:-:S02]  /*6be0*/  LEA R220, P2, R38, R7, 0x1 ;  /* 0x0000000726dc7211 */ /* 0x000fc400078408ff */
[----:B------:R-:W-:Y:S02]  /*6bf0*/  LEA R12, R161, R29, 0x1 ;  /* 0x0000001da10c7211 */ /* 0x000fe400078e08ff */
[-C--:B------:R-:W-:Y:S02]  /*6c00*/  LEA.HI.X.SX32 R227, R27, R2.reuse, 0x1, P1 ;  /* 0x000000021be37211 */ /* 0x080fe400008f0eff */
[----:B------:R-:W-:Y:S01]  /*6c10*/  LEA.HI.X.SX32 R221, R38, R2, 0x1, P2 ;  /* 0x0000000226dd7211 */ /* 0x000fe200010f0eff */
[----:B------:R0:W-:Y:S01]  /*6c20*/  STL.64 [R1+0x620], R232 ;  /* 0x000620e801007387 */ /* 0x0001e20000100a00 */
[----:B------:R-:W-:-:S03]  /*6c30*/  IMAD R15, R162, 0x2, R12 ;  /* 0x00000002a20f7824 */ /* 0x000fc600078e020c */
[----:B------:R2:W-:Y:S01]  /*6c40*/  STL.64 [R1+0x618], R226 ;  /* 0x000618e201007387 */ /* 0x0005e20000100a00 */
[----:B------:R-:W-:-:S03]  /*6c50*/  IMAD R28, R163, 0x2, R15 ;  /* 0x00000002a31c7824 */ /* 0x000fc600078e020f */
[----:B------:R4:W-:Y:S01]  /*6c60*/  STL.64 [R1+0x610], R220 ;  /* 0x000610dc01007387 */ /* 0x0009e20000100a00 */
[-C--:B0-----:R-:W-:Y:S02]  /*6c70*/  LEA R232, P0, R11, R7.reuse, 0x1 ;  /* 0x000000070be87211 */ /* 0x081fe400078008ff */
[-C--:B--2---:R-:W-:Y:S02]  /*6c80*/  LEA R226, P1, R19, R7.reuse, 0x1 ;  /* 0x0000000713e27211 */ /* 0x084fe400078208ff */
[-C--:B------:R-:W-:Y:S02]  /*6c90*/  LEA.HI.X.SX32 R233, R11, R2.reuse, 0x1, P0 ;  /* 0x000000020be97211 */ /* 0x080fe400000f0eff */
[----:B----4-:R-:W-:Y:S02]  /*6ca0*/  LEA R220, P2, R37, R7, 0x1 ;  /* 0x0000000725dc7211 */ /* 0x010fe400078408ff */
[-C--:B------:R-:W-:Y:S02]  /*6cb0*/  LEA.HI.X.SX32 R227, R19, R2.reuse, 0x1, P1 ;  /* 0x0000000213e37211 */ /* 0x080fe400008f0eff */
[----:B------:R-:W-:Y:S01]  /*6cc0*/  LEA.HI.X.SX32 R221, R37, R2, 0x1, P2 ;  /* 0x0000000225dd7211 */ /* 0x000fe200010f0eff */
[----:B------:R0:W-:Y:S01]  /*6cd0*/  STL.64 [R1+0x608], R232 ;  /* 0x000608e801007387 */ /* 0x0001e20000100a00 */
[----:B------:R-:W-:-:S03]  /*6ce0*/  LEA R6, R167, R28, 0x1 ;  /* 0x0000001ca7067211 */ /* 0x000fc600078e08ff */
[----:B------:R2:W-:Y:S04]  /*6cf0*/  STL.64 [R1+0x600], R226 ;  /* 0x000600e201007387 */ /* 0x0005e80000100a00 */
[----:B------:R4:W-:Y:S01]  /*6d00*/  STL.64 [R1+0x5f8], R220 ;  /* 0x0005f8dc01007387 */ /* 0x0009e20000100a00 */
[-C--:B0-----:R-:W-:Y:S01]  /*6d10*/  LEA R232, P0, R8, R7.reuse, 0x1 ;  /* 0x0000000708e87211 */ /* 0x081fe200078008ff */
[----:B------:R-:W-:Y:S01]  /*6d20*/  IMAD R20, R168, 0x2, R6 ;  /* 0x00000002a8147824 */ /* 0x000fe200078e0206 */
[-C--:B--2---:R-:W-:Y:S02]  /*6d30*/  LEA R226, P1, R26, R7.reuse, 0x1 ;  /* 0x000000071ae27211 */ /* 0x084fe400078208ff */
[----:B------:R-:W-:Y:S02]  /*6d40*/  LEA.HI.X.SX32 R233, R8, R2, 0x1, P0 ;  /* 0x0000000208e97211 */ /* 0x000fe400000f0eff */
[----:B----4-:R-:W-:-:S02]  /*6d50*/  LEA R220, P2, R36, R7, 0x1 ;  /* 0x0000000724dc7211 */ /* 0x010fc400078408ff */
[-C--:B------:R-:W-:Y:S02]  /*6d60*/  LEA.HI.X.SX32 R227, R26, R2.reuse, 0x1, P1 ;  /* 0x000000021ae37211 */ /* 0x080fe400008f0eff */
[----:B------:R-:W-:Y:S01]  /*6d70*/  LEA.HI.X.SX32 R221, R36, R2, 0x1, P2 ;  /* 0x0000000224dd7211 */ /* 0x000fe200010f0eff */
[----:B------:R-:W-:Y:S01]  /*6d80*/  IMAD R27, R169, 0x2, R20 ;  /* 0x00000002a91b7824 */ /* 0x000fe200078e0214 */
[----:B------:R0:W-:Y:S04]  /*6d90*/  STL.64 [R1+0x5f0], R232 ;  /* 0x0005f0e801007387 */ /* 0x0001e80000100a00 */
[----:B------:R2:W-:Y:S01]  /*6da0*/  STL.64 [R1+0x5e8], R226 ;  /* 0x0005e8e201007387 */ /* 0x0005e20000100a00 */
[----:B------:R-:W-:-:S03]  /*6db0*/  LEA R11, R173, R27, 0x1 ;  /* 0x0000001bad0b7211 */ /* 0x000fc600078e08ff */
[----:B------:R4:W-:Y:S01]  /*6dc0*/  STL.64 [R1+0x5e0], R220 ;  /* 0x0005e0dc01007387 */ /* 0x0009e20000100a00 */
[CC--:B0-----:R-:W-:Y:S02]  /*6dd0*/  LEA R232, P0, R14.reuse, R7.reuse, 0x1 ;  /* 0x000000070ee87211 */ /* 0x0c1fe400078008ff */
[-C--:B--2---:R-:W-:Y:S02]  /*6de0*/  LEA R226, P1, R25, R7.reuse, 0x1 ;  /* 0x0000000719e27211 */ /* 0x084fe400078208ff */
[-C--:B------:R-:W-:Y:S02]  /*6df0*/  LEA.HI.X.SX32 R233, R14, R2.reuse, 0x1, P0 ;  /* 0x000000020ee97211 */ /* 0x080fe400000f0eff */
[----:B----4-:R-:W-:Y:S02]  /*6e00*/  LEA R220, P2, R35, R7, 0x1 ;  /* 0x0000000723dc7211 */ /* 0x010fe400078408ff */
[-C--:B------:R-:W-:Y:S02]  /*6e10*/  LEA.HI.X.SX32 R227, R25, R2.reuse, 0x1, P1 ;  /* 0x0000000219e37211 */ /* 0x080fe400008f0eff */
[----:B------:R-:W-:Y:S01]  /*6e20*/  LEA.HI.X.SX32 R221, R35, R2, 0x1, P2 ;  /* 0x0000000223dd7211 */ /* 0x000fe200010f0eff */
[----:B------:R-:W-:Y:S01]  /*6e30*/  IMAD R19, R174, 0x2, R11 ;  /* 0x00000002ae137824 */ /* 0x000fe200078e020b */
[----:B------:R0:W-:Y:S04]  /*6e40*/  STL.64 [R1+0x5d8], R232 ;  /* 0x0005d8e801007387 */ /* 0x0001e80000100a00 */
[----:B------:R2:W-:Y:S01]  /*6e50*/  STL.64 [R1+0x5d0], R226 ;  /* 0x0005d0e201007387 */ /* 0x0005e20000100a00 */
[----:B------:R-:W-:-:S03]  /*6e60*/  IMAD R26, R175, 0x2, R19 ;  /* 0x00000002af1a7824 */ /* 0x000fc600078e0213 */
[----:B------:R4:W-:Y:S01]  /*6e70*/  STL.64 [R1+0x5c8], R220 ;  /* 0x0005c8dc01007387 */ /* 0x0009e20000100a00 */
[CC--:B0-----:R-:W-:Y:S02]  /*6e80*/  LEA R232, P0, R9.reuse, R7.reuse, 0x1 ;  /* 0x0000000709e87211 */ /* 0x0c1fe400078008ff */
[-C--:B--2---:R-:W-:Y:S02]  /*6e90*/  LEA R226, P1, R18, R7.reuse, 0x1 ;  /* 0x0000000712e27211 */ /* 0x084fe400078208ff */
[-C--:B------:R-:W-:Y:S02]  /*6ea0*/  LEA.HI.X.SX32 R233, R9, R2.reuse, 0x1, P0 ;  /* 0x0000000209e97211 */ /* 0x080fe400000f0eff */
[----:B----4-:R-:W-:Y:S02]  /*6eb0*/  LEA R220, P2, R34, R7, 0x1 ;  /* 0x0000000722dc7211 */ /* 0x010fe400078408ff */
[-C--:B------:R-:W-:Y:S02]  /*6ec0*/  LEA.HI.X.SX32 R227, R18, R2.reuse, 0x1, P1 ;  /* 0x0000000212e37211 */ /* 0x080fe400008f0eff */
[----:B------:R-:W-:-:S02]  /*6ed0*/  LEA.HI.X.SX32 R221, R34, R2, 0x1, P2 ;  /* 0x0000000222dd7211 */ /* 0x000fc400010f0eff */
[----:B------:R-:W-:Y:S01]  /*6ee0*/  LEA R8, R179, R26, 0x1 ;  /* 0x0000001ab3087211 */ /* 0x000fe200078e08ff */
[----:B------:R0:W-:Y:S04]  /*6ef0*/  STL.64 [R1+0x5c0], R232 ;  /* 0x0005c0e801007387 */ /* 0x0001e80000100a00 */
[----:B------:R2:W-:Y:S01]  /*6f00*/  STL.64 [R1+0x5b8], R226 ;  /* 0x0005b8e201007387 */ /* 0x0005e20000100a00 */
[----:B------:R-:W-:-:S03]  /*6f10*/  IMAD R14, R180, 0x2, R8 ;  /* 0x00000002b40e7824 */ /* 0x000fc600078e0208 */
[----:B------:R4:W-:Y:S01]  /*6f20*/  STL.64 [R1+0x5b0], R220 ;  /* 0x0005b0dc01007387 */ /* 0x0009e20000100a00 */
[CC--:B0-----:R-:W-:Y:S02]  /*6f30*/  LEA R232, P0, R13.reuse, R7.reuse, 0x1 ;  /* 0x000000070de87211 */ /* 0x0c1fe400078008ff */
[CC--:B--2---:R-:W-:Y:S02]  /*6f40*/  LEA R226, P1, R24.reuse, R7.reuse, 0x1 ;  /* 0x0000000718e27211 */ /* 0x0c4fe400078208ff */
[-C--:B------:R-:W-:Y:S02]  /*6f50*/  LEA.HI.X.SX32 R233, R13, R2.reuse, 0x1, P0 ;  /* 0x000000020de97211 */ /* 0x080fe400000f0eff */
[----:B----4-:R-:W-:Y:S01]  /*6f60*/  LEA R220, P2, R33, R7, 0x1 ;  /* 0x0000000721dc7211 */ /* 0x010fe200078408ff */
[----:B------:R-:W-:Y:S01]  /*6f70*/  IMAD R25, R181, 0x2, R14 ;  /* 0x00000002b5197824 */ /* 0x000fe200078e020e */
[-C--:B------:R-:W-:Y:S02]  /*6f80*/  LEA.HI.X.SX32 R227, R24, R2.reuse, 0x1, P1 ;  /* 0x0000000218e37211 */ /* 0x080fe400008f0eff */
[----:B------:R-:W-:Y:S01]  /*6f90*/  LEA.HI.X.SX32 R221, R33, R2, 0x1, P2 ;  /* 0x0000000221dd7211 */ /* 0x000fe200010f0eff */
[----:B------:R0:W-:Y:S01]  /*6fa0*/  STL.64 [R1+0x5a8], R232 ;  /* 0x0005a8e801007387 */ /* 0x0001e20000100a00 */
[----:B------:R-:W-:-:S03]  /*6fb0*/  LEA R9, R185, R25, 0x1 ;  /* 0x00000019b9097211 */ /* 0x000fc600078e08ff */
[----:B------:R2:W-:Y:S04]  /*6fc0*/  STL.64 [R1+0x5a0], R226 ;  /* 0x0005a0e201007387 */ /* 0x0005e80000100a00 */
[----:B------:R4:W-:Y:S01]  /*6fd0*/  STL.64 [R1+0x598], R220 ;  /* 0x000598dc01007387 */ /* 0x0009e20000100a00 */
[-C--:B0-----:R-:W-:Y:S02]  /*6fe0*/  LEA R232, P0, R17, R7.reuse, 0x1 ;  /* 0x0000000711e87211 */ /* 0x081fe400078008ff */
[-C--:B--2---:R-:W-:Y:S02]  /*6ff0*/  LEA R226, P1, R23, R7.reuse, 0x1 ;  /* 0x0000000717e27211 */ /* 0x084fe400078208ff */
[-C--:B------:R-:W-:Y:S02]  /*7000*/  LEA.HI.X.SX32 R233, R17, R2.reuse, 0x1, P0 ;  /* 0x0000000211e97211 */ /* 0x080fe400000f0eff */
[----:B----4-:R-:W-:Y:S01]  /*7010*/  LEA R220, P2, R32, R7, 0x1 ;  /* 0x0000000720dc7211 */ /* 0x010fe200078408ff */
[----:B------:R-:W-:Y:S01]  /*7020*/  IMAD R18, R186, 0x2, R9 ;  /* 0x00000002ba127824 */ /* 0x000fe200078e0209 */
[----:B------:R-:W-:-:S02]  /*7030*/  LEA.HI.X.SX32 R227, R23, R2, 0x1, P1 ;  /* 0x0000000217e37211 */ /* 0x000fc400008f0eff */
[----:B------:R-:W-:Y:S01]  /*7040*/  LEA.HI.X.SX32 R221, R32, R2, 0x1, P2 ;  /* 0x0000000220dd7211 */ /* 0x000fe200010f0eff */
[----:B------:R0:W-:Y:S01]  /*7050*/  STL.64 [R1+0x590], R232 ;  /* 0x000590e801007387 */ /* 0x0001e20000100a00 */
[----:B------:R-:W-:-:S03]  /*7060*/  IMAD R24, R187, 0x2, R18 ;  /* 0x00000002bb187824 */ /* 0x000fc600078e0212 */
[----:B------:R2:W-:Y:S04]  /*7070*/  STL.64 [R1+0x588], R226 ;  /* 0x000588e201007387 */ /* 0x0005e80000100a00 */
[----:B------:R4:W-:Y:S01]  /*7080*/  STL.64 [R1+0x580], R220 ;  /* 0x000580dc01007387 */ /* 0x0009e20000100a00 */
[CC--:B0-----:R-:W-:Y:S02]  /*7090*/  LEA R232, P0, R3.reuse, R7.reuse, 0x1 ;  /* 0x0000000703e87211 */ /* 0x0c1fe400078008ff */
[-C--:B--2---:R-:W-:Y:S02]  /*70a0*/  LEA R226, P1, R10, R7.reuse, 0x1 ;  /* 0x000000070ae27211 */ /* 0x084fe400078208ff */
[----:B------:R-:W-:Y:S02]  /*70b0*/  LEA.HI.X.SX32 R233, R3, R2, 0x1, P0 ;  /* 0x0000000203e97211 */ /* 0x000fe400000f0eff */
[----:B----4-:R-:W-:-:S02]  /*70c0*/  LEA R220, P2, R31, R7, 0x1 ;  /* 0x000000071fdc7211 */ /* 0x010fc400078408ff */
        /* <DEDUP_REMOVED lines=31> */
[CC--:B--2---:R-:W-:Y:S02]  /*72c0*/  LEA R226, P1, R15.reuse, R7.reuse, 0x1 ;  /* 0x000000070fe27211 */ /* 0x0c4fe400078208ff */
[-C--:B------:R-:W-:Y:S02]  /*72d0*/  LEA.HI.X.SX32 R233, R12, R2.reuse, 0x1, P0 ;  /* 0x000000020ce97211 */ /* 0x080fe400000f0eff */
[C---:B----4-:R-:W-:Y:S02]  /*72e0*/  LEA R220, P2, R28.reuse, R7, 0x1 ;  /* 0x000000071cdc7211 */ /* 0x050fe400078408ff */
[-C--:B------:R-:W-:Y:S02]  /*72f0*/  LEA.HI.X.SX32 R227, R15, R2.reuse, 0x1, P1 ;  /* 0x000000020fe37211 */ /* 0x080fe400008f0eff */
[----:B------:R-:W-:Y:S01]  /*7300*/  LEA.HI.X.SX32 R221, R28, R2, 0x1, P2 ;  /* 0x000000021cdd7211 */ /* 0x000fe200010f0eff */
[----:B------:R-:W-:Y:S01]  /*7310*/  IMAD R16, R204, 0x2, R5 ;  /* 0x00000002cc107824 */ /* 0x000fe200078e0205 */
[----:B------:R0:W-:Y:S04]  /*7320*/  STL.64 [R1+0x530], R232 ;  /* 0x000530e801007387 */ /* 0x0001e80000100a00 */
[----:B------:R2:W-:Y:S01]  /*7330*/  STL.64 [R1+0x528], R226 ;  /* 0x000528e201007387 */ /* 0x0005e20000100a00 */
[----:B------:R-:W-:-:S03]  /*7340*/  IMAD R21, R205, 0x2, R16 ;  /* 0x00000002cd157824 */ /* 0x000fc600078e0210 */
[----:B------:R4:W-:Y:S01]  /*7350*/  STL.64 [R1+0x520], R220 ;  /* 0x000520dc01007387 */ /* 0x0009e20000100a00 */
[-C--:B0-----:R-:W-:Y:S02]  /*7360*/  LEA R232, P0, R6, R7.reuse, 0x1 ;  /* 0x0000000706e87211 */ /* 0x081fe400078008ff */
[-C--:B--2---:R-:W-:Y:S02]  /*7370*/  LEA R226, P1, R20, R7.reuse, 0x1 ;  /* 0x0000000714e27211 */ /* 0x084fe400078208ff */
[-C--:B------:R-:W-:Y:S02]  /*7380*/  LEA.HI.X.SX32 R233, R6, R2.reuse, 0x1, P0 ;  /* 0x0000000206e97211 */ /* 0x080fe400000f0eff */
[C---:B----4-:R-:W-:Y:S02]  /*7390*/  LEA R220, P2, R27.reuse, R7, 0x1 ;  /* 0x000000071bdc7211 */ /* 0x050fe400078408ff */
[-C--:B------:R-:W-:Y:S02]  /*73a0*/  LEA.HI.X.SX32 R227, R20, R2.reuse, 0x1, P1 ;  /* 0x0000000214e37211 */ /* 0x080fe400008f0eff */
[----:B------:R-:W-:-:S02]  /*73b0*/  LEA.HI.X.SX32 R221, R27, R2, 0x1, P2 ;  /* 0x000000021bdd7211 */ /* 0x000fc400010f0eff */
[----:B------:R-:W-:Y:S01]  /*73c0*/  LEA R12, R209, R21, 0x1 ;  /* 0x00000015d10c7211 */ /* 0x000fe200078e08ff */
[----:B------:R0:W-:Y:S04]  /*73d0*/  STL.64 [R1+0x518], R232 ;  /* 0x000518e801007387 */ /* 0x0001e80000100a00 */
[----:B------:R2:W-:Y:S01]  /*73e0*/  STL.64 [R1+0x510], R226 ;  /* 0x000510e201007387 */ /* 0x0005e20000100a00 */
[----:B------:R-:W-:-:S03]  /*73f0*/  IMAD R15, R210, 0x2, R12 ;  /* 0x00000002d20f7824 */ /* 0x000fc600078e020c */
[----:B------:R4:W-:Y:S01]  /*7400*/  STL.64 [R1+0x508], R220 ;  /* 0x000508dc01007387 */ /* 0x0009e20000100a00 */
[-C--:B0-----:R-:W-:Y:S02]  /*7410*/  LEA R232, P0, R11, R7.reuse, 0x1 ;  /* 0x000000070be87211 */ /* 0x081fe400078008ff */
[-C--:B--2---:R-:W-:Y:S02]  /*7420*/  LEA R226, P1, R19, R7.reuse, 0x1 ;  /* 0x0000000713e27211 */ /* 0x084fe400078208ff */
[-C--:B------:R-:W-:Y:S02]  /*7430*/  LEA.HI.X.SX32 R233, R11, R2.reuse, 0x1, P0 ;  /* 0x000000020be97211 */ /* 0x080fe400000f0eff */
[C---:B----4-:R-:W-:Y:S01]  /*7440*/  LEA R220, P2, R26.reuse, R7, 0x1 ;  /* 0x000000071adc7211 */ /* 0x050fe200078408ff */
        /* <DEDUP_REMOVED lines=14> */
[----:B------:R-:W-:Y:S01]  /*7530*/  STL.64 [R1+0x4e8], R232 ;  /* 0x0004e8e801007387 */ /* 0x000fe20000100a00 */
[----:B------:R-:W-:-:S03]  /*7540*/  IMAD R19, R219, 0x2, R11 ;  /* 0x00000002db137824 */ /* 0x000fc600078e020b */
[----:B------:R0:W-:Y:S01]  /*7550*/  STL.64 [R1+0x4e0], R226 ;  /* 0x0004e0e201007387 */ /* 0x0001e20000100a00 */
[----:B------:R-:W-:-:S03]  /*7560*/  LEA R218, P2, R24, R7, 0x1 ;  /* 0x0000000718da7211 */ /* 0x000fc600078408ff */
[----:B------:R2:W-:Y:S01]  /*7570*/  STL.64 [R1+0x4d8], R220 ;  /* 0x0004d8dc01007387 */ /* 0x0005e20000100a00 */
[----:B------:R-:W-:Y:S02]  /*7580*/  LEA R8, R223, R19, 0x1 ;  /* 0x00000013df087211 */ /* 0x000fe400078e08ff */
[CC--:B0-----:R-:W-:Y:S02]  /*7590*/  LEA R226, P0, R9.reuse, R7.reuse, 0x1 ;  /* 0x0000000709e27211 */ /* 0x0c1fe400078008ff */
[CC--:B--2---:R-:W-:Y:S02]  /*75a0*/  LEA R220, P1, R18.reuse, R7.reuse, 0x1 ;  /* 0x0000000712dc7211 */ /* 0x0c4fe400078208ff */
[-C--:B------:R-:W-:Y:S02]  /*75b0*/  LEA.HI.X.SX32 R227, R9, R2.reuse, 0x1, P0 ;  /* 0x0000000209e37211 */ /* 0x080fe400000f0eff */
[-C--:B------:R-:W-:Y:S02]  /*75c0*/  LEA.HI.X.SX32 R221, R18, R2.reuse, 0x1, P1 ;  /* 0x0000000212dd7211 */ /* 0x080fe400008f0eff */
[----:B------:R-:W-:Y:S01]  /*75d0*/  LEA.HI.X.SX32 R219, R24, R2, 0x1, P2 ;  /* 0x0000000218db7211 */ /* 0x000fe200010f0eff */
[----:B------:R-:W-:Y:S01]  /*75e0*/  IMAD R14, R224, 0x2, R8 ;  /* 0x00000002e00e7824 */ /* 0x000fe200078e0208 */
[----:B------:R-:W-:Y:S01]  /*75f0*/  STL.64 [R1+0x4d0], R226 ;  /* 0x0004d0e201007387 */ /* 0x000fe20000100a00 */
[----:B------:R-:W-:-:S03]  /*7600*/  LEA R222, P0, R13, R7, 0x1 ;  /* 0x000000070dde7211 */ /* 0x000fc600078008ff */
[----:B------:R0:W-:Y:S01]  /*7610*/  STL.64 [R1+0x4c8], R220 ;  /* 0x0004c8dc01007387 */ /* 0x0001e20000100a00 */
[----:B------:R-:W-:-:S03]  /*7620*/  IMAD R18, R225, 0x2, R14 ;  /* 0x00000002e1127824 */ /* 0x000fc600078e020e */
[----:B------:R2:W-:Y:S01]  /*7630*/  STL.64 [R1+0x4c0], R218 ;  /* 0x0004c0da01007387 */ /* 0x0005e20000100a00 */
[-C--:B------:R-:W-:Y:S02]  /*7640*/  LEA.HI.X.SX32 R223, R13, R2.reuse, 0x1, P0 ;  /* 0x000000020ddf7211 */ /* 0x080fe400000f0eff */
[-C--:B0-----:R-:W-:Y:S02]  /*7650*/  LEA R220, P1, R17, R7.reuse, 0x1 ;  /* 0x0000000711dc7211 */ /* 0x081fe400078208ff */
[----:B--2---:R-:W-:Y:S02]  /*7660*/  LEA R218, P2, R23, R7, 0x1 ;  /* 0x0000000717da7211 */ /* 0x004fe400078408ff */
[-C--:B------:R-:W-:Y:S02]  /*7670*/  LEA.HI.X.SX32 R221, R17, R2.reuse, 0x1, P1 ;  /* 0x0000000211dd7211 */ /* 0x080fe400008f0eff */
[----:B------:R-:W-:Y:S01]  /*7680*/  LEA.HI.X.SX32 R219, R23, R2, 0x1, P2 ;  /* 0x0000000217db7211 */ /* 0x000fe200010f0eff */
[----:B------:R0:W-:Y:S01]  /*7690*/  STL.64 [R1+0x4b8], R222 ;  /* 0x0004b8de01007387 */ /* 0x0001e20000100a00 */
[----:B------:R-:W-:-:S03]  /*76a0*/  LEA R9, R229, R18, 0x1 ;  /* 0x00000012e5097211 */ /* 0x000fc600078e08ff */
[----:B------:R2:W-:Y:S02]  /*76b0*/  STL.64 [R1+0x4b0], R220 ;  /* 0x0004b0dc01007387 */ /* 0x0005e40000100a00 */
[----:B------:R-:W-:Y:S02]  /*76c0*/  IMAD R13, R230, 0x2, R9 ;  /* 0x00000002e60d7824 */ /* 0x000fe400078e0209 */
[----:B------:R4:W-:Y:S01]  /*76d0*/  STL.64 [R1+0x4a8], R218 ;  /* 0x0004a8da01007387 */ /* 0x0009e20000100a00 */
[CC--:B0-----:R-:W-:Y:S02]  /*76e0*/  LEA R222, P0, R3.reuse, R7.reuse, 0x1 ;  /* 0x0000000703de7211 */ /* 0x0c1fe400078008ff */
[-C--:B--2---:R-:W-:Y:S02]  /*76f0*/  LEA R220, P1, R10, R7.reuse, 0x1 ;  /* 0x000000070adc7211 */ /* 0x084fe400078208ff */
[----:B------:R-:W-:Y:S02]  /*7700*/  LEA.HI.X.SX32 R223, R3, R2, 0x1, P0 ;  /* 0x0000000203df7211 */ /* 0x000fe400000f0eff */
[----:B----4-:R-:W-:-:S02]  /*7710*/  LEA R218, P2, R22, R7, 0x1 ;  /* 0x0000000716da7211 */ /* 0x010fc400078408ff */
[-C--:B------:R-:W-:Y:S01]  /*7720*/  LEA.HI.X.SX32 R221, R10, R2.reuse, 0x1, P1 ;  /* 0x000000020add7211 */ /* 0x080fe200008f0eff */
[----:B------:R-:W-:Y:S01]  /*7730*/  IMAD R17, R231, 0x2, R13 ;  /* 0x00000002e7117824 */ /* 0x000fe200078e020d */
[----:B------:R-:W-:Y:S01]  /*7740*/  LEA.HI.X.SX32 R219, R22, R2, 0x1, P2 ;  /* 0x0000000216db7211 */ /* 0x000fe200010f0eff */
        /* <DEDUP_REMOVED lines=8> */
[-C--:B------:R-:W-:Y:S01]  /*77d0*/  LEA.HI.X.SX32 R221, R16, R2.reuse, 0x1, P1 ;  /* 0x0000000210dd7211 */ /* 0x080fe200008f0eff */
[----:B------:R-:W-:Y:S01]  /*77e0*/  IMAD R10, R236, 0x2, R3 ;  /* 0x00000002ec0a7824 */ /* 0x000fe200078e0203 */
[----:B------:R-:W-:Y:S01]  /*77f0*/  LEA.HI.X.SX32 R219, R21, R2, 0x1, P2 ;  /* 0x0000000215db7211 */ /* 0x000fe200010f0eff */
[----:B------:R-:W-:Y:S02]  /*7800*/  STL.64 [R1+0x488], R222 ;  /* 0x000488de01007387 */ /* 0x000fe40000100a00 */
[----:B------:R-:W-:-:S02]  /*7810*/  IMAD R16, R237, 0x2, R10 ;  /* 0x00000002ed107824 */ /* 0x000fc400078e020a */
[----:B------:R0:W-:Y:S01]  /*7820*/  STL.64 [R1+0x480], R220 ;  /* 0x000480dc01007387 */ /* 0x0001e20000100a00 */
[----:B------:R-:W-:-:S03]  /*7830*/  LEA R22, P2, R20, R7, 0x1 ;  /* 0x0000000714167211 */ /* 0x000fc600078408ff */
[----:B------:R2:W-:Y:S01]  /*7840*/  STL.64 [R1+0x478], R218 ;  /* 0x000478da01007387 */ /* 0x0005e20000100a00 */
[----:B------:R-:W-:Y:S02]  /*7850*/  LEA R5, R241, R16, 0x1 ;  /* 0x00000010f1057211 */ /* 0x000fe400078e08ff */
[CC--:B0-----:R-:W-:Y:S02]  /*7860*/  LEA R220, P0, R12.reuse, R7.reuse, 0x1 ;  /* 0x000000070cdc7211 */ /* 0x0c1fe400078008ff */
[C---:B--2---:R-:W-:Y:S02]  /*7870*/  LEA R218, P1, R15.reuse, R7, 0x1 ;  /* 0x000000070fda7211 */ /* 0x044fe400078208ff */
[-C--:B------:R-:W-:Y:S02]  /*7880*/  LEA.HI.X.SX32 R221, R12, R2.reuse, 0x1, P0 ;  /* 0x000000020cdd7211 */ /* 0x080fe400000f0eff */
        /* <DEDUP_REMOVED lines=13> */
[----:B------:R-:W-:Y:S01]  /*7960*/  STL.64 [R1+0x458], R220 ;  /* 0x000458dc01007387 */ /* 0x000fe20000100a00 */
[----:B------:R-:W-:-:S03]  /*7970*/  LEA R6, R244, R15, 0x1 ;  /* 0x0000000ff4067211 */ /* 0x000fc600078e08ff */
[----:B------:R0:W-:Y:S01]  /*7980*/  STL.64 [R1+0x450], R218 ;  /* 0x000450da01007387 */ /* 0x0001e20000100a00 */
[----:B------:R-:W-:-:S03]  /*7990*/  LEA R20, P2, R18, R7, 0x1 ;  /* 0x0000000712147211 */ /* 0x000fc600078408ff */
[----:B------:R2:W-:Y:S01]  /*79a0*/  STL.64 [R1+0x448], R22 ;  /* 0x0004481601007387 */ /* 0x0005e20000100a00 */
[----:B------:R-:W-:Y:S01]  /*79b0*/  IMAD R11, R245, 0x2, R6 ;  /* 0x00000002f50b7824 */ /* 0x000fe200078e0206 */
[-C--:B------:R-:W-:Y:S02]  /*79c0*/  LEA.HI.X.SX32 R21, R18, R2.reuse, 0x1, P2 ;  /* 0x0000000212157211 */ /* 0x080fe400010f0eff */
[-C--:B0-----:R-:W-:Y:S02]  /*79d0*/  LEA R218, P0, R8, R7.reuse, 0x1 ;  /* 0x0000000708da7211 */ /* 0x081fe400078008ff */
[----:B--2---:R-:W-:Y:S02]  /*79e0*/  LEA R22, P1, R14, R7, 0x1 ;  /* 0x000000070e167211 */ /* 0x004fe400078208ff */
[-C--:B------:R-:W-:Y:S02]  /*79f0*/  LEA.HI.X.SX32 R219, R8, R2.reuse, 0x1, P0 ;  /* 0x0000000208db7211 */ /* 0x080fe400000f0eff */
[----:B------:R-:W-:Y:S01]  /*7a00*/  LEA.HI.X.SX32 R23, R14, R2, 0x1, P1 ;  /* 0x000000020e177211 */ /* 0x000fe200008f0eff */
[----:B------:R-:W-:-:S02]  /*7a10*/  IMAD R14, R246, 0x2, R11 ;  /* 0x00000002f60e7824 */ /* 0x000fc400078e020b */
[----:B------:R0:W-:Y:S04]  /*7a20*/  STL.64 [R1+0x440], R218 ;  /* 0x000440da01007387 */ /* 0x0001e80000100a00 */
[----:B------:R2:W-:Y:S01]  /*7a30*/  STL.64 [R1+0x438], R22 ;  /* 0x0004381601007387 */ /* 0x0005e20000100a00 */
[----:B------:R-:W-:-:S03]  /*7a40*/  LEA R8, R248, R14, 0x1 ;  /* 0x0000000ef8087211 */ /* 0x000fc600078e08ff */
[----:B------:R4:W-:Y:S01]  /*7a50*/  STL.64 [R1+0x430], R20 ;  /* 0x0004301401007387 */ /* 0x0009e20000100a00 */
[-C--:B0-----:R-:W-:Y:S02]  /*7a60*/  LEA R218, P0, R9, R7.reuse, 0x1 ;  /* 0x0000000709da7211 */ /* 0x081fe400078008ff */
[-C--:B--2---:R-:W-:Y:S02]  /*7a70*/  LEA R22, P1, R13, R7.reuse, 0x1 ;  /* 0x000000070d167211 */ /* 0x084fe400078208ff */
[-C--:B------:R-:W-:Y:S02]  /*7a80*/  LEA.HI.X.SX32 R219, R9, R2.reuse, 0x1, P0 ;  /* 0x0000000209db7211 */ /* 0x080fe400000f0eff */
[----:B----4-:R-:W-:Y:S02]  /*7a90*/  LEA R20, P2, R17, R7, 0x1 ;  /* 0x0000000711147211 */ /* 0x010fe400078408ff */
[-C--:B------:R-:W-:Y:S01]  /*7aa0*/  LEA.HI.X.SX32 R23, R13, R2.reuse, 0x1, P1 ;  /* 0x000000020d177211 */ /* 0x080fe200008f0eff */
[----:B------:R-:W-:Y:S01]  /*7ab0*/  IMAD R9, R247, 0x2, R8 ;  /* 0x00000002f7097824 */ /* 0x000fe200078e0208 */
[----:B------:R-:W-:Y:S01]  /*7ac0*/  LEA.HI.X.SX32 R21, R17, R2, 0x1, P2 ;  /* 0x0000000211157211 */ /* 0x000fe200010f0eff */
[----:B------:R-:W-:Y:S04]  /*7ad0*/  STL.64 [R1+0x428], R218 ;  /* 0x000428da01007387 */ /* 0x000fe80000100a00 */
[----:B------:R0:W-:Y:S01]  /*7ae0*/  STL.64 [R1+0x420], R22 ;  /* 0x0004201601007387 */ /* 0x0001e20000100a00 */
[----:B------:R-:W-:-:S03]  /*7af0*/  LEA R13, R249, R9, 0x1 ;  /* 0x00000009f90d7211 */ /* 0x000fc600078e08ff */
[----:B------:R2:W-:Y:S01]  /*7b00*/  STL.64 [R1+0x418], R20 ;  /* 0x0004181401007387 */ /* 0x0005e20000100a00 */
[CC--:B0-----:R-:W-:Y:S02]  /*7b10*/  LEA R22, P0, R3.reuse, R7.reuse, 0x1 ;  /* 0x0000000703167211 */ /* 0x0c1fe400078008ff */
[----:B--2---:R-:W-:Y:S02]  /*7b20*/  LEA R20, P1, R10, R7, 0x1 ;  /* 0x000000070a147211 */ /* 0x004fe400078208ff */
[-C--:B------:R-:W-:Y:S01]  /*7b30*/  LEA.HI.X.SX32 R23, R3, R2.reuse, 0x1, P0 ;  /* 0x0000000203177211 */ /* 0x080fe200000f0eff */
[----:B------:R-:W-:Y:S01]  /*7b40*/  IMAD R3, R250, 0x2, R13 ;  /* 0x00000002fa037824 */ /* 0x000fe200078e020d */
[----:B------:R-:W-:-:S03]  /*7b50*/  LEA.HI.X.SX32 R21, R10, R2, 0x1, P1 ;  /* 0x000000020a157211 */ /* 0x000fc600008f0eff */
[----:B------:R-:W-:Y:S01]  /*7b60*/  STL.64 [R1+0x410], R22 ;  /* 0x0004101601007387 */ /* 0x000fe20000100a00 */
[----:B-1----:R-:W-:-:S03]  /*7b70*/  LEA R10, R251, R3, 0x1 ;  /* 0x00000003fb0a7211 */ /* 0x002fc600078e08ff */
[----:B------:R0:W-:Y:S02]  /*7b80*/  STL.64 [R1+0x408], R20 ;  /* 0x0004081401007387 */ /* 0x0001e40000100a00 */
[CC--:B0-----:R-:W-:Y:S02]  /*7b90*/  LEA R20, P1, R12.reuse, R7.reuse, 0x1 ;  /* 0x000000070c147211 */ /* 0x0c1fe400078208ff */
[C---:B------:R-:W-:Y:S02]  /*7ba0*/  LEA R22, P0, R5.reuse, R7, 0x1 ;  /* 0x0000000705167211 */ /* 0x040fe400078008ff */
[-C--:B------:R-:W-:Y:S01]  /*7bb0*/  LEA.HI.X.SX32 R21, R12, R2.reuse, 0x1, P1 ;  /* 0x000000020c157211 */ /* 0x080fe200008f0eff */
[----:B---3--:R-:W-:Y:S01]  /*7bc0*/  IMAD R12, R252, 0x2, R10 ;  /* 0x00000002fc0c7824 */ /* 0x008fe200078e020a */
[----:B------:R-:W-:-:S04]  /*7bd0*/  LEA.HI.X.SX32 R23, R5, R2, 0x1, P0 ;  /* 0x0000000205177211 */ /* 0x000fc800000f0eff */
[----:B------:R-:W-:Y:S02]  /*7be0*/  LEA R5, R238, R12, 0x1 ;  /* 0x0000000cee057211 */ /* 0x000fe400078e08ff */
[----:B------:R-:W0:Y:S01]  /*7bf0*/  LDC R238, c[0x0][0x268] ;  /* 0x00009a00ffee7b82 */ /* 0x000e220000000800 */
[----:B------:R-:W-:-:S04]  /*7c00*/  LEA R18, P2, R16, R7, 0x1 ;  /* 0x0000000710127211 */ /* 0x000fc800078408ff */
[----:B------:R-:W-:-:S05]  /*7c10*/  LEA.HI.X.SX32 R19, R16, R2, 0x1, P2 ;  /* 0x0000000210137211 */ /* 0x000fca00010f0eff */
[----:B------:R-:W-:Y:S04]  /*7c20*/  STL.64 [R1+0x400], R18 ;  /* 0x0004001201007387 */ /* 0x000fe80000100a00 */
[----:B------:R-:W-:Y:S04]  /*7c30*/  STL.64 [R1+0x3f8], R22 ;  /* 0x0003f81601007387 */ /* 0x000fe80000100a00 */
[----:B------:R1:W-:Y:S02]  /*7c40*/  STL.64 [R1+0x3f0], R20 ;  /* 0x0003f01401007387 */ /* 0x0003e40000100a00 */
[----:B-1----:R-:W-:-:S04]  /*7c50*/  LEA R20, P0, R6, R7, 0x1 ;  /* 0x0000000706147211 */ /* 0x002fc800078008ff */
[----:B------:R-:W-:Y:S01]  /*7c60*/  LEA.HI.X.SX32 R21, R6, R2, 0x1, P0 ;  /* 0x0000000206157211 */ /* 0x000fe200000f0eff */
[----:B0-----:R-:W-:Y:S02]  /*7c70*/  IMAD R6, R238, 0x2, R5 ;  /* 0x00000002ee067824 */ /* 0x001fe400078e0205 */
[----:B------:R-:W0:Y:S01]  /*7c80*/  LDC R238, c[0x0][0x268] ;  /* 0x00009a00ffee7b82 */ /* 0x000e220000000800 */
[----:B------:R-:W-:-:S04]  /*7c90*/  LEA R18, P2, R15, R7, 0x1 ;  /* 0x000000070f127211 */ /* 0x000fc800078408ff */
[----:B------:R-:W-:-:S05]  /*7ca0*/  LEA.HI.X.SX32 R19, R15, R2, 0x1, P2 ;  /* 0x000000020f137211 */ /* 0x000fca00010f0eff */
[----:B------:R1:W-:Y:S02]  /*7cb0*/  STL.64 [R1+0x3e0], R18 ;  /* 0x0003e01201007387 */ /* 0x0003e40000100a00 */
[----:B-1----:R-:W-:-:S04]  /*7cc0*/  LEA R18, P1, R11, R7, 0x1 ;  /* 0x000000070b127211 */ /* 0x002fc800078208ff */
[----:B------:R-:W-:Y:S02]  /*7cd0*/  LEA.HI.X.SX32 R19, R11, R2, 0x1, P1 ;  /* 0x000000020b137211 */ /* 0x000fe400008f0eff */
[----:B0-----:R-:W-:Y:S02]  /*7ce0*/  LEA R11, R238, R6, 0x1 ;  /* 0x00000006ee0b7211 */ /* 0x001fe400078e08ff */
[----:B------:R-:W0:Y:S01]  /*7cf0*/  LDC R238, c[0x0][0x268] ;  /* 0x00009a00ffee7b82 */ /* 0x000e220000000800 */
        /* <DEDUP_REMOVED lines=20> */
[----:B------:R-:W-:Y:S02]  /*7e40*/  LEA.HI.X.SX32 R19, R3, R2, 0x1, P0 ;  /* 0x0000000203137211 */ /* 0x000fe400000f0eff */
[----:B------:R-:W-:-:S04]  /*7e50*/  LEA R14, P2, R13, R7, 0x1 ;  /* 0x000000070d0e7211 */ /* 0x000fc800078408ff */
[----:B------:R-:W-:Y:S02]  /*7e60*/  LEA.HI.X.SX32 R15, R13, R2, 0x1, P2 ;  /* 0x000000020d0f7211 */ /* 0x000fe400010f0eff */
[----:B0-----:R-:W-:Y:S02]  /*7e70*/  LEA R3, R238, R10, 0x1 ;  /* 0x0000000aee037211 */ /* 0x001fe400078e08ff */
[----:B------:R-:W0:Y:S01]  /*7e80*/  LDC R238, c[0x0][0x268] ;  /* 0x00009a00ffee7b82 */ /* 0x000e220000000800 */
        /* <DEDUP_REMOVED lines=11> */
[-C--:B------:R-:W-:Y:S02]  /*7f40*/  LEA.HI.X.SX32 R15, R6, R2.reuse, 0x1, P1 ;  /* 0x00000002060f7211 */ /* 0x080fe400008f0eff */
[----:B0-----:R-:W-:Y:S02]  /*7f50*/  LEA R6, R238, R5, 0x1 ;  /* 0x00000005ee067211 */ /* 0x001fe400078e08ff */
[----:B------:R-:W0:Y:S01]  /*7f60*/  LDC R238, c[0x0][0x268] ;  /* 0x00009a00ffee7b82 */ /* 0x000e220000000800 */
[CC--:B------:R-:W-:Y:S01]  /*7f70*/  LEA R12, P2, R11.reuse, R7.reuse, 0x1 ;  /* 0x000000070b0c7211 */ /* 0x0c0fe200078408ff */
[----:B------:R1:W-:Y:S03]  /*7f80*/  STL.64 [R1+0x390], R16 ;  /* 0x0003901001007387 */ /* 0x0003e60000100a00 */
[----:B------:R-:W-:Y:S01]  /*7f90*/  LEA.HI.X.SX32 R13, R11, R2, 0x1, P2 ;  /* 0x000000020b0d7211 */ /* 0x000fe200010f0eff */
[----:B------:R2:W-:Y:S04]  /*7fa0*/  STL.64 [R1+0x388], R14 ;  /* 0x0003880e01007387 */ /* 0x0005e80000100a00 */
[----:B------:R3:W-:Y:S01]  /*7fb0*/  STL.64 [R1+0x380], R12 ;  /* 0x0003800c01007387 */ /* 0x0007e20000100a00 */
[----:B-1----:R-:W-:-:S02]  /*7fc0*/  LEA R16, P0, R8, R7, 0x1 ;  /* 0x0000000708107211 */ /* 0x002fc400078008ff */
[CC--:B--2---:R-:W-:Y:S02]  /*7fd0*/  LEA R14, P1, R9.reuse, R7.reuse, 0x1 ;  /* 0x00000007090e7211 */ /* 0x0c4fe400078208ff */
[-C--:B------:R-:W-:Y:S02]  /*7fe0*/  LEA.HI.X.SX32 R17, R8, R2.reuse, 0x1, P0 ;  /* 0x0000000208117211 */ /* 0x080fe400000f0eff */
[CC--:B---3--:R-:W-:Y:S02]  /*7ff0*/  LEA R12, P2, R10.reuse, R7.reuse, 0x1 ;  /* 0x000000070a0c7211 */ /* 0x0c8fe400078408ff */
[-C--:B------:R-:W-:Y:S02]  /*8000*/  LEA.HI.X.SX32 R15, R9, R2.reuse, 0x1, P1 ;  /* 0x00000002090f7211 */ /* 0x080fe400008f0eff */
[----:B------:R-:W-:Y:S01]  /*8010*/  LEA.HI.X.SX32 R13, R10, R2, 0x1, P2 ;  /* 0x000000020a0d7211 */ /* 0x000fe200010f0eff */
[----:B0-----:R-:W-:Y:S01]  /*8020*/  IMAD R8, R238, 0x2, R6 ;  /* 0x00000002ee087824 */ /* 0x001fe200078e0206 */
[----:B------:R0:W-:Y:S04]  /*8030*/  STL.64 [R1+0x378], R16 ;  /* 0x0003781001007387 */ /* 0x0001e80000100a00 */
[----:B------:R1:W-:Y:S01]  /*8040*/  STL.64 [R1+0x370], R14 ;  /* 0x0003700e01007387 */ /* 0x0003e20000100a00 */
[----:B------:R-:W-:-:S03]  /*8050*/  LEA R10, P3, R8, R7, 0x1 ;  /* 0x00000007080a7211 */ /* 0x000fc600078608ff */
[----:B------:R2:W-:Y:S01]  /*8060*/  STL.64 [R1+0x368], R12 ;  /* 0x0003680c01007387 */ /* 0x0005e20000100a00 */
[-C--:B0-----:R-:W-:Y:S02]  /*8070*/  LEA R16, P0, R3, R7.reuse, 0x1 ;  /* 0x0000000703107211 */ /* 0x081fe400078008ff */
[-C--:B-1----:R-:W-:Y:S02]  /*8080*/  LEA R14, P1, R5, R7.reuse, 0x1 ;  /* 0x00000007050e7211 */ /* 0x082fe400078208ff */
[-C--:B------:R-:W-:Y:S02]  /*8090*/  LEA.HI.X.SX32 R17, R3, R2.reuse, 0x1, P0 ;  /* 0x0000000203117211 */ /* 0x080fe400000f0eff */
[C---:B--2---:R-:W-:Y:S02]  /*80a0*/  LEA R12, P2, R6.reuse, R7, 0x1 ;  /* 0x00000007060c7211 */ /* 0x044fe400078408ff */
[-C--:B------:R-:W-:Y:S02]  /*80b0*/  LEA.HI.X.SX32 R15, R5, R2.reuse, 0x1, P1 ;  /* 0x00000002050f7211 */ /* 0x080fe400008f0eff */
[----:B------:R-:W-:-:S02]  /*80c0*/  LEA.HI.X.SX32 R13, R6, R2, 0x1, P2 ;  /* 0x00000002060d7211 */ /* 0x000fc400010f0eff */
[----:B------:R-:W-:Y:S01]  /*80d0*/  LEA.HI.X.SX32 R11, R8, R2, 0x1, P3 ;  /* 0x00000002080b7211 */ /* 0x000fe200018f0eff */
[----:B------:R-:W-:Y:S01]  /*80e0*/  STL.64 [R1+0x360], R16 ;  /* 0x0003601001007387 */ /* 0x000fe20000100a00 */
[----:B------:R-:W-:Y:S01]  /*80f0*/  MOV R3, 0x3f800000 ;  /* 0x3f80000000037802 */ /* 0x000fe20000000f00 */
[----:B------:R-:W-:Y:S02]  /*8100*/  IMAD.MOV.U32 R5, RZ, RZ, -0x800000 ;  /* 0xff800000ff057424 */ /* 0x000fe400078e00ff */
[----:B------:R-:W-:Y:S01]  /*8110*/  STL.64 [R1+0x358], R14 ;  /* 0x0003580e01007387 */ /* 0x000fe20000100a00 */
[----:B------:R-:W-:-:S03]  /*8120*/  MOV R6, 0xff800000 ;  /* 0xff80000000067802 */ /* 0x000fc60000000f00 */
[----:B------:R-:W-:Y:S04]  /*8130*/  STL.64 [R1+0x350], R12 ;  /* 0x0003500c01007387 */ /* 0x000fe80000100a00 */
[----:B------:R-:W-:Y:S04]  /*8140*/  STL.64 [R1+0x348], R10 ;  /* 0x0003480a01007387 */ /* 0x000fe80000100a00 */
[----:B------:R-:W-:Y:S01]  /*8150*/  STL [R1+0x344], R3 ;  /* 0x0003440301007387 */ /* 0x000fe20000100800 */
[----:B------:R-:W-:-:S03]  /*8160*/  UIADD3.64 UR6, UR10, 0x2, URZ ;  /* 0x000000020a067897 */ /* 0x000fc6000fffe03f */
[----:B------:R0:W-:Y:S01]  /*8170*/  STL [R1+0x338], R5 ;  /* 0x0003380501007387 */ /* 0x0001e20000100800 */
[----:B------:R-:W-:Y:S02]  /*8180*/  UIADD3.64 UR12, UR10, 0x4, URZ ;  /* 0x000000040a0c7897 */ /* 0x000fe4000fffe03f */
[----:B------:R-:W-:Y:S01]  /*8190*/  UIADD3.64 UR6, UR10, 0x3fe, URZ ;  /* 0x000003fe0a067897 */ /* 0x000fe2000fffe03f */
[----:B------:R1:W-:Y:S01]  /*81a0*/  STL [R1+0x33c], R6 ;  /* 0x00033c0601007387 */ /* 0x0003e20000100800 */
[----:B------:R-:W-:Y:S01]  /*81b0*/  UIADD3.64 UR12, UR10, 0x400, URZ ;  /* 0x000004000a0c7897 */ /* 0x000fe2000fffe03f */
[----:B0-----:R-:W-:Y:S02]  /*81c0*/  IMAD.MOV.U32 R5, RZ, RZ, 0x3f800000 ;  /* 0x3f800000ff057424 */ /* 0x001fe400078e00ff */
[----:B------:R1:W-:Y:S01]  /*81d0*/  STL [R1+0x2d8], RZ ;  /* 0x0002d8ff01007387 */ /* 0x0003e20000100800 */
[----:B------:R-:W-:Y:S02]  /*81e0*/  UIADD3.64 UR6, UR10, 0x402, URZ ;  /* 0x000004020a067897 */ /* 0x000fe4000fffe03f */
[----:B------:R-:W-:Y:S01]  /*81f0*/  UIADD3.64 UR12, UR10, 0x404, URZ ;  /* 0x000004040a0c7897 */ /* 0x000fe2000fffe03f */
[----:B------:R1:W-:Y:S01]  /*8200*/  STL [R1+0x340], R5 ;  /* 0x0003400501007387 */ /* 0x0003e20000100800 */
[----:B------:R-:W-:-:S02]  /*8210*/  UIADD3.64 UR6, UR10, 0x7fe, URZ ;  /* 0x000007fe0a067897 */ /* 0x000fc4000fffe03f */
[----:B------:R-:W-:Y:S02]  /*8220*/  UIADD3.64 UR12, UR10, 0x800, URZ ;  /* 0x000008000a0c7897 */ /* 0x000fe4000fffe03f */
[----:B------:R-:W-:Y:S02]  /*8230*/  UIADD3.64 UR6, UR10, 0x802, URZ ;  /* 0x000008020a067897 */ /* 0x000fe4000fffe03f */
[----:B------:R-:W-:Y:S02]  /*8240*/  UIADD3.64 UR12, UR10, 0x804, URZ ;  /* 0x000008040a0c7897 */ /* 0x000fe4000fffe03f */
[----:B------:R-:W-:Y:S02]  /*8250*/  UIADD3.64 UR6, UR10, 0xbfe, URZ ;  /* 0x00000bfe0a067897 */ /* 0x000fe4000fffe03f */
[----:B------:R-:W-:Y:S02]  /*8260*/  UIADD3.64 UR12, UR10, 0xc00, URZ ;  /* 0x00000c000a0c7897 */ /* 0x000fe4000fffe03f */
        /* <DEDUP_REMOVED lines=44> */
[----:B------:R-:W-:Y:S01]  /*8530*/  UIADD3.64 UR16, UR8, 0x300, URZ ;  /* 0x0000030008107897 */ /* 0x000fe2000fffe03f */
[----:B------:R-:W-:Y:S01]  /*8540*/  CS2R R2, SRZ ;  /* 0x0000000000027805 */ /* 0x000fe2000001ff00 */
[----:B------:R-:W-:Y:S01]  /*8550*/  UIADD3.64 UR6, UR8, 0x380, URZ ;  /* 0x0000038008067897 */ /* 0x000fe2000fffe03f */
[----:B------:R-:W-:Y:S01]  /*8560*/  CS2R R24, SRZ ;  /* 0x0000000000187805 */ /* 0x000fe2000001ff00 */
[----:B------:R-:W-:Y:S01]  /*8570*/  UIADD3.64 UR12, UR8, 0x400, URZ ;  /* 0x00000400080c7897 */ /* 0x000fe2000fffe03f */
[----:B------:R-:W-:Y:S01]  /*8580*/  CS2R R26, SRZ ;  /* 0x00000000001a7805 */ /* 0x000fe2000001ff00 */
[----:B------:R-:W-:Y:S01]  /*8590*/  UIADD3.64 UR16, UR8, 0x480, URZ ;  /* 0x0000048008107897 */ /* 0x000fe2000fffe03f */
[----:B------:R-:W-:Y:S02]  /*85a0*/  CS2R R28, SRZ ;  /* 0x00000000001c7805 */ /* 0x000fe4000001ff00 */
[----:B------:R-:W-:-:S02]  /*85b0*/  CS2R R30, SRZ ;  /* 0x00000000001e7805 */ /* 0x000fc4000001ff00 */
[----:B------:R-:W-:Y:S02]  /*85c0*/  CS2R R32, SRZ ;  /* 0x0000000000207805 */ /* 0x000fe4000001ff00 */
[----:B------:R-:W-:Y:S02]  /*85d0*/  CS2R R34, SRZ ;  /* 0x0000000000227805 */ /* 0x000fe4000001ff00 */
[----:B------:R-:W-:Y:S02]  /*85e0*/  CS2R R36, SRZ ;  /* 0x0000000000247805 */ /* 0x000fe4000001ff00 */
[----:B------:R-:W-:Y:S02]  /*85f0*/  CS2R R38, SRZ ;  /* 0x0000000000267805 */ /* 0x000fe4000001ff00 */
        /* <DEDUP_REMOVED lines=55> */
[----:B------:R-:W-:Y:S01]  /*8970*/  CS2R R150, SRZ ;  /* 0x0000000000967805 */ /* 0x000fe2000001ff00 */
        /* <DEDUP_REMOVED lines=11> */
[----:B------:R-:W-:Y:S01]  /*8a30*/  UIADD3.64 UR22, UR10, 0x1404, URZ ;  /* 0x000014040a167897 */ /* 0x000fe2000fffe03f */
[----:B------:R-:W-:Y:S01]  /*8a40*/  UMOV UR57, 0x40000040 ;  /* 0x4000004000397882 */ /* 0x000fe20000000000 */
        /* <DEDUP_REMOVED lines=19> */
[----:B-1----:R-:W-:-:S12]  /*8b80*/  UIADD3.64 UR52, UR8, 0xf00, URZ ;  /* 0x00000f0008347897 */ /* 0x002fd8000fffe03f */
.L_x_1:
[----:B0----5:R0:W-:Y:S01]  /*8b90*/  STL [R1+0xbf8], R4 ;  /* 0x000bf80401007387 */ /* 0x0211e20000100800 */
[----:B------:R-:W-:Y:S01]  /*8ba0*/  MOV R5, UR45 ;  /* 0x0000002d00057c02 */ /* 0x000fe20008000f00 */
[----:B-----5:R-:W-:Y:S01]  /*8bb0*/  IMAD.WIDE R6, R2, 0x2, R216 ;  /* 0x0000000202067825 */ /* 0x020fe200078e02d8 */
[----:B------:R-:W1:Y:S01]  /*8bc0*/  LDC.64 R182, c[0x0][0x250] ;  /* 0x00009400ffb67b82 */ /* 0x000e620000000a00 */
[----:B------:R2:W-:Y:S01]  /*8bd0*/  STL [R1+0xbf4], R3 ;  /* 0x000bf40301007387 */ /* 0x0005e20000100800 */
[----:B0-----:R-:W-:Y:S02]  /*8be0*/  MOV R4, UR46 ;  /* 0x0000002e00047c02 */ /* 0x001fe40008000f00 */
[----:B--2---:R-:W-:-:S05]  /*8bf0*/  MOV R3, UR47 ;  /* 0x0000002f00037c02 */ /* 0x004fca0008000f00 */
[----:B------:R0:W-:Y:S04]  /*8c00*/  STL [R1+0x264], R3 ;  /* 0x0002640301007387 */ /* 0x0001e80000100800 */
[----:B------:R2:W-:Y:S04]  /*8c10*/  STL [R1+0x260], R4 ;  /* 0x0002600401007387 */ /* 0x0005e80000100800 */
[----:B------:R3:W-:Y:S01]  /*8c20*/  STL [R1+0x25c], R5 ;  /* 0x00025c0501007387 */ /* 0x0007e20000100800 */
[----:B0-----:R-:W-:Y:S02]  /*8c30*/  MOV R3, UR44 ;  /* 0x0000002c00037c02 */ /* 0x001fe40008000f00 */
[----:B--2---:R-:W-:-:S03]  /*8c40*/  MOV R4, UR51 ;  /* 0x0000003300047c02 */ /* 0x004fc60008000f00 */
[----:B------:R0:W-:Y:S01]  /*8c50*/  STL [R1+0x258], R3 ;  /* 0x0002580301007387 */ /* 0x0001e20000100800 */
[----:B---3--:R-:W-:-:S03]  /*8c60*/  MOV R5, UR50 ;  /* 0x0000003200057c02 */ /* 0x008fc60008000f00 */
[----:B------:R2:W-:Y:S04]  /*8c70*/  STL [R1+0x254], R4 ;  /* 0x0002540401007387 */ /* 0x0005e80000100800 */
[----:B------:R3:W-:Y:S01]  /*8c80*/  STL [R1+0x250], R5 ;  /* 0x0002500501007387 */ /* 0x0007e20000100800 */
[----:B0-----:R-:W-:Y:S02]  /*8c90*/  MOV R3, UR49 ;  /* 0x0000003100037c02 */ /* 0x001fe40008000f00 */
[----:B--2---:R-:W-:-:S03]  /*8ca0*/  MOV R4, UR48 ;  /* 0x0000003000047c02 */ /* 0x004fc60008000f00 */
[----:B------:R0:W-:Y:S01]  /*8cb0*/  STL [R1+0x24c], R3 ;  /* 0x00024c0301007387 */ /* 0x0001e20000100800 */
[----:B---3--:R-:W-:-:S03]  /*8cc0*/  MOV R5, UR55 ;  /* 0x0000003700057c02 */ /* 0x008fc60008000f00 */
[----:B------:R2:W-:Y:S04]  /*8cd0*/  STL [R1+0x248], R4 ;  /* 0x0002480401007387 */ /* 0x0005e80000100800 */
[----:B------:R-:W-:Y:S01]  /*8ce0*/  STL [R1+0x244], R5 ;  /* 0x0002440501007387 */ /* 0x000fe20000100800 */
[----:B-1----:R-:W-:Y:S01]  /*8cf0*/  IMAD.WIDE R18, R183, 0x2, R216 ;  /* 0x00000002b7127825 */ /* 0x002fe200078e02d8 */
[----:B0-----:R-:W-:Y:S02]  /*8d00*/  MOV R3, UR54 ;  /* 0x0000003600037c02 */ /* 0x001fe40008000f00 */
[----:B--2---:R-:W-:-:S05]  /*8d10*/  MOV R4, UR53 ;  /* 0x0000003500047c02 */ /* 0x004fca0008000f00 */
[----:B------:R0:W-:Y:S01]  /*8d20*/  STL [R1+0xbfc], R4 ;  /* 0x000bfc0401007387 */ /* 0x0001e20000100800 */
[C---:B------:R-:W-:Y:S01]  /*8d30*/  SHF.L.U32 R10, R183.reuse, 0x1, RZ ;  /* 0x00000001b70a7819 */ /* 0x040fe200000006ff */
[----:B------:R-:W-:Y:S02]  /*8d40*/  IMAD.WIDE R18, R2, 0x2, R18 ;  /* 0x0000000202127825 */ /* 0x000fe400078e0212 */
[----:B------:R1:W-:Y:S04]  /*8d50*/  STL [R1+0x240], R3 ;  /* 0x0002400301007387 */ /* 0x0003e80000100800 */
[----:B0-----:R0:W2:Y:S01]  /*8d60*/  LDG.E.U16 R4, desc[UR4][R6.64] ;  /* 0x0000000406047981 */ /* 0x0010a2000c1e1500 */
[C---:B------:R-:W-:Y:S01]  /*8d70*/  IMAD R5, R183.reuse, 0x3, RZ ;  /* 0x00000003b7057824 */ /* 0x040fe200078e02ff */
[----:B-1----:R-:W-:Y:S01]  /*8d80*/  MOV R3, UR52 ;  /* 0x0000003400037c02 */ /* 0x002fe20008000f00 */
[----:B------:R-:W-:-:S02]  /*8d90*/  IMAD.SHL.U32 R177, R183, 0x4, RZ ;  /* 0x00000004b7b17824 */ /* 0x000fc400078e00ff */
[C---:B------:R-:W-:Y:S02]  /*8da0*/  IMAD R176, R183.reuse, 0x5, RZ ;  /* 0x00000005b7b07824 */ /* 0x040fe400078e02ff */
[----:B------:R1:W-:Y:S01]  /*8db0*/  STL [R1+0xc00], R3 ;  /* 0x000c000301007387 */ /* 0x0003e20000100800 */
[----:B------:R-:W-:Y:S02]  /*8dc0*/  IMAD R175, R183, 0x6, RZ ;  /* 0x00000006b7af7824 */ /* 0x000fe400078e02ff */
[----:B------:R-:W-:-:S04]  /*8dd0*/  IMAD.WIDE R16, R10, 0x2, R216 ;  /* 0x000000020a107825 */ /* 0x000fc800078e02d8 */
[--C-:B------:R-:W-:Y:S01]  /*8de0*/  IMAD.WIDE R14, R5, 0x2, R216.reuse ;  /* 0x00000002050e7825 */ /* 0x100fe200078e02d8 */
[----:B-1----:R1:W3:Y:S03]  /*8df0*/  LDG.E.U16 R3, desc[UR4][R18.64] ;  /* 0x0000000412037981 */ /* 0x0022e6000c1e1500 */
[----:B------:R-:W-:-:S04]  /*8e00*/  IMAD.WIDE R12, R177, 0x2, R216 ;  /* 0x00000002b10c7825 */ /* 0x000fc800078e02d8 */
[----:B------:R-:W-:-:S04]  /*8e10*/  IMAD.WIDE R8, R176, 0x2, R216 ;  /* 0x00000002b0087825 */ /* 0x000fc800078e02d8 */
[----:B0-----:R-:W-:-:S04]  /*8e20*/  IMAD.WIDE R6, R175, 0x2, R216 ;  /* 0x00000002af067825 */ /* 0x001fc800078e02d8 */
[----:B------:R-:W-:-:S04]  /*8e30*/  IMAD.WIDE R16, R2, 0x2, R16 ;  /* 0x0000000202107825 */ /* 0x000fc800078e0210 */
[C---:B------:R-:W-:Y:S01]  /*8e40*/  IMAD.WIDE R14, R2.reuse, 0x2, R14 ;  /* 0x00000002020e7825 */ /* 0x040fe200078e020e */
[----:B------:R0:W4:Y:S03]  /*8e50*/  LDG.E.U16 R221, desc[UR4][R16.64] ;  /* 0x0000000410dd7981 */ /* 0x000126000c1e1500 */
[C---:B------:R-:W-:Y:S01]  /*8e60*/  IMAD.WIDE R12, R2.reuse, 0x2, R12 ;  /* 0x00000002020c7825 */ /* 0x040fe200078e020c */
[----:B------:R0:W4:Y:S03]  /*8e70*/  LDG.E.U16 R220, desc[UR4][R14.64] ;  /* 0x000000040edc7981 */ /* 0x000126000c1e1500 */
[C---:B------:R-:W-:Y:S01]  /*8e80*/  IMAD.WIDE R8, R2.reuse, 0x2, R8 ;  /* 0x0000000202087825 */ /* 0x040fe200078e0208 */
[----:B------:R0:W4:Y:S03]  /*8e90*/  LDG.E.U16 R218, desc[UR4][R12.64] ;  /* 0x000000040cda7981 */ /* 0x000126000c1e1500 */
[----:B------:R-:W-:Y:S01]  /*8ea0*/  IMAD.WIDE R6, R2, 0x2, R6 ;  /* 0x0000000202067825 */ /* 0x000fe200078e0206 */
[----:B------:R0:W4:Y:S03]  /*8eb0*/  LDG.E.U16 R21, desc[UR4][R8.64] ;  /* 0x0000000408157981 */ /* 0x000126000c1e1500 */
[----:B------:R-:W-:Y:S01]  /*8ec0*/  IMAD R174, R183, 0x7, RZ ;  /* 0x00000007b7ae7824 */ /* 0x000fe200078e02ff */
[----:B------:R0:W4:Y:S03]  /*8ed0*/  LDG.E.U16 R11, desc[UR4][R6.64] ;  /* 0x00000004060b7981 */ /* 0x000126000c1e1500 */
[----:B-1----:R-:W-:-:S04]  /*8ee0*/  IMAD.WIDE R18, R174, 0x2, R216 ;  /* 0x00000002ae127825 */ /* 0x002fc800078e02d8 */
[----:B------:R-:W-:Y:S01]  /*8ef0*/  IMAD.WIDE R18, R2, 0x2, R18 ;  /* 0x0000000202127825 */ /* 0x000fe200078e0212 */
[----:B--2---:R1:W-:Y:S04]  /*8f00*/  STL [R1+0x60], R4 ;  /* 0x0000600401007387 */ /* 0x0043e80000100800 */
[----:B-1----:R1:W2:Y:S01]  /*8f10*/  LDG.E.U16 R4, desc[UR4][R18.64] ;  /* 0x0000000412047981 */ /* 0x0022a2000c1e1500 */
[C---:B------:R-:W-:Y:S01]  /*8f20*/  SHF.L.U32 R173, R183.reuse, 0x3, RZ ;  /* 0x00000003b7ad7819 */ /* 0x040fe200000006ff */
[C---:B------:R-:W-:Y:S02]  /*8f30*/  IMAD R172, R183.reuse, 0x9, RZ ;  /* 0x00000009b7ac7824 */ /* 0x040fe400078e02ff */
[C---:B------:R-:W-:Y:S02]  /*8f40*/  IMAD R171, R183.reuse, 0xa, RZ ;  /* 0x0000000ab7ab7824 */ /* 0x040fe400078e02ff */
[----:B------:R-:W-:-:S02]  /*8f50*/  IMAD R169, R183, 0xb, RZ ;  /* 0x0000000bb7a97824 */ /* 0x000fc400078e02ff */
[----:B------:R-:W-:Y:S02]  /*8f60*/  IMAD R168, R183, 0xc, RZ ;  /* 0x0000000cb7a87824 */ /* 0x000fe400078e02ff */
[----:B0-----:R-:W-:-:S04]  /*8f70*/  IMAD.WIDE R16, R173, 0x2, R216 ;  /* 0x00000002ad107825 */ /* 0x001fc800078e02d8 */
[----:B------:R-:W-:-:S04]  /*8f80*/  IMAD.WIDE R14, R172, 0x2, R216 ;  /* 0x00000002ac0e7825 */ /* 0x000fc800078e02d8 */
[----:B------:R-:W-:-:S04]  /*8f90*/  IMAD.WIDE R12, R171, 0x2, R216 ;  /* 0x00000002ab0c7825 */ /* 0x000fc800078e02d8 */
[----:B------:R-:W-:-:S04]  /*8fa0*/  IMAD.WIDE R8, R169, 0x2, R216 ;  /* 0x00000002a9087825 */ /* 0x000fc800078e02d8 */
[----:B------:R-:W-:-:S04]  /*8fb0*/  IMAD.WIDE R6, R168, 0x2, R216 ;  /* 0x00000002a8067825 */ /* 0x000fc800078e02d8 */
[----:B------:R-:W-:-:S04]  /*8fc0*/  IMAD.WIDE R16, R2, 0x2, R16 ;  /* 0x0000000202107825 */ /* 0x000fc800078e0210 */
[C---:B------:R-:W-:Y:S01]  /*8fd0*/  IMAD.WIDE R14, R2.reuse, 0x2, R14 ;  /* 0x00000002020e7825 */ /* 0x040fe200078e020e */
[----:B------:R0:W2:Y:S03]  /*8fe0*/  LDG.E.U16 R219, desc[UR4][R16.64] ;  /* 0x0000000410db7981 */ /* 0x0000a6000c1e1500 */
[C---:B------:R-:W-:Y:S01]  /*8ff0*/  IMAD.WIDE R12, R2.reuse, 0x2, R12 ;  /* 0x00000002020c7825 */ /* 0x040fe200078e020c */
[----:B------:R0:W2:Y:S03]  /*9000*/  LDG.E.U16 R23, desc[UR4][R14.64] ;  /* 0x000000040e177981 */ /* 0x0000a6000c1e1500 */
[C---:B------:R-:W-:Y:S01]  /*9010*/  IMAD.WIDE R8, R2.reuse, 0x2, R8 ;  /* 0x0000000202087825 */ /* 0x040fe200078e0208 */
[----:B------:R0:W2:Y:S03]  /*9020*/  LDG.E.U16 R22, desc[UR4][R12.64] ;  /* 0x000000040c167981 */ /* 0x0000a6000c1e1500 */
[----:B------:R-:W-:Y:S01]  /*9030*/  IMAD.WIDE R6, R2, 0x2, R6 ;  /* 0x0000000202067825 */ /* 0x000fe200078e0206 */
[----:B---3--:R3:W-:Y:S03]  /*9040*/  STL [R1+0x128], R3 ;  /* 0x0001280301007387 */ /* 0x0087e60000100800 */
[----:B------:R-:W-:Y:S01]  /*9050*/  IMAD R167, R183, 0xd, RZ ;  /* 0x0000000db7a77824 */ /* 0x000fe200078e02ff */
[----:B------:R0:W2:Y:S04]  /*9060*/  LDG.E.U16 R20, desc[UR4][R8.64] ;  /* 0x0000000408147981 */ /* 0x0000a8000c1e1500 */
[----:B---3--:R3:W2:Y:S01]  /*9070*/  LDG.E.U16 R3, desc[UR4][R6.64] ;  /* 0x0000000406037981 */ /* 0x0086a2000c1e1500 */
[----:B-1----:R-:W-:-:S03]  /*9080*/  IMAD.WIDE R18, R167, 0x2, R216 ;  /* 0x00000002a7127825 */ /* 0x002fc600078e02d8 */
[----:B----4-:R-:W-:Y:S01]  /*9090*/  STL [R1+0x194], R221 ;  /* 0x000194dd01007387 */ /* 0x010fe20000100800 */
[C---:B------:R-:W-:Y:S02]  /*90a0*/  IMAD R166, R183.reuse, 0xe, RZ ;  /* 0x0000000eb7a67824 */ /* 0x040fe400078e02ff */
[----:B------:R-:W-:Y:S01]  /*90b0*/  IMAD R165, R183, 0xf, RZ ;  /* 0x0000000fb7a57824 */ /* 0x000fe200078e02ff */
[----:B------:R-:W-:Y:S01]  /*90c0*/  STL [R1+0x1d8], R220 ;  /* 0x0001d8dc01007387 */ /* 0x000fe20000100800 */
[----:B------:R-:W-:-:S03]  /*90d0*/  IMAD.WIDE R18, R2, 0x2, R18 ;  /* 0x0000000202127825 */ /* 0x000fc600078e0212 */
[----:B------:R-:W-:Y:S01]  /*90e0*/  STL [R1+0x234], R218 ;  /* 0x000234da01007387 */ /* 0x000fe20000100800 */
[C---:B------:R-:W-:Y:S02]  /*90f0*/  IMAD.SHL.U32 R164, R183.reuse, 0x10, RZ ;  /* 0x00000010b7a47824 */ /* 0x040fe400078e00ff */
[C---:B------:R-:W-:Y:S01]  /*9100*/  IMAD R163, R183.reuse, 0x11, RZ ;  /* 0x00000011b7a37824 */ /* 0x040fe200078e02ff */
[----:B------:R-:W-:Y:S01]  /*9110*/  STL [R1+0x230], R21 ;  /* 0x0002301501007387 */ /* 0x000fe20000100800 */
[----:B------:R-:W-:Y:S02]  /*9120*/  IMAD R161, R183, 0x12, RZ ;  /* 0x00000012b7a17824 */ /* 0x000fe400078e02ff */
[--C-:B0-----:R-:W-:Y:S01]  /*9130*/  IMAD.WIDE R16, R166, 0x2, R216.reuse ;  /* 0x00000002a6107825 */ /* 0x101fe200078e02d8 */
[----:B------:R0:W-:Y:S03]  /*9140*/  STL [R1+0x22c], R11 ;  /* 0x00022c0b01007387 */ /* 0x0001e60000100800 */
[----:B------:R-:W-:-:S04]  /*9150*/  IMAD.WIDE R14, R165, 0x2, R216 ;  /* 0x00000002a50e7825 */ /* 0x000fc800078e02d8 */
[--C-:B------:R-:W-:Y:S01]  /*9160*/  IMAD.WIDE R12, R164, 0x2, R216.reuse ;  /* 0x00000002a40c7825 */ /* 0x100fe200078e02d8 */
[----:B0-----:R0:W4:Y:S03]  /*9170*/  LDG.E.U16 R11, desc[UR4][R18.64] ;  /* 0x00000004120b7981 */ /* 0x001126000c1e1500 */
[----:B------:R-:W-:-:S04]  /*9180*/  IMAD.WIDE R8, R163, 0x2, R216 ;  /* 0x00000002a3087825 */ /* 0x000fc800078e02d8 */
[----:B---3--:R-:W-:-:S04]  /*9190*/  IMAD.WIDE R6, R161, 0x2, R216 ;  /* 0x00000002a1067825 */ /* 0x008fc800078e02d8 */
[----:B------:R-:W-:-:S04]  /*91a0*/  IMAD.WIDE R16, R2, 0x2, R16 ;  /* 0x0000000202107825 */ /* 0x000fc800078e0210 */
[C---:B------:R-:W-:Y:S01]  /*91b0*/  IMAD.WIDE R14, R2.reuse, 0x2, R14 ;  /* 0x00000002020e7825 */ /* 0x040fe200078e020e */
[----:B------:R1:W3:Y:S03]  /*91c0*/  LDG.E.U16 R221, desc[UR4][R16.64] ;  /* 0x0000000410dd7981 */ /* 0x0002e6000c1e1500 */
[C---:B------:R-:W-:Y:S01]  /*91d0*/  IMAD.WIDE R12, R2.reuse, 0x2, R12 ;  /* 0x00000002020c7825 */ /* 0x040fe200078e020c */
[----:B------:R1:W3:Y:S03]  /*91e0*/  LDG.E.U16 R220, desc[UR4][R14.64] ;  /* 0x000000040edc7981 */ /* 0x0002e6000c1e1500 */
[C---:B------:R-:W-:Y:S01]  /*91f0*/  IMAD.WIDE R8, R2.reuse, 0x2, R8 ;  /* 0x0000000202087825 */ /* 0x040fe200078e0208 */
[----:B------:R1:W3:Y:S03]  /*9200*/  LDG.E.U16 R218, desc[UR4][R12.64] ;  /* 0x000000040cda7981 */ /* 0x0002e6000c1e1500 */
[----:B------:R-:W-:Y:S01]  /*9210*/  IMAD.WIDE R6, R2, 0x2, R6 ;  /* 0x0000000202067825 */ /* 0x000fe200078e0206 */
[----:B------:R1:W3:Y:S04]  /*9220*/  LDG.E.U16 R21, desc[UR4][R8.64] ;  /* 0x0000000408157981 */ /* 0x0002e8000c1e1500 */
[----:B--2---:R2:W-:Y:S04]  /*9230*/  STL [R1+0x228], R4 ;  /* 0x0002280401007387 */ /* 0x0045e80000100800 */
[----:B--2---:R2:W3:Y:S01]  /*9240*/  LDG.E.U16 R4, desc[UR4][R6.64] ;  /* 0x0000000406047981 */ /* 0x0044e2000c1e1500 */
[----:B------:R-:W-:-:S04]  /*9250*/  IMAD R160, R183, 0x13, RZ ;  /* 0x00000013b7a07824 */ /* 0x000fc800078e02ff */
[----:B0-----:R-:W-:-:S04]  /*9260*/  IMAD.WIDE R18, R160, 0x2, R216 ;  /* 0x00000002a0127825 */ /* 0x001fc800078e02d8 */
[----:B------:R-:W-:Y:S02]  /*9270*/  IMAD R159, R183, 0x14, RZ ;  /* 0x00000014b79f7824 */ /* 0x000fe400078e02ff */
[----:B------:R-:W-:-:S04]  /*9280*/  IMAD.WIDE R18, R2, 0x2, R18 ;  /* 0x0000000202127825 */ /* 0x000fc800078e0212 */
[C---:B------:R-:W-:Y:S02]  /*9290*/  IMAD R158, R183.reuse, 0x15, RZ ;  /* 0x00000015b79e7824 */ /* 0x040fe400078e02ff */
[C---:B------:R-:W-:Y:S02]  /*92a0*/  IMAD R157, R183.reuse, 0x16, RZ ;  /* 0x00000016b79d7824 */ /* 0x040fe400078e02ff */
[C---:B------:R-:W-:Y:S01]  /*92b0*/  IMAD R156, R183.reuse, 0x17, RZ ;  /* 0x00000017b79c7824 */ /* 0x040fe200078e02ff */
[----:B------:R-:W-:Y:S04]  /*92c0*/  STL [R1+0x5c], R219 ;  /* 0x00005cdb01007387 */ /* 0x000fe80000100800 */
[----:B------:R-:W-:Y:S01]  /*92d0*/  STL [R1+0x124], R23 ;  /* 0x0001241701007387 */ /* 0x000fe20000100800 */
[----:B------:R-:W-:-:S03]  /*92e0*/  IMAD R155, R183, 0x18, RZ ;  /* 0x00000018b79b7824 */ /* 0x000fc600078e02ff */
[----:B------:R-:W-:Y:S01]  /*92f0*/  STL [R1+0x190], R22 ;  /* 0x0001901601007387 */ /* 0x000fe20000100800 */
[----:B-1----:R-:W-:-:S04]  /*9300*/  IMAD.WIDE R16, R159, 0x2, R216 ;  /* 0x000000029f107825 */ /* 0x002fc800078e02d8 */
[--C-:B------:R-:W-:Y:S01]  /*9310*/  IMAD.WIDE R14, R158, 0x2, R216.reuse ;  /* 0x000000029e0e7825 */ /* 0x100fe200078e02d8 */
[----:B------:R-:W-:Y:S03]  /*9320*/  STL [R1+0x1d4], R20 ;  /* 0x0001d41401007387 */ /* 0x000fe60000100800 */
[--C-:B------:R-:W-:Y:S01]  /*9330*/  IMAD.WIDE R12, R157, 0x2, R216.reuse ;  /* 0x000000029d0c7825 */ /* 0x100fe200078e02d8 */
[----:B------:R0:W-:Y:S03]  /*9340*/  STL [R1+0x224], R3 ;  /* 0x0002240301007387 */ /* 0x0001e60000100800 */
[----:B------:R-:W-:-:S04]  /*9350*/  IMAD.WIDE R8, R156, 0x2, R216 ;  /* 0x000000029c087825 */ /* 0x000fc800078e02d8 */
[----:B--2---:R-:W-:Y:S01]  /*9360*/  IMAD.WIDE R6, R155, 0x2, R216 ;  /* 0x000000029b067825 */ /* 0x004fe200078e02d8 */
[----:B0-----:R0:W2:Y:S03]  /*9370*/  LDG.E.U16 R3, desc[UR4][R18.64] ;  /* 0x0000000412037981 */ /* 0x0010a6000c1e1500 */
[----:B------:R-:W-:-:S04]  /*9380*/  IMAD.WIDE R16, R2, 0x2, R16 ;  /* 0x0000000202107825 */ /* 0x000fc800078e0210 */
[C---:B------:R-:W-:Y:S01]  /*9390*/  IMAD.WIDE R14, R2.reuse, 0x2, R14 ;  /* 0x00000002020e7825 */ /* 0x040fe200078e020e */
[----:B------:R1:W2:Y:S03]  /*93a0*/  LDG.E.U16 R219, desc[UR4][R16.64] ;  /* 0x0000000410db7981 */ /* 0x0002a6000c1e1500 */
[C---:B------:R-:W-:Y:S01]  /*93b0*/  IMAD.WIDE R12, R2.reuse, 0x2, R12 ;  /* 0x00000002020c7825 */ /* 0x040fe200078e020c */
[----:B------:R1:W2:Y:S03]  /*93c0*/  LDG.E.U16 R23, desc[UR4][R14.64] ;  /* 0x000000040e177981 */ /* 0x0002a6000c1e1500 */
[C---:B------:R-:W-:Y:S01]  /*93d0*/  IMAD.WIDE R8, R2.reuse, 0x2, R8 ;  /* 0x0000000202087825 */ /* 0x040fe200078e0208 */
[----:B------:R1:W2:Y:S03]  /*93e0*/  LDG.E.U16 R22, desc[UR4][R12.64] ;  /* 0x000000040c167981 */ /* 0x0002a6000c1e1500 */
[C---:B------:R-:W-:Y:S01]  /*93f0*/  IMAD.WIDE R6, R2.reuse, 0x2, R6 ;  /* 0x0000000202067825 */ /* 0x040fe200078e0206 */
[----:B------:R1:W2:Y:S03]  /*9400*/  LDG.E.U16 R20, desc[UR4][R8.64] ;  /* 0x0000000408147981 */ /* 0x0002a6000c1e1500 */
[----:B------:R-:W-:Y:S01]  /*9410*/  IMAD R153, R183, 0x19, RZ ;  /* 0x00000019b7997824 */ /* 0x000fe200078e02ff */
[----:B----4-:R4:W-:Y:S03]  /*9420*/  STL [R1+0x220], R11 ;  /* 0x0002200b01007387 */ /* 0x0109e60000100800 */
[----:B0-----:R-:W-:Y:S01]  /*9430*/  IMAD.WIDE R18, R153, 0x2, R216 ;  /* 0x0000000299127825 */ /* 0x001fe200078e02d8 */
[----:B----4-:R0:W4:Y:S03]  /*9440*/  LDG.E.U16 R11, desc[UR4][R6.64] ;  /* 0x00000004060b7981 */ /* 0x010126000c1e1500 */
[----:B------:R-:W-:Y:S01]  /*9450*/  IMAD.WIDE R18, R2, 0x2, R18 ;  /* 0x0000000202127825 */ /* 0x000fe200078e0212 */
[----:B---3--:R-:W-:Y:S04]  /*9460*/  STL [R1+0x21c], R221 ;  /* 0x00021cdd01007387 */ /* 0x008fe80000100800 */
[----:B------:R-:W-:Y:S04]  /*9470*/  STL [R1+0x218], R220 ;  /* 0x000218dc01007387 */ /* 0x000fe80000100800 */
[----:B------:R-:W-:Y:S04]  /*9480*/  STL [R1+0x54], R218 ;  /* 0x000054da01007387 */ /* 0x000fe80000100800 */
[----:B------:R-:W-:Y:S04]  /*9490*/  STL [R1+0x10c], R21 ;  /* 0x00010c1501007387 */ /* 0x000fe80000100800 */
[----:B------:R3:W-:Y:S04]  /*94a0*/  STL [R1+0x18c], R4 ;  /* 0x00018c0401007387 */ /* 0x0007e80000100800 */
[----:B---3--:R3:W4:Y:S01]  /*94b0*/  LDG.E.U16 R4, desc[UR4][R18.64] ;  /* 0x0000000412047981 */ /* 0x008722000c1e1500 */
[----:B------:R-:W-:-:S02]  /*94c0*/  IMAD R178, R183, 0x1a, RZ ;  /* 0x0000001ab7b27824 */ /* 0x000fc400078e02ff */
[C---:B------:R-:W-:Y:S02]  /*94d0*/  IMAD R180, R183.reuse, 0x1b, RZ ;  /* 0x0000001bb7b47824 */ /* 0x040fe400078e02ff */
[C---:B------:R-:W-:Y:S02]  /*94e0*/  IMAD R207, R183.reuse, 0x1c, RZ ;  /* 0x0000001cb7cf7824 */ /* 0x040fe400078e02ff */
[----:B------:R-:W-:Y:S02]  /*94f0*/  IMAD R211, R183, 0x1d, RZ ;  /* 0x0000001db7d37824 */ /* 0x000fe400078e02ff */
[----:B-1----:R-:W-:-:S04]  /*9500*/  IMAD.WIDE R16, R178, 0x2, R216 ;  /* 0x00000002b2107825 */ /* 0x002fc800078e02d8 */
[----:B------:R-:W-:-:S04]  /*9510*/  IMAD.WIDE R14, R180, 0x2, R216 ;  /* 0x00000002b40e7825 */ /* 0x000fc800078e02d8 */
[----:B------:R-:W-:-:S04]  /*9520*/  IMAD.WIDE R12, R207, 0x2, R216 ;  /* 0x00000002cf0c7825 */ /* 0x000fc800078e02d8 */
[----:B------:R-:W-:-:S04]  /*9530*/  IMAD.WIDE R8, R211, 0x2, R216 ;  /* 0x00000002d3087825 */ /* 0x000fc800078e02d8 */
[----:B------:R-:W-:-:S04]  /*9540*/  IMAD.WIDE R16, R2, 0x2, R16 ;  /* 0x0000000202107825 */ /* 0x000fc800078e0210 */
[C---:B------:R-:W-:Y:S01]  /*9550*/  IMAD.WIDE R14, R2.reuse, 0x2, R14 ;  /* 0x00000002020e7825 */ /* 0x040fe200078e020e */
[----:B------:R1:W4:Y:S03]  /*9560*/  LDG.E.U16 R221, desc[UR4][R16.64] ;  /* 0x0000000410dd7981 */ /* 0x000326000c1e1500 */
[C---:B------:R-:W-:Y:S01]  /*9570*/  IMAD.WIDE R12, R2.reuse, 0x2, R12 ;  /* 0x00000002020c7825 */ /* 0x040fe200078e020c */
[----:B------:R4:W4:Y:S03]  /*9580*/  LDG.E.U16 R223, desc[UR4][R14.64] ;  /* 0x000000040edf7981 */ /* 0x000926000c1e1500 */
[----:B------:R-:W-:Y:S01]  /*9590*/  IMAD R218, R183, 0x1e, RZ ;  /* 0x0000001eb7da7824 */ /* 0x000fe200078e02ff */
[----:B------:R4:W4:Y:S01]  /*95a0*/  LDG.E.U16 R222, desc[UR4][R12.64] ;  /* 0x000000040cde7981 */ /* 0x000922000c1e1500 */
[----:B------:R-:W-:-:S04]  /*95b0*/  IMAD.WIDE R8, R2, 0x2, R8 ;  /* 0x0000000202087825 */ /* 0x000fc800078e0208 */
[----:B0-----:R-:W-:Y:S01]  /*95c0*/  IMAD.WIDE R6, R218, 0x2, R216 ;  /* 0x00000002da067825 */ /* 0x001fe200078e02d8 */
[----:B--2---:R0:W-:Y:S03]  /*95d0*/  STL [R1+0x1d0], R3 ;  /* 0x0001d00301007387 */ /* 0x0041e60000100800 */
[----:B------:R-:W-:Y:S02]  /*95e0*/  IMAD R179, R183, 0x1f, RZ ;  /* 0x0000001fb7b37824 */ /* 0x000fe400078e02ff */
[----:B------:R-:W-:Y:S01]  /*95f0*/  IMAD.WIDE R6, R2, 0x2, R6 ;  /* 0x0000000202067825 */ /* 0x000fe200078e0206 */
[----:B0-----:R0:W2:Y:S03]  /*9600*/  LDG.E.U16 R3, desc[UR4][R8.64] ;  /* 0x0000000408037981 */ /* 0x0010a6000c1e1500 */
[----:B---3--:R-:W-:Y:S01]  /*9610*/  IMAD.WIDE R18, R179, 0x2, R216 ;  /* 0x00000002b3127825 */ /* 0x008fe200078e02d8 */
[C---:B------:R-:W-:Y:S01]  /*9620*/  SHF.L.U32 R197, R183.reuse, 0x5, RZ ;  /* 0x00000005b7c57819 */ /* 0x040fe200000006ff */
[----:B------:R3:W2:Y:S02]  /*9630*/  LDG.E.U16 R21, desc[UR4][R6.64] ;  /* 0x0000000406157981 */ /* 0x0006a4000c1e1500 */
[----:B------:R-:W-:-:S02]  /*9640*/  IMAD R209, R183, 0x21, RZ ;  /* 0x00000021b7d17824 */ /* 0x000fc400078e02ff */
[----:B------:R-:W-:Y:S01]  /*9650*/  IMAD.WIDE R18, R2, 0x2, R18 ;  /* 0x0000000202127825 */ /* 0x000fe200078e0212 */
[----:B------:R-:W-:Y:S04]  /*9660*/  STL [R1+0x214], R219 ;  /* 0x000214db01007387 */ /* 0x000fe80000100800 */
[----:B------:R-:W-:Y:S01]  /*9670*/  STL [R1+0x210], R23 ;  /* 0x0002101701007387 */ /* 0x000fe20000100800 */
[----:B------:R-:W-:-:S03]  /*9680*/  IMAD R215, R183, 0x22, RZ ;  /* 0x00000022b7d77824 */ /* 0x000fc600078e02ff */
[----:B------:R-:W-:Y:S01]  /*9690*/  STL [R1+0x20c], R22 ;  /* 0x00020c1601007387 */ /* 0x000fe20000100800 */
[----:B------:R-:W-:-:S03]  /*96a0*/  IMAD R220, R183, 0x23, RZ ;  /* 0x00000023b7dc7824 */ /* 0x000fc600078e02ff */
[----:B------:R-:W-:Y:S01]  /*96b0*/  STL [R1+0x208], R20 ;  /* 0x0002081401007387 */ /* 0x000fe20000100800 */
[----:B------:R-:W-:Y:S02]  /*96c0*/  IMAD R225, R183, 0x24, RZ ;  /* 0x00000024b7e17824 */ /* 0x000fe400078e02ff */
[--C-:B-1----:R-:W-:Y:S01]  /*96d0*/  IMAD.WIDE R16, R197, 0x2, R216.reuse ;  /* 0x00000002c5107825 */ /* 0x102fe200078e02d8 */
[----:B----4-:R1:W-:Y:S03]  /*96e0*/  STL [R1+0x50], R11 ;  /* 0x0000500b01007387 */ /* 0x0103e60000100800 */
[----:B------:R-:W-:-:S04]  /*96f0*/  IMAD.WIDE R14, R209, 0x2, R216 ;  /* 0x00000002d10e7825 */ /* 0x000fc800078e02d8 */
[--C-:B------:R-:W-:Y:S01]  /*9700*/  IMAD.WIDE R12, R215, 0x2, R216.reuse ;  /* 0x00000002d70c7825 */ /* 0x100fe200078e02d8 */
[----:B-1----:R1:W4:Y:S03]  /*9710*/  LDG.E.U16 R11, desc[UR4][R18.64] ;  /* 0x00000004120b7981 */ /* 0x002326000c1e1500 */
[----:B0-----:R-:W-:-:S04]  /*9720*/  IMAD.WIDE R8, R220, 0x2, R216 ;  /* 0x00000002dc087825 */ /* 0x001fc800078e02d8 */
[----:B---3--:R-:W-:-:S04]  /*9730*/  IMAD.WIDE R6, R225, 0x2, R216 ;  /* 0x00000002e1067825 */ /* 0x008fc800078e02d8 */
[----:B------:R-:W-:-:S04]  /*9740*/  IMAD.WIDE R16, R2, 0x2, R16 ;  /* 0x0000000202107825 */ /* 0x000fc800078e0210 */
[C---:B------:R-:W-:Y:S01]  /*9750*/  IMAD.WIDE R14, R2.reuse, 0x2, R14 ;  /* 0x00000002020e7825 */ /* 0x040fe200078e020e */
[----:B------:R0:W3:Y:S03]  /*9760*/  LDG.E.U16 R219, desc[UR4][R16.64] ;  /* 0x0000000410db7981 */ /* 0x0000e6000c1e1500 */
[C---:B------:R-:W-:Y:S01]  /*9770*/  IMAD.WIDE R12, R2.reuse, 0x2, R12 ;  /* 0x00000002020c7825 */ /* 0x040fe200078e020c */
[----:B------:R0:W3:Y:S03]  /*9780*/  LDG.E.U16 R23, desc[UR4][R14.64] ;  /* 0x000000040e177981 */ /* 0x0000e6000c1e1500 */
[----:B------:R-:W-:-:S04]  /*9790*/  IMAD.WIDE R8, R2, 0x2, R8 ;  /* 0x0000000202087825 */ /* 0x000fc800078e0208 */
[----:B------:R-:W-:Y:S01]  /*97a0*/  IMAD.WIDE R6, R2, 0x2, R6 ;  /* 0x0000000202067825 */ /* 0x000fe200078e0206 */
[----:B------:R-:W3:Y:S04]  /*97b0*/  LDG.E.U16 R22, desc[UR4][R8.64] ;  /* 0x0000000408167981 */ /* 0x000ee8000c1e1500 */
[----:B------:R-:W3:Y:S04]  /*97c0*/  LDG.E.U16 R20, desc[UR4][R6.64] ;  /* 0x0000000406147981 */ /* 0x000ee8000c1e1500 */
[----:B------:R1:W-:Y:S04]  /*97d0*/  STL [R1+0xf0], R4 ;  /* 0x0000f00401007387 */ /* 0x0003e80000100800 */
[----:B-1----:R1:W3:Y:S01]  /*97e0*/  LDG.E.U16 R4, desc[UR4][R12.64] ;  /* 0x000000040c047981 */ /* 0x0022e2000c1e1500 */
[----:B------:R-:W-:-:S02]  /*97f0*/  IMAD R206, R183, 0x25, RZ ;  /* 0x00000025b7ce7824 */ /* 0x000fc400078e02ff */
[----:B------:R-:W-:Y:S02]  /*9800*/  IMAD R214, R183, 0x26, RZ ;  /* 0x00000026b7d67824 */ /* 0x000fe400078e02ff */
[----:B------:R-:W-:-:S04]  /*9810*/  IMAD.WIDE R18, R206, 0x2, R216 ;  /* 0x00000002ce127825 */ /* 0x000fc800078e02d8 */
[C---:B------:R-:W-:Y:S02]  /*9820*/  IMAD R226, R183.reuse, 0x29, RZ ;  /* 0x00000029b7e27824 */ /* 0x040fe400078e02ff */
[----:B0-----:R-:W-:Y:S01]  /*9830*/  IMAD.WIDE R16, R214, 0x2, R216 ;  /* 0x00000002d6107825 */ /* 0x001fe200078e02d8 */
[----:B------:R0:W-:Y:S04]  /*9840*/  STL [R1+0x174], R221 ;  /* 0x000174dd01007387 */ /* 0x0001e80000100800 */
[----:B------:R1:W-:Y:S04]  /*9850*/  STL [R1+0x1cc], R223 ;  /* 0x0001ccdf01007387 */ /* 0x0003e80000100800 */
[----:B------:R-:W-:Y:S01]  /*9860*/  STL [R1+0x204], R222 ;  /* 0x000204de01007387 */ /* 0x000fe20000100800 */
[----:B0-----:R-:W-:-:S02]  /*9870*/  IMAD R221, R183, 0x27, RZ ;  /* 0x00000027b7dd7824 */ /* 0x001fc400078e02ff */
[----:B-1----:R-:W-:Y:S02]  /*9880*/  IMAD R223, R183, 0x28, RZ ;  /* 0x00000028b7df7824 */ /* 0x002fe400078e02ff */
[----:B------:R-:W-:-:S04]  /*9890*/  IMAD.WIDE R14, R221, 0x2, R216 ;  /* 0x00000002dd0e7825 */ /* 0x000fc800078e02d8 */
[--C-:B------:R-:W-:Y:S01]  /*98a0*/  IMAD.WIDE R12, R223, 0x2, R216.reuse ;  /* 0x00000002df0c7825 */ /* 0x100fe200078e02d8 */
[----:B--2---:R0:W-:Y:S03]  /*98b0*/  STL [R1+0x200], R3 ;  /* 0x0002000301007387 */ /* 0x0041e60000100800 */
[----:B------:R-:W-:-:S04]  /*98c0*/  IMAD.WIDE R8, R226, 0x2, R216 ;  /* 0x00000002e2087825 */ /* 0x000fc800078e02d8 */
[----:B------:R-:W-:-:S04]  /*98d0*/  IMAD.WIDE R18, R2, 0x2, R18 ;  /* 0x0000000202127825 */ /* 0x000fc800078e0212 */
[----:B0-----:R-:W-:Y:S02]  /*98e0*/  IMAD R3, R183, 0x2a, RZ ;  /* 0x0000002ab7037824 */ /* 0x001fe400078e02ff */
[----:B------:R-:W-:-:S04]  /*98f0*/  IMAD.WIDE R16, R2, 0x2, R16 ;  /* 0x0000000202107825 */ /* 0x000fc800078e0210 */
[----:B------:R-:W-:Y:S01]  /*9900*/  IMAD.WIDE R6, R3, 0x2, R216 ;  /* 0x0000000203067825 */ /* 0x000fe200078e02d8 */
[----:B------:R0:W-:Y:S03]  /*9910*/  STL [R1+0x1fc], R21 ;  /* 0x0001fc1501007387 */ /* 0x0001e60000100800 */
[C---:B------:R-:W-:Y:S01]  /*9920*/  IMAD.WIDE R14, R2.reuse, 0x2, R14 ;  /* 0x00000002020e7825 */ /* 0x040fe200078e020e */
[----:B------:R-:W2:Y:S03]  /*9930*/  LDG.E.U16 R230, desc[UR4][R16.64] ;  /* 0x0000000410e67981 */ /* 0x000ea6000c1e1500 */
[C---:B------:R-:W-:Y:S01]  /*9940*/  IMAD.WIDE R12, R2.reuse, 0x2, R12 ;  /* 0x00000002020c7825 */ /* 0x040fe200078e020c */
[----:B------:R-:W2:Y:S03]  /*9950*/  LDG.E.U16 R229, desc[UR4][R14.64] ;  /* 0x000000040ee57981 */ /* 0x000ea6000c1e1500 */
[C---:B------:R-:W-:Y:S01]  /*9960*/  IMAD.WIDE R8, R2.reuse, 0x2, R8 ;  /* 0x0000000202087825 */ /* 0x040fe200078e0208 */
[----:B0-----:R0:W2:Y:S03]  /*9970*/  LDG.E.U16 R21, desc[UR4][R18.64] ;  /* 0x0000000412157981 */ /* 0x0010a6000c1e1500 */
[----:B------:R-:W-:Y:S01]  /*9980*/  IMAD.WIDE R6, R2, 0x2, R6 ;  /* 0x0000000202067825 */ /* 0x000fe200078e0206 */
[----:B------:R-:W2:Y:S03]  /*9990*/  LDG.E.U16 R228, desc[UR4][R12.64] ;  /* 0x000000040ce47981 */ /* 0x000ea6000c1e1500 */
[----:B------:R-:W-:Y:S01]  /*99a0*/  IMAD R237, R183, 0x2b, RZ ;  /* 0x0000002bb7ed7824 */ /* 0x000fe200078e02ff */
[----:B----4-:R1:W-:Y:S04]  /*99b0*/  STL [R1+0x1f8], R11 ;  /* 0x0001f80b01007387 */ /* 0x0103e80000100800 */
[----:B------:R4:W2:Y:S01]  /*99c0*/  LDG.E.U16 R224, desc[UR4][R8.64] ;  /* 0x0000000408e07981 */ /* 0x0008a2000c1e1500 */
[----:B0-----:R-:W-:-:S03]  /*99d0*/  IMAD.WIDE R18, R237, 0x2, R216 ;  /* 0x00000002ed127825 */ /* 0x001fc600078e02d8 */
[----:B-1----:R0:W2:Y:S01]  /*99e0*/  LDG.E.U16 R11, desc[UR4][R6.64] ;  /* 0x00000004060b7981 */ /* 0x0020a2000c1e1500 */
[----:B------:R-:W-:-:S03]  /*99f0*/  IMAD.WIDE R18, R2, 0x2, R18 ;  /* 0x0000000202127825 */ /* 0x000fc600078e0212 */
[----:B---3--:R-:W-:Y:S04]  /*9a00*/  STL [R1+0x4c], R219 ;  /* 0x00004cdb01007387 */ /* 0x008fe80000100800 */
[----:B------:R-:W-:Y:S04]  /*9a10*/  STL [R1+0xd8], R23 ;  /* 0x0000d81701007387 */ /* 0x000fe80000100800 */
[----:B------:R-:W-:Y:S04]  /*9a20*/  STL [R1+0x160], R4 ;  /* 0x0001600401007387 */ /* 0x000fe80000100800 */
[----:B------:R-:W-:Y:S04]  /*9a30*/  STL [R1+0x1c8], R22 ;  /* 0x0001c81601007387 */ /* 0x000fe80000100800 */
[----:B------:R1:W-:Y:S04]  /*9a40*/  STL [R1+0x1f4], R20 ;  /* 0x0001f41401007387 */ /* 0x0003e80000100800 */
[----:B-1----:R1:W3:Y:S01]  /*9a50*/  LDG.E.U16 R20, desc[UR4][R18.64] ;  /* 0x0000000412147981 */ /* 0x0022e2000c1e1500 */
[----:B----4-:R-:W-:-:S04]  /*9a60*/  IMAD R9, R183, 0x2c, RZ ;  /* 0x0000002cb7097824 */ /* 0x010fc800078e02ff */
[----:B------:R-:W-:-:S04]  /*9a70*/  IMAD.WIDE R16, R9, 0x2, R216 ;  /* 0x0000000209107825 */ /* 0x000fc800078e02d8 */
[----:B------:R-:W-:-:S04]  /*9a80*/  IMAD.WIDE R16, R2, 0x2, R16 ;  /* 0x0000000202107825 */ /* 0x000fc800078e0210 */
[C---:B------:R-:W-:Y:S01]  /*9a90*/  IMAD R8, R183.reuse, 0x2d, RZ ;  /* 0x0000002db7087824 */ /* 0x040fe200078e02ff */
[----:B------:R-:W4:Y:S01]  /*9aa0*/  LDG.E.U16 R222, desc[UR4][R16.64] ;  /* 0x0000000410de7981 */ /* 0x000f22000c1e1500 */
[----:B------:R-:W-:Y:S02]  /*9ab0*/  IMAD R4, R183, 0x2e, RZ ;  /* 0x0000002eb7047824 */ /* 0x000fe400078e02ff */
[----:B------:R-:W-:-:S04]  /*9ac0*/  IMAD.WIDE R14, R8, 0x2, R216 ;  /* 0x00000002080e7825 */ /* 0x000fc800078e02d8 */
[----:B------:R-:W-:-:S04]  /*9ad0*/  IMAD.WIDE R12, R4, 0x2, R216 ;  /* 0x00000002040c7825 */ /* 0x000fc800078e02d8 */
[----:B------:R-:W-:-:S04]  /*9ae0*/  IMAD.WIDE R14, R2, 0x2, R14 ;  /* 0x00000002020e7825 */ /* 0x000fc800078e020e */
[----:B------:R-:W-:Y:S01]  /*9af0*/  IMAD.WIDE R12, R2, 0x2, R12 ;  /* 0x00000002020c7825 */ /* 0x000fe200078e020c */
[----:B------:R-:W4:Y:S04]  /*9b00*/  LDG.E.U16 R219, desc[UR4][R14.64] ;  /* 0x000000040edb7981 */ /* 0x000f28000c1e1500 */
[----:B------:R-:W4:Y:S01]  /*9b10*/  LDG.E.U16 R23, desc[UR4][R12.64] ;  /* 0x000000040c177981 */ /* 0x000f22000c1e1500 */
[C---:B------:R-:W-:Y:S02]  /*9b20*/  IMAD R3, R183.reuse, 0x2f, RZ ;  /* 0x0000002fb7037824 */ /* 0x040fe400078e02ff */
[----:B------:R-:W-:Y:S02]  /*9b30*/  IMAD R181, R183, 0x30, RZ ;  /* 0x00000030b7b57824 */ /* 0x000fe400078e02ff */
[----:B------:R-:W-:-:S04]  /*9b40*/  IMAD.WIDE R8, R3, 0x2, R216 ;  /* 0x0000000203087825 */ /* 0x000fc800078e02d8 */
[----:B------:R-:W-:Y:S02]  /*9b50*/  IMAD R227, R183, 0x31, RZ ;  /* 0x00000031b7e37824 */ /* 0x000fe400078e02ff */
[----:B0-----:R-:W-:-:S04]  /*9b60*/  IMAD.WIDE R6, R181, 0x2, R216 ;  /* 0x00000002b5067825 */ /* 0x001fc800078e02d8 */
[----:B-1----:R-:W-:-:S04]  /*9b70*/  IMAD.WIDE R18, R227, 0x2, R216 ;  /* 0x00000002e3127825 */ /* 0x002fc800078e02d8 */
[C---:B------:R-:W-:Y:S01]  /*9b80*/  IMAD.WIDE R8, R2.reuse, 0x2, R8 ;  /* 0x0000000202087825 */ /* 0x040fe200078e0208 */
[----:B--2---:R0:W-:Y:S03]  /*9b90*/  STL [R1+0x1f0], R21 ;  /* 0x0001f01501007387 */ /* 0x0041e60000100800 */
[C---:B------:R-:W-:Y:S01]  /*9ba0*/  IMAD.WIDE R6, R2.reuse, 0x2, R6 ;  /* 0x0000000202067825 */ /* 0x040fe200078e0206 */
[----:B------:R-:W-:Y:S03]  /*9bb0*/  STL [R1+0x1ec], R230 ;  /* 0x0001ece601007387 */ /* 0x000fe60000100800 */
[----:B------:R-:W-:Y:S01]  /*9bc0*/  IMAD.WIDE R18, R2, 0x2, R18 ;  /* 0x0000000202127825 */ /* 0x000fe200078e0212 */
[----:B------:R1:W2:Y:S03]  /*9bd0*/  LDG.E.U16 R22, desc[UR4][R8.64] ;  /* 0x0000000408167981 */ /* 0x0002a6000c1e1500 */
[C---:B------:R-:W-:Y:S01]  /*9be0*/  IMAD R235, R183.reuse, 0x32, RZ ;  /* 0x00000032b7eb7824 */ /* 0x040fe200078e02ff */
[----:B------:R-:W-:Y:S01]  /*9bf0*/  STL [R1+0x1e8], R229 ;  /* 0x0001e8e501007387 */ /* 0x000fe20000100800 */
[----:B------:R-:W-:-:S03]  /*9c00*/  IMAD R4, R183, 0x35, RZ ;  /* 0x00000035b7047824 */ /* 0x000fc600078e02ff */
[----:B------:R-:W-:Y:S01]  /*9c10*/  STL [R1+0x48], R228 ;  /* 0x000048e401007387 */ /* 0x000fe20000100800 */
[C---:B-1----:R-:W-:Y:S02]  /*9c20*/  IMAD R9, R183.reuse, 0x33, RZ ;  /* 0x00000033b7097824 */ /* 0x042fe400078e02ff */
[C---:B------:R-:W-:Y:S01]  /*9c30*/  IMAD R8, R183.reuse, 0x34, RZ ;  /* 0x00000034b7087824 */ /* 0x040fe200078e02ff */
[----:B------:R-:W-:Y:S01]  /*9c40*/  STL [R1+0xd4], R224 ;  /* 0x0000d4e001007387 */ /* 0x000fe20000100800 */
[----:B------:R-:W-:Y:S02]  /*9c50*/  IMAD R3, R183, 0x36, RZ ;  /* 0x00000036b7037824 */ /* 0x000fe400078e02ff */
[--C-:B------:R-:W-:Y:S01]  /*9c60*/  IMAD.WIDE R16, R235, 0x2, R216.reuse ;  /* 0x00000002eb107825 */ /* 0x100fe200078e02d8 */
[----:B0-----:R0:W2:Y:S04]  /*9c70*/  LDG.E.U16 R21, desc[UR4][R6.64] ;  /* 0x0000000406157981 */ /* 0x0010a8000c1e1500 */
[----:B------:R1:W-:Y:S01]  /*9c80*/  STL [R1+0x15c], R11 ;  /* 0x00015c0b01007387 */ /* 0x0003e20000100800 */
[----:B------:R-:W-:-:S04]  /*9c90*/  IMAD.WIDE R14, R9, 0x2, R216 ;  /* 0x00000002090e7825 */ /* 0x000fc800078e02d8 */
[--C-:B------:R-:W-:Y:S01]  /*9ca0*/  IMAD.WIDE R12, R8, 0x2, R216.reuse ;  /* 0x00000002080c7825 */ /* 0x100fe200078e02d8 */
[----:B-1----:R1:W2:Y:S03]  /*9cb0*/  LDG.E.U16 R11, desc[UR4][R18.64] ;  /* 0x00000004120b7981 */ /* 0x0022a6000c1e1500 */
[----:B------:R-:W-:-:S04]  /*9cc0*/  IMAD.WIDE R8, R4, 0x2, R216 ;  /* 0x0000000204087825 */ /* 0x000fc800078e02d8 */
[----:B0-----:R-:W-:-:S04]  /*9cd0*/  IMAD.WIDE R6, R3, 0x2, R216 ;  /* 0x0000000203067825 */ /* 0x001fc800078e02d8 */
        /* <DEDUP_REMOVED lines=8> */
[----:B------:R2:W2:Y:S04]  /*9d60*/  LDG.E.U16 R229, desc[UR4][R8.64] ;  /* 0x0000000408e57981 */ /* 0x0004a8000c1e1500 */
[----:B---3--:R3:W-:Y:S04]  /*9d70*/  STL [R1+0x1c4], R20 ;  /* 0x0001c41401007387 */ /* 0x0087e80000100800 */
[----:B---3--:R3:W3:Y:S01]  /*9d80*/  LDG.E.U16 R20, desc[UR4][R6.64] ;  /* 0x0000000406147981 */ /* 0x0086e2000c1e1500 */
[----:B------:R-:W-:-:S04]  /*9d90*/  IMAD R3, R183, 0x37, RZ ;  /* 0x00000037b7037824 */ /* 0x000fc800078e02ff */
[----:B-1----:R-:W-:Y:S01]  /*9da0*/  IMAD.WIDE R18, R3, 0x2, R216 ;  /* 0x0000000203127825 */ /* 0x002fe200078e02d8 */
[----:B----4-:R1:W-:Y:S03]  /*9db0*/  STL [R1+0x1e4], R222 ;  /* 0x0001e4de01007387 */ /* 0x0103e60000100800 */
[----:B------:R-:W-:Y:S02]  /*9dc0*/  IMAD R224, R183, 0x38, RZ ;  /* 0x00000038b7e07824 */ /* 0x000fe400078e02ff */
[----:B------:R-:W-:-:S04]  /*9dd0*/  IMAD.WIDE R18, R2, 0x2, R18 ;  /* 0x0000000202127825 */ /* 0x000fc800078e0212 */
[C---:B------:R-:W-:Y:S01]  /*9de0*/  IMAD R233, R183.reuse, 0x3a, RZ ;  /* 0x0000003ab7e97824 */ /* 0x040fe200078e02ff */
[----:B------:R4:W4:Y:S01]  /*9df0*/  LDG.E.U16 R230, desc[UR4][R18.64] ;  /* 0x0000000412e67981 */ /* 0x000922000c1e1500 */
[----:B-1----:R-:W-:Y:S02]  /*9e00*/  IMAD R222, R183, 0x39, RZ ;  /* 0x00000039b7de7824 */ /* 0x002fe400078e02ff */
[----:B0-----:R-:W-:-:S04]  /*9e10*/  IMAD.WIDE R16, R224, 0x2, R216 ;  /* 0x00000002e0107825 */ /* 0x001fc800078e02d8 */
[----:B------:R-:W-:-:S04]  /*9e20*/  IMAD.WIDE R14, R222, 0x2, R216 ;  /* 0x00000002de0e7825 */ /* 0x000fc800078e02d8 */
[----:B------:R-:W-:-:S04]  /*9e30*/  IMAD.WIDE R12, R233, 0x2, R216 ;  /* 0x00000002e90c7825 */ /* 0x000fc800078e02d8 */
[----:B------:R-:W-:-:S04]  /*9e40*/  IMAD.WIDE R16, R2, 0x2, R16 ;  /* 0x0000000202107825 */ /* 0x000fc800078e0210 */
[C---:B------:R-:W-:Y:S01]  /*9e50*/  IMAD.WIDE R14, R2.reuse, 0x2, R14 ;  /* 0x00000002020e7825 */ /* 0x040fe200078e020e */
[----:B------:R0:W-:Y:S03]  /*9e60*/  STL [R1+0x1e0], R219 ;  /* 0x0001e0db01007387 */ /* 0x0001e60000100800 */
[----:B------:R-:W-:Y:S01]  /*9e70*/  IMAD.WIDE R12, R2, 0x2, R12 ;  /* 0x00000002020c7825 */ /* 0x000fe200078e020c */
[----:B------:R1:W4:Y:S04]  /*9e80*/  LDG.E.U16 R228, desc[UR4][R16.64] ;  /* 0x0000000410e47981 */ /* 0x000328000c1e1500 */
[----:B------:R1:W-:Y:S04]  /*9e90*/  STL [R1+0x1dc], R23 ;  /* 0x0001dc1701007387 */ /* 0x0003e80000100800 */
[----:B0-----:R-:W4:Y:S04]  /*9ea0*/  LDG.E.U16 R219, desc[UR4][R14.64] ;  /* 0x000000040edb7981 */ /* 0x001f28000c1e1500 */
[----:B-1----:R-:W4:Y:S01]  /*9eb0*/  LDG.E.U16 R23, desc[UR4][R12.64] ;  /* 0x000000040c177981 */ /* 0x002f22000c1e1500 */
[----:B------:R-:W-:-:S03]  /*9ec0*/  IMAD R4, R183, 0x3b, RZ ;  /* 0x0000003bb7047824 */ /* 0x000fc600078e02ff */
[----:B--2---:R0:W-:Y:S01]  /*9ed0*/  STL [R1+0x1c0], R22 ;  /* 0x0001c01601007387 */ /* 0x0041e20000100800 */
[----:B------:R-:W-:Y:S02]  /*9ee0*/  IMAD R3, R183, 0x3c, RZ ;  /* 0x0000003cb7037824 */ /* 0x000fe400078e02ff */
[----:B------:R-:W-:-:S04]  /*9ef0*/  IMAD.WIDE R8, R4, 0x2, R216 ;  /* 0x0000000204087825 */ /* 0x000fc800078e02d8 */
[----:B---3--:R-:W-:Y:S01]  /*9f00*/  IMAD.WIDE R6, R3, 0x2, R216 ;  /* 0x0000000203067825 */ /* 0x008fe200078e02d8 */
[----:B------:R1:W-:Y:S03]  /*9f10*/  STL [R1+0x44], R21 ;  /* 0x0000441501007387 */ /* 0x0003e60000100800 */
[----:B------:R-:W-:-:S04]  /*9f20*/  IMAD.WIDE R8, R2, 0x2, R8 ;  /* 0x0000000202087825 */ /* 0x000fc800078e0208 */
[----:B------:R-:W-:Y:S01]  /*9f30*/  IMAD.WIDE R6, R2, 0x2, R6 ;  /* 0x0000000202067825 */ /* 0x000fe200078e0206 */
[----:B0-----:R0:W2:Y:S04]  /*9f40*/  LDG.E.U16 R22, desc[UR4][R8.64] ;  /* 0x0000000408167981 */ /* 0x0010a8000c1e1500 */
[----:B-1----:R1:W3:Y:S04]  /*9f50*/  LDG.E.U16 R21, desc[UR4][R6.64] ;  /* 0x0000000406157981 */ /* 0x0022e8000c1e1500 */
[----:B------:R0:W-:Y:S02]  /*9f60*/  STL [R1+0xc4], R11 ;  /* 0x0000c40b01007387 */ /* 0x0001e40000100800 */
[----:B0-----:R-:W-:-:S04]  /*9f70*/  IMAD R11, R183, 0x3d, RZ ;  /* 0x0000003db70b7824 */ /* 0x001fc800078e02ff */
[----:B----4-:R-:W-:Y:S01]  /*9f80*/  IMAD.WIDE R18, R11, 0x2, R216 ;  /* 0x000000020b127825 */ /* 0x010fe200078e02d8 */
[----:B------:R-:W-:Y:S04]  /*9f90*/  STL [R1+0x14c], R234 ;  /* 0x00014cea01007387 */ /* 0x000fe80000100800 */
[----:B------:R-:W-:Y:S01]  /*9fa0*/  STL [R1+0x1bc], R232 ;  /* 0x0001bce801007387 */ /* 0x000fe20000100800 */
[----:B------:R-:W-:-:S03]  /*9fb0*/  IMAD.WIDE R18, R2, 0x2, R18 ;  /* 0x0000000202127825 */ /* 0x000fc600078e0212 */
[----:B------:R-:W-:Y:S04]  /*9fc0*/  STL [R1+0x1b8], R231 ;  /* 0x0001b8e701007387 */ /* 0x000fe80000100800 */
[----:B------:R-:W-:Y:S04]  /*9fd0*/  STL [R1+0x1b4], R229 ;  /* 0x0001b4e501007387 */ /* 0x000fe80000100800 */
[----:B------:R0:W-:Y:S04]  /*9fe0*/  STL [R1+0x1b0], R20 ;  /* 0x0001b01401007387 */ /* 0x0001e80000100800 */
[----:B0-----:R0:W4:Y:S01]  /*9ff0*/  LDG.E.U16 R20, desc[UR4][R18.64] ;  /* 0x0000000412147981 */ /* 0x001122000c1e1500 */
[----:B------:R-:W-:-:S02]  /*a000*/  IMAD R4, R183, 0x3e, RZ ;  /* 0x0000003eb7047824 */ /* 0x000fc400078e02ff */
[C---:B------:R-:W-:Y:S02]  /*a010*/  IMAD R205, R183.reuse, 0x41, RZ ;  /* 0x00000041b7cd7824 */ /* 0x040fe400078e02ff */
[----:B------:R-:W-:Y:S02]  /*a020*/  IMAD R3, R183, 0x3f, RZ ;  /* 0x0000003fb7037824 */ /* 0x000fe400078e02ff */
[----:B------:R-:W-:-:S04]  /*a030*/  IMAD.WIDE R16, R4, 0x2, R216 ;  /* 0x0000000204107825 */ /* 0x000fc800078e02d8 */
[----:B------:R-:W-:Y:S02]  /*a040*/  IMAD.SHL.U32 R210, R183, 0x40, RZ ;  /* 0x00000040b7d27824 */ /* 0x000fe400078e00ff */
[----:B------:R-:W-:-:S04]  /*a050*/  IMAD.WIDE R8, R205, 0x2, R216 ;  /* 0x00000002cd087825 */ /* 0x000fc800078e02d8 */
[----:B------:R-:W-:Y:S02]  /*a060*/  IMAD R229, R183, 0x42, RZ ;  /* 0x00000042b7e57824 */ /* 0x000fe400078e02ff */
[----:B------:R-:W-:-:S04]  /*a070*/  IMAD.WIDE R14, R3, 0x2, R216 ;  /* 0x00000002030e7825 */ /* 0x000fc800078e02d8 */
[----:B------:R-:W-:-:S04]  /*a080*/  IMAD.WIDE R12, R210, 0x2, R216 ;  /* 0x00000002d20c7825 */ /* 0x000fc800078e02d8 */
[----:B------:R-:W-:-:S04]  /*a090*/  IMAD.WIDE R16, R2, 0x2, R16 ;  /* 0x0000000202107825 */ /* 0x000fc800078e0210 */
[----:B-1----:R-:W-:Y:S01]  /*a0a0*/  IMAD.WIDE R6, R229, 0x2, R216 ;  /* 0x00000002e5067825 */ /* 0x002fe200078e02d8 */
[----:B------:R-:W4:Y:S03]  /*a0b0*/  LDG.E.U16 R232, desc[UR4][R16.64] ;  /* 0x0000000410e87981 */ /* 0x000f26000c1e1500 */
[C---:B------:R-:W-:Y:S01]  /*a0c0*/  IMAD.WIDE R8, R2.reuse, 0x2, R8 ;  /* 0x0000000202087825 */ /* 0x040fe200078e0208 */
[----:B------:R1:W-:Y:S03]  /*a0d0*/  STL [R1+0x1ac], R230 ;  /* 0x0001ace601007387 */ /* 0x0003e60000100800 */
[----:B------:R-:W-:-:S04]  /*a0e0*/  IMAD.WIDE R14, R2, 0x2, R14 ;  /* 0x00000002020e7825 */ /* 0x000fc800078e020e */
[C---:B------:R-:W-:Y:S01]  /*a0f0*/  IMAD.WIDE R12, R2.reuse, 0x2, R12 ;  /* 0x00000002020c7825 */ /* 0x040fe200078e020c */
[----:B------:R-:W4:Y:S03]  /*a100*/  LDG.E.U16 R234, desc[UR4][R14.64] ;  /* 0x000000040eea7981 */ /* 0x000f26000c1e1500 */
[----:B------:R-:W-:Y:S01]  /*a110*/  IMAD R3, R183, 0x43, RZ ;  /* 0x00000043b7037824 */ /* 0x000fe200078e02ff */
[----:B-1----:R1:W4:Y:S01]  /*a120*/  LDG.E.U16 R230, desc[UR4][R8.64] ;  /* 0x0000000408e67981 */ /* 0x002322000c1e1500 */
[----:B------:R-:W-:-:S03]  /*a130*/  IMAD.WIDE R6, R2, 0x2, R6 ;  /* 0x0000000202067825 */ /* 0x000fc600078e0206 */
[----:B------:R2:W4:Y:S01]  /*a140*/  LDG.E.U16 R231, desc[UR4][R12.64] ;  /* 0x000000040ce77981 */ /* 0x000522000c1e1500 */
[----:B0-----:R-:W-:-:S03]  /*a150*/  IMAD.WIDE R18, R3, 0x2, R216 ;  /* 0x0000000203127825 */ /* 0x001fc600078e02d8 */
[----:B------:R0:W4:Y:S01]  /*a160*/  LDG.E.U16 R11, desc[UR4][R6.64] ;  /* 0x00000004060b7981 */ /* 0x000122000c1e1500 */
[C---:B-1----:R-:W-:Y:S02]  /*a170*/  IMAD R9, R183.reuse, 0x44, RZ ;  /* 0x00000044b7097824 */ /* 0x042fe400078e02ff */
[----:B------:R-:W-:Y:S02]  /*a180*/  IMAD R8, R183, 0x45, RZ ;  /* 0x00000045b7087824 */ /* 0x000fe400078e02ff */
[----:B------:R-:W-:-:S04]  /*a190*/  IMAD.WIDE R16, R9, 0x2, R216 ;  /* 0x0000000209107825 */ /* 0x000fc800078e02d8 */
[----:B------:R-:W-:Y:S01]  /*a1a0*/  IMAD.WIDE R14, R8, 0x2, R216 ;  /* 0x00000002080e7825 */ /* 0x000fe200078e02d8 */
[----:B------:R1:W-:Y:S03]  /*a1b0*/  STL [R1+0x40], R228 ;  /* 0x000040e401007387 */ /* 0x0003e60000100800 */
[C---:B------:R-:W-:Y:S01]  /*a1c0*/  IMAD.WIDE R18, R2.reuse, 0x2, R18 ;  /* 0x0000000202127825 */ /* 0x040fe200078e0212 */
[----:B------:R0:W-:Y:S03]  /*a1d0*/  STL [R1+0xc0], R219 ;  /* 0x0000c0db01007387 */ /* 0x0001e60000100800 */
[C---:B------:R-:W-:Y:S01]  /*a1e0*/  IMAD.WIDE R16, R2.reuse, 0x2, R16 ;  /* 0x0000000202107825 */ /* 0x040fe200078e0210 */
[----:B------:R2:W-:Y:S03]  /*a1f0*/  STL [R1+0x148], R23 ;  /* 0x0001481701007387 */ /* 0x0005e60000100800 */
[----:B------:R-:W-:Y:S01]  /*a200*/  IMAD.WIDE R14, R2, 0x2, R14 ;  /* 0x00000002020e7825 */ /* 0x000fe200078e020e */
[----:B-1----:R-:W4:Y:S04]  /*a210*/  LDG.E.U16 R228, desc[UR4][R16.64] ;  /* 0x0000000410e47981 */ /* 0x002f28000c1e1500 */
[----:B0-----:R-:W4:Y:S04]  /*a220*/  LDG.E.U16 R219, desc[UR4][R14.64] ;  /* 0x000000040edb7981 */ /* 0x001f28000c1e1500 */
[----:B--2---:R0:W2:Y:S01]  /*a230*/  LDG.E.U16 R23, desc[UR4][R18.64] ;  /* 0x0000000412177981 */ /* 0x0040a2000c1e1500 */
[----:B------:R-:W-:-:S02]  /*a240*/  IMAD R4, R183, 0x46, RZ ;  /* 0x00000046b7047824 */ /* 0x000fc400078e02ff */
[C---:B------:R-:W-:Y:S02]  /*a250*/  IMAD R3, R183.reuse, 0x47, RZ ;  /* 0x00000047b7037824 */ /* 0x040fe400078e02ff */
[----:B------:R-:W-:Y:S02]  /*a260*/  IMAD R196, R183, 0x48, RZ ;  /* 0x00000048b7c47824 */ /* 0x000fe400078e02ff */
[----:B------:R-:W-:-:S04]  /*a270*/  IMAD.WIDE R12, R4, 0x2, R216 ;  /* 0x00000002040c7825 */ /* 0x000fc800078e02d8 */
[----:B------:R-:W-:-:S04]  /*a280*/  IMAD.WIDE R8, R3, 0x2, R216 ;  /* 0x0000000203087825 */ /* 0x000fc800078e02d8 */
[----:B------:R-:W-:-:S04]  /*a290*/  IMAD.WIDE R6, R196, 0x2, R216 ;  /* 0x00000002c4067825 */ /* 0x000fc800078e02d8 */
[C---:B------:R-:W-:Y:S01]  /*a2a0*/  IMAD.WIDE R12, R2.reuse, 0x2, R12 ;  /* 0x00000002020c7825 */ /* 0x040fe200078e020c */
[----:B------:R1:W-:Y:S03]  /*a2b0*/  STL [R1+0x1a8], R22 ;  /* 0x0001a81601007387 */ /* 0x0003e60000100800 */
[C---:B------:R-:W-:Y:S01]  /*a2c0*/  IMAD.WIDE R8, R2.reuse, 0x2, R8 ;  /* 0x0000000202087825 */ /* 0x040fe200078e0208 */
[----:B---3--:R3:W-:Y:S03]  /*a2d0*/  STL [R1+0x1a4], R21 ;  /* 0x0001a41501007387 */ /* 0x0087e60000100800 */
[----:B------:R-:W-:Y:S01]  /*a2e0*/  IMAD.WIDE R6, R2, 0x2, R6 ;  /* 0x0000000202067825 */ /* 0x000fe200078e0206 */
[----:B-1----:R-:W2:Y:S04]  /*a2f0*/  LDG.E.U16 R22, desc[UR4][R12.64] ;  /* 0x000000040c167981 */ /* 0x002ea8000c1e1500 */
[----:B---3--:R1:W3:Y:S04]  /*a300*/  LDG.E.U16 R21, desc[UR4][R8.64] ;  /* 0x0000000408157981 */ /* 0x0082e8000c1e1500 */
[----:B----4-:R4:W-:Y:S04]  /*a310*/  STL [R1+0x1a0], R20 ;  /* 0x0001a01401007387 */ /* 0x0109e80000100800 */
[----:B----4-:R4:W3:Y:S01]  /*a320*/  LDG.E.U16 R20, desc[UR4][R6.64] ;  /* 0x0000000406147981 */ /* 0x0108e2000c1e1500 */
[----:B------:R-:W-:-:S02]  /*a330*/  IMAD R199, R183, 0x49, RZ ;  /* 0x00000049b7c77824 */ /* 0x000fc400078e02ff */
[----:B------:R-:W-:Y:S02]  /*a340*/  IMAD R213, R183, 0x4a, RZ ;  /* 0x0000004ab7d57824 */ /* 0x000fe400078e02ff */
[----:B0-----:R-:W-:-:S04]  /*a350*/  IMAD.WIDE R18, R199, 0x2, R216 ;  /* 0x00000002c7127825 */ /* 0x001fc800078e02d8 */
[----:B------:R-:W-:-:S04]  /*a360*/  IMAD.WIDE R16, R213, 0x2, R216 ;  /* 0x00000002d5107825 */ /* 0x000fc800078e02d8 */
[C---:B------:R-:W-:Y:S02]  /*a370*/  IMAD R3, R183.reuse, 0x4e, RZ ;  /* 0x0000004eb7037824 */ /* 0x040fe400078e02ff */
[C---:B-1----:R-:W-:Y:S02]  /*a380*/  IMAD R8, R183.reuse, 0x4c, RZ ;  /* 0x0000004cb7087824 */ /* 0x042fe400078e02ff */
[----:B------:R-:W-:Y:S02]  /*a390*/  IMAD R4, R183, 0x4d, RZ ;  /* 0x0000004db7047824 */ /* 0x000fe400078e02ff */
[----:B------:R-:W-:Y:S01]  /*a3a0*/  IMAD.WIDE R18, R2, 0x2, R18 ;  /* 0x0000000202127825 */ /* 0x000fe200078e0212 */
[----:B------:R0:W-:Y:S03]  /*a3b0*/  STL [R1+0x19c], R232 ;  /* 0x00019ce801007387 */ /* 0x0001e60000100800 */
[----:B----4-:R-:W-:-:S04]  /*a3c0*/  IMAD.WIDE R6, R3, 0x2, R216 ;  /* 0x0000000203067825 */ /* 0x010fc800078e02d8 */
[----:B------:R-:W-:-:S04]  /*a3d0*/  IMAD.WIDE R16, R2, 0x2, R16 ;  /* 0x0000000202107825 */ /* 0x000fc800078e0210 */
[C---:B0-----:R-:W-:Y:S01]  /*a3e0*/  IMAD R232, R183.reuse, 0x4b, RZ ;  /* 0x0000004bb7e87824 */ /* 0x041fe200078e02ff */
[----:B------:R0:W-:Y:S01]  /*a3f0*/  STL [R1+0x198], R234 ;  /* 0x000198ea01007387 */ /* 0x0001e20000100800 */
[----:B------:R-:W-:Y:S02]  /*a400*/  IMAD R3, R183, 0x4f, RZ ;  /* 0x0000004fb7037824 */ /* 0x000fe400078e02ff */
[----:B------:R-:W-:-:S04]  /*a410*/  IMAD.WIDE R14, R232, 0x2, R216 ;  /* 0x00000002e80e7825 */ /* 0x000fc800078e02d8 */
[--C-:B------:R-:W-:Y:S01]  /*a420*/  IMAD.WIDE R12, R8, 0x2, R216.reuse ;  /* 0x00000002080c7825 */ /* 0x100fe200078e02d8 */
[----:B------:R-:W-:Y:S03]  /*a430*/  STL [R1+0x3c], R231 ;  /* 0x00003ce701007387 */ /* 0x000fe60000100800 */
[----:B------:R-:W-:Y:S01]  /*a440*/  IMAD.WIDE R8, R4, 0x2, R216 ;  /* 0x0000000204087825 */ /* 0x000fe200078e02d8 */
[----:B------:R-:W-:Y:S04]  /*a450*/  STL [R1+0xbc], R230 ;  /* 0x0000bce601007387 */ /* 0x000fe80000100800 */
[----:B------:R1:W-:Y:S01]  /*a460*/  STL [R1+0x144], R11 ;  /* 0x0001440b01007387 */ /* 0x0003e20000100800 */
[----:B------:R-:W-:-:S03]  /*a470*/  IMAD.WIDE R14, R2, 0x2, R14 ;  /* 0x00000002020e7825 */ /* 0x000fc600078e020e */
[----:B------:R-:W4:Y:S01]  /*a480*/  LDG.E.U16 R4, desc[UR4][R16.64] ;  /* 0x0000000410047981 */ /* 0x000f22000c1e1500 */
[----:B------:R-:W-:-:S03]  /*a490*/  IMAD.WIDE R12, R2, 0x2, R12 ;  /* 0x00000002020c7825 */ /* 0x000fc600078e020c */
[----:B0-----:R-:W4:Y:S04]  /*a4a0*/  LDG.E.U16 R234, desc[UR4][R14.64] ;  /* 0x000000040eea7981 */ /* 0x001f28000c1e1500 */
[----:B-1----:R0:W4:Y:S01]  /*a4b0*/  LDG.E.U16 R11, desc[UR4][R18.64] ;  /* 0x00000004120b7981 */ /* 0x002122000c1e1500 */
[----:B------:R-:W-:-:S04]  /*a4c0*/  IMAD.WIDE R8, R2, 0x2, R8 ;  /* 0x0000000202087825 */ /* 0x000fc800078e0208 */
[C---:B------:R-:W-:Y:S01]  /*a4d0*/  IMAD.WIDE R6, R2.reuse, 0x2, R6 ;  /* 0x0000000202067825 */ /* 0x040fe200078e0206 */
[----:B------:R-:W4:Y:S03]  /*a4e0*/  LDG.E.U16 R231, desc[UR4][R8.64] ;  /* 0x0000000408e77981 */ /* 0x000f26000c1e1500 */
[----:B0-----:R-:W-:Y:S01]  /*a4f0*/  IMAD.WIDE R18, R3, 0x2, R216 ;  /* 0x0000000203127825 */ /* 0x001fe200078e02d8 */
[----:B------:R-:W4:Y:S04]  /*a500*/  LDG.E.U16 R230, desc[UR4][R6.64] ;  /* 0x0000000406e67981 */ /* 0x000f28000c1e1500 */
[----:B--2---:R0:W-:Y:S01]  /*a510*/  STL [R1+0x188], R23 ;  /* 0x0001881701007387 */ /* 0x0041e20000100800 */
[----:B------:R-:W-:-:S03]  /*a520*/  IMAD.WIDE R18, R2, 0x2, R18 ;  /* 0x0000000202127825 */ /* 0x000fc600078e0212 */
[----:B------:R-:W-:Y:S04]  /*a530*/  STL [R1+0x184], R228 ;  /* 0x000184e401007387 */ /* 0x000fe80000100800 */
[----:B------:R1:W-:Y:S04]  /*a540*/  STL [R1+0x180], R219 ;  /* 0x000180db01007387 */ /* 0x0003e80000100800 */
[----:B0-----:R0:W2:Y:S04]  /*a550*/  LDG.E.U16 R23, desc[UR4][R12.64] ;  /* 0x000000040c177981 */ /* 0x0010a8000c1e1500 */
[----:B-1----:R-:W2:Y:S01]  /*a560*/  LDG.E.U16 R219, desc[UR4][R18.64] ;  /* 0x0000000412db7981 */ /* 0x002ea2000c1e1500 */
[----:B------:R-:W-:-:S02]  /*a570*/  IMAD R152, R183, 0x50, RZ ;  /* 0x00000050b7987824 */ /* 0x000fc400078e02ff */
[C---:B------:R-:W-:Y:S02]  /*a580*/  IMAD R194, R183.reuse, 0x51, RZ ;  /* 0x00000051b7c27824 */ /* 0x040fe400078e02ff */
[C---:B------:R-:W-:Y:S02]  /*a590*/  IMAD R204, R183.reuse, 0x52, RZ ;  /* 0x00000052b7cc7824 */ /* 0x040fe400078e02ff */
[C---:B------:R-:W-:Y:S02]  /*a5a0*/  IMAD R228, R183.reuse, 0x53, RZ ;  /* 0x00000053b7e47824 */ /* 0x040fe400078e02ff */
[----:B------:R-:W-:Y:S02]  /*a5b0*/  IMAD R3, R183, 0x54, RZ ;  /* 0x00000054b7037824 */ /* 0x000fe400078e02ff */
[----:B------:R-:W-:-:S04]  /*a5c0*/  IMAD.WIDE R16, R152, 0x2, R216 ;  /* 0x0000000298107825 */ /* 0x000fc800078e02d8 */
[----:B------:R-:W-:-:S04]  /*a5d0*/  IMAD.WIDE R14, R194, 0x2, R216 ;  /* 0x00000002c20e7825 */ /* 0x000fc800078e02d8 */
[----:B0-----:R-:W-:-:S04]  /*a5e0*/  IMAD.WIDE R12, R204, 0x2, R216 ;  /* 0x00000002cc0c7825 */ /* 0x001fc800078e02d8 */
[----:B------:R-:W-:-:S04]  /*a5f0*/  IMAD.WIDE R8, R228, 0x2, R216 ;  /* 0x00000002e4087825 */ /* 0x000fc800078e02d8 */
[----:B------:R-:W-:-:S04]  /*a600*/  IMAD.WIDE R6, R3, 0x2, R216 ;  /* 0x0000000203067825 */ /* 0x000fc800078e02d8 */
[----:B------:R-:W-:-:S04]  /*a610*/  IMAD.WIDE R16, R2, 0x2, R16 ;  /* 0x0000000202107825 */ /* 0x000fc800078e0210 */
[C---:B------:R-:W-:Y:S01]  /*a620*/  IMAD.WIDE R14, R2.reuse, 0x2, R14 ;  /* 0x00000002020e7825 */ /* 0x040fe200078e020e */
[----:B------:R-:W2:Y:S03]  /*a630*/  LDG.E.U16 R239, desc[UR4][R16.64] ;  /* 0x0000000410ef7981 */ /* 0x000ea6000c1e1500 */
[C---:B------:R-:W-:Y:S01]  /*a640*/  IMAD.WIDE R12, R2.reuse, 0x2, R12 ;  /* 0x00000002020c7825 */ /* 0x040fe200078e020c */
[----:B------:R0:W-:Y:S03]  /*a650*/  STL [R1+0x17c], R22 ;  /* 0x00017c1601007387 */ /* 0x0001e60000100800 */
[C---:B------:R-:W-:Y:S01]  /*a660*/  IMAD.WIDE R8, R2.reuse, 0x2, R8 ;  /* 0x0000000202087825 */ /* 0x040fe200078e0208 */
[----:B------:R-:W2:Y:S03]  /*a670*/  LDG.E.U16 R238, desc[UR4][R14.64] ;  /* 0x000000040eee7981 */ /* 0x000ea6000c1e1500 */
[----:B------:R-:W-:Y:S01]  /*a680*/  IMAD.WIDE R6, R2, 0x2, R6 ;  /* 0x0000000202067825 */ /* 0x000fe200078e0206 */
[----:B---3--:R1:W-:Y:S04]  /*a690*/  STL [R1+0x178], R21 ;  /* 0x0001781501007387 */ /* 0x0083e80000100800 */
[----:B0-----:R-:W3:Y:S04]  /*a6a0*/  LDG.E.U16 R22, desc[UR4][R12.64] ;  /* 0x000000040c167981 */ /* 0x001ee8000c1e1500 */
[----:B-1----:R0:W3:Y:S04]  /*a6b0*/  LDG.E.U16 R21, desc[UR4][R8.64] ;  /* 0x0000000408157981 */ /* 0x0020e8000c1e1500 */
[----:B------:R1:W-:Y:S04]  /*a6c0*/  STL [R1+0x38], R20 ;  /* 0x0000381401007387 */ /* 0x0003e80000100800 */
[----:B-1----:R-:W3:Y:S01]  /*a6d0*/  LDG.E.U16 R20, desc[UR4][R6.64] ;  /* 0x0000000406147981 */ /* 0x002ee2000c1e1500 */
[----:B------:R-:W-:-:S02]  /*a6e0*/  IMAD R192, R183, 0x59, RZ ;  /* 0x00000059b7c07824 */ /* 0x000fc400078e02ff */
[----:B------:R-:W-:Y:S02]  /*a6f0*/  IMAD R3, R183, 0x57, RZ ;  /* 0x00000057b7037824 */ /* 0x000fe400078e02ff */
[----:B0-----:R-:W-:-:S04]  /*a700*/  IMAD.WIDE R8, R192, 0x2, R216 ;  /* 0x00000002c0087825 */ /* 0x001fc800078e02d8 */
[----:B------:R-:W-:-:S04]  /*a710*/  IMAD.WIDE R14, R3, 0x2, R216 ;  /* 0x00000002030e7825 */ /* 0x000fc800078e02d8 */
[----:B------:R-:W-:-:S04]  /*a720*/  IMAD.WIDE R8, R2, 0x2, R8 ;  /* 0x0000000202087825 */ /* 0x000fc800078e0208 */
[----:B------:R-:W-:-:S04]  /*a730*/  IMAD.WIDE R14, R2, 0x2, R14 ;  /* 0x00000002020e7825 */ /* 0x000fc800078e020e */
[C---:B------:R-:W-:Y:S01]  /*a740*/  IMAD R3, R183.reuse, 0x5f, RZ ;  /* 0x0000005fb7037824 */ /* 0x040fe200078e02ff */
[----:B----4-:R-:W-:Y:S04]  /*a750*/  STL [R1+0xb8], R11 ;  /* 0x0000b80b01007387 */ /* 0x010fe80000100800 */
[----:B------:R0:W-:Y:S04]  /*a760*/  STL [R1+0x140], R4 ;  /* 0x0001400401007387 */ /* 0x0001e80000100800 */
[----:B------:R-:W-:Y:S01]  /*a770*/  STL [R1+0x170], R234 ;  /* 0x000170ea01007387 */ /* 0x000fe20000100800 */
[----:B0-----:R-:W-:-:S04]  /*a780*/  IMAD R4, R183, 0x56, RZ ;  /* 0x00000056b7047824 */ /* 0x001fc800078e02ff */
[----:B------:R-:W-:-:S04]  /*a790*/  IMAD.WIDE R16, R4, 0x2, R216 ;  /* 0x0000000204107825 */ /* 0x000fc800078e02d8 */
[----:B------:R-:W-:Y:S02]  /*a7a0*/  IMAD R11, R183, 0x55, RZ ;  /* 0x00000055b70b7824 */ /* 0x000fe400078e02ff */
[----:B------:R-:W-:Y:S01]  /*a7b0*/  IMAD.WIDE R16, R2, 0x2, R16 ;  /* 0x0000000202107825 */ /* 0x000fe200078e0210 */
[----:B--2---:R-:W-:Y:S04]  /*a7c0*/  STL [R1+0x16c], R23 ;  /* 0x00016c1701007387 */ /* 0x004fe80000100800 */
[----:B------:R0:W-:Y:S04]  /*a7d0*/  STL [R1+0x168], R231 ;  /* 0x000168e701007387 */ /* 0x0001e80000100800 */
[----:B------:R-:W-:Y:S04]  /*a7e0*/  STL [R1+0x164], R230 ;  /* 0x000164e601007387 */ /* 0x000fe80000100800 */
[----:B------:R1:W-:Y:S01]  /*a7f0*/  STL [R1+0x158], R219 ;  /* 0x000158db01007387 */ /* 0x0003e20000100800 */
[----:B------:R-:W-:-:S03]  /*a800*/  IMAD.WIDE R18, R11, 0x2, R216 ;  /* 0x000000020b127825 */ /* 0x000fc600078e02d8 */
[----:B------:R-:W2:Y:S04]  /*a810*/  LDG.E.U16 R236, desc[UR4][R16.64] ;  /* 0x0000000410ec7981 */ /* 0x000ea8000c1e1500 */
[----:B0-----:R-:W4:Y:S04]  /*a820*/  LDG.E.U16 R231, desc[UR4][R14.64] ;  /* 0x000000040ee77981 */ /* 0x001f28000c1e1500 */
[----:B-1----:R0:W4:Y:S02]  /*a830*/  LDG.E.U16 R219, desc[UR4][R8.64] ;  /* 0x0000000408db7981 */ /* 0x002124000c1e1500 */
[----:B0-----:R-:W-:-:S02]  /*a840*/  IMAD R9, R183, 0x5c, RZ ;  /* 0x0000005cb7097824 */ /* 0x001fc400078e02ff */
[----:B------:R-:W-:Y:S02]  /*a850*/  IMAD R8, R183, 0x5d, RZ ;  /* 0x0000005db7087824 */ /* 0x000fe400078e02ff */
[----:B------:R-:W-:-:S04]  /*a860*/  IMAD.WIDE R16, R9, 0x2, R216 ;  /* 0x0000000209107825 */ /* 0x000fc800078e02d8 */
[----:B------:R-:W-:-:S04]  /*a870*/  IMAD.WIDE R14, R8, 0x2, R216 ;  /* 0x00000002080e7825 */ /* 0x000fc800078e02d8 */
[----:B------:R-:W-:-:S04]  /*a880*/  IMAD.WIDE R8, R3, 0x2, R216 ;  /* 0x0000000203087825 */ /* 0x000fc800078e02d8 */
[----:B------:R-:W-:-:S04]  /*a890*/  IMAD.WIDE R18, R2, 0x2, R18 ;  /* 0x0000000202127825 */ /* 0x000fc800078e0212 */
[----:B------:R-:W-:Y:S01]  /*a8a0*/  IMAD.WIDE R8, R2, 0x2, R8 ;  /* 0x0000000202087825 */ /* 0x000fe200078e0208 */
[----:B------:R0:W2:Y:S04]  /*a8b0*/  LDG.E.U16 R234, desc[UR4][R18.64] ;  /* 0x0000000412ea7981 */ /* 0x0000a8000c1e1500 */
[----:B------:R-:W4:Y:S01]  /*a8c0*/  LDG.E.U16 R3, desc[UR4][R8.64] ;  /* 0x0000000408037981 */ /* 0x000f22000c1e1500 */
[C---:B------:R-:W-:Y:S02]  /*a8d0*/  IMAD R23, R183.reuse, 0x58, RZ ;  /* 0x00000058b7177824 */ /* 0x040fe400078e02ff */
[C---:B------:R-:W-:Y:S02]  /*a8e0*/  IMAD R202, R183.reuse, 0x5a, RZ ;  /* 0x0000005ab7ca7824 */ /* 0x040fe400078e02ff */
[----:B------:R-:W-:-:S02]  /*a8f0*/  IMAD R212, R183, 0x5b, RZ ;  /* 0x0000005bb7d47824 */ /* 0x000fc400078e02ff */
[----:B------:R-:W-:-:S04]  /*a900*/  IMAD.WIDE R12, R23, 0x2, R216 ;  /* 0x00000002170c7825 */ /* 0x000fc800078e02d8 */
[----:B------:R-:W-:-:S04]  /*a910*/  IMAD.WIDE R6, R202, 0x2, R216 ;  /* 0x00000002ca067825 */ /* 0x000fc800078e02d8 */
[----:B0-----:R-:W-:Y:S01]  /*a920*/  IMAD.WIDE R18, R212, 0x2, R216 ;  /* 0x00000002d4127825 */ /* 0x001fe200078e02d8 */
[----:B------:R-:W-:Y:S03]  /*a930*/  STL [R1+0x34], R239 ;  /* 0x000034ef01007387 */ /* 0x000fe60000100800 */
[C---:B------:R-:W-:Y:S01]  /*a940*/  IMAD.WIDE R12, R2.reuse, 0x2, R12 ;  /* 0x00000002020c7825 */ /* 0x040fe200078e020c */
[----:B------:R-:W-:Y:S03]  /*a950*/  STL [R1+0xb4], R238 ;  /* 0x0000b4ee01007387 */ /* 0x000fe60000100800 */
[C---:B------:R-:W-:Y:S01]  /*a960*/  IMAD.WIDE R6, R2.reuse, 0x2, R6 ;  /* 0x0000000202067825 */ /* 0x040fe200078e0206 */
[----:B------:R-:W4:Y:S03]  /*a970*/  LDG.E.U16 R230, desc[UR4][R12.64] ;  /* 0x000000040ce67981 */ /* 0x000f26000c1e1500 */
[----:B------:R-:W-:Y:S01]  /*a980*/  IMAD.WIDE R18, R2, 0x2, R18 ;  /* 0x0000000202127825 */ /* 0x000fe200078e0212 */
[----:B---3--:R-:W-:Y:S04]  /*a990*/  STL [R1+0x134], R22 ;  /* 0x0001341601007387 */ /* 0x008fe80000100800 */
[----:B------:R-:W-:Y:S04]  /*a9a0*/  STL [R1+0x154], R21 ;  /* 0x0001541501007387 */ /* 0x000fe80000100800 */
[----:B------:R0:W3:Y:S04]  /*a9b0*/  LDG.E.U16 R11, desc[UR4][R6.64] ;  /* 0x00000004060b7981 */ /* 0x0000e8000c1e1500 */
[----:B------:R1:W-:Y:S04]  /*a9c0*/  STL [R1+0x150], R20 ;  /* 0x0001501401007387 */ /* 0x0003e80000100800 */
[----:B-1----:R1:W3:Y:S01]  /*a9d0*/  LDG.E.U16 R20, desc[UR4][R18.64] ;  /* 0x0000000412147981 */ /* 0x0022e2000c1e1500 */
[----:B------:R-:W-:-:S02]  /*a9e0*/  IMAD R22, R183, 0x60, RZ ;  /* 0x00000060b7167824 */ /* 0x000fc400078e02ff */
[----:B------:R-:W-:Y:S02]  /*a9f0*/  IMAD R189, R183, 0x61, RZ ;  /* 0x00000061b7bd7824 */ /* 0x000fe400078e02ff */
[----:B0-----:R-:W-:-:S04]  /*aa00*/  IMAD.WIDE R6, R22, 0x2, R216 ;  /* 0x0000000216067825 */ /* 0x001fc800078e02d8 */
[----:B------:R-:W-:Y:S02]  /*aa10*/  IMAD R4, R183, 0x5e, RZ ;  /* 0x0000005eb7047824 */ /* 0x000fe400078e02ff */
[----:B------:R-:W-:-:S04]  /*aa20*/  IMAD.WIDE R16, R2, 0x2, R16 ;  /* 0x0000000202107825 */ /* 0x000fc800078e0210 */
[----:B-1----:R-:W-:Y:S01]  /*aa30*/  IMAD.WIDE R18, R189, 0x2, R216 ;  /* 0x00000002bd127825 */ /* 0x002fe200078e02d8 */
[----:B------:R0:W3:Y:S03]  /*aa40*/  LDG.E.U16 R21, desc[UR4][R16.64] ;  /* 0x0000000410157981 */ /* 0x0000e6000c1e1500 */
[----:B------:R-:W-:-:S04]  /*aa50*/  IMAD.WIDE R6, R2, 0x2, R6 ;  /* 0x0000000202067825 */ /* 0x000fc800078e0206 */
[----:B------:R-:W-:-:S04]  /*aa60*/  IMAD.WIDE R12, R4, 0x2, R216 ;  /* 0x00000002040c7825 */ /* 0x000fc800078e02d8 */
[----:B------:R-:W-:-:S04]  /*aa70*/  IMAD.WIDE R18, R2, 0x2, R18 ;  /* 0x0000000202127825 */ /* 0x000fc800078e0212 */
[----:B------:R-:W-:-:S04]  /*aa80*/  IMAD.WIDE R14, R2, 0x2, R14 ;  /* 0x00000002020e7825 */ /* 0x000fc800078e020e */
[----:B------:R-:W-:Y:S01]  /*aa90*/  IMAD.WIDE R12, R2, 0x2, R12 ;  /* 0x00000002020c7825 */ /* 0x000fe200078e020c */
[----:B------:R1:W3:Y:S03]  /*aaa0*/  LDG.E.U16 R239, desc[UR4][R14.64] ;  /* 0x000000040eef7981 */ /* 0x0002e6000c1e1500 */
[C---:B------:R-:W-:Y:S02]  /*aab0*/  IMAD R195, R183.reuse, 0x62, RZ ;  /* 0x00000062b7c37824 */ /* 0x040fe400078e02ff */
[----:B------:R-:W-:Y:S02]  /*aac0*/  IMAD R203, R183, 0x63, RZ ;  /* 0x00000063b7cb7824 */ /* 0x000fe400078e02ff */
[----:B0-----:R-:W-:-:S04]  /*aad0*/  IMAD.WIDE R16, R195, 0x2, R216 ;  /* 0x00000002c3107825 */ /* 0x001fc800078e02d8 */
[----:B-1----:R-:W-:-:S04]  /*aae0*/  IMAD.WIDE R14, R203, 0x2, R216 ;  /* 0x00000002cb0e7825 */ /* 0x002fc800078e02d8 */
[----:B------:R-:W-:Y:S02]  /*aaf0*/  IMAD R4, R183, 0x65, RZ ;  /* 0x00000065b7047824 */ /* 0x000fe400078e02ff */
[----:B------:R-:W-:-:S04]  /*ab00*/  IMAD.WIDE R16, R2, 0x2, R16 ;  /* 0x0000000202107825 */ /* 0x000fc800078e0210 */
[----:B------:R-:W-:-:S04]  /*ab10*/  IMAD.WIDE R14, R2, 0x2, R14 ;  /* 0x00000002020e7825 */ /* 0x000fc800078e020e */
[----:B------:R-:W-:Y:S02]  /*ab20*/  IMAD R238, R183, 0x64, RZ ;  /* 0x00000064b7ee7824 */ /* 0x000fe400078e02ff */
[----:B------:R-:W-:-:S04]  /*ab30*/  IMAD.WIDE R8, R4, 0x2, R216 ;  /* 0x0000000204087825 */ /* 0x000fc800078e02d8 */
[----:B------:R-:W-:Y:S01]  /*ab40*/  IMAD.WIDE R8, R2, 0x2, R8 ;  /* 0x0000000202087825 */ /* 0x000fe200078e0208 */
[----:B--2---:R0:W-:Y:S04]  /*ab50*/  STL [R1+0x13c], R234 ;  /* 0x00013cea01007387 */ /* 0x0041e80000100800 */
[----:B----4-:R1:W-:Y:S04]  /*ab60*/  STL [R1+0xc04], R3 ;  /* 0x000c040301007387 */ /* 0x0103e80000100800 */
[----:B------:R2:W-:Y:S04]  /*ab70*/  STL [R1+0x138], R236 ;  /* 0x000138ec01007387 */ /* 0x0005e80000100800 */
[----:B0-----:R-:W4:Y:S01]  /*ab80*/  LDG.E.U16 R234, desc[UR4][R12.64] ;  /* 0x000000040cea7981 */ /* 0x001f22000c1e1500 */
[----:B-1----:R-:W-:-:S03]  /*ab90*/  IMAD R3, R183, 0x66, RZ ;  /* 0x00000066b7037824 */ /* 0x002fc600078e02ff */
[----:B--2---:R0:W2:Y:S04]  /*aba0*/  LDG.E.U16 R236, desc[UR4][R6.64] ;  /* 0x0000000406ec7981 */ /* 0x0040a8000c1e1500 */
[----:B------:R1:W-:Y:S01]  /*abb0*/  STL [R1+0x130], R231 ;  /* 0x000130e701007387 */ /* 0x0003e20000100800 */
[----:B0-----:R-:W-:-:S04]  /*abc0*/  IMAD.WIDE R6, R3, 0x2, R216 ;  /* 0x0000000203067825 */ /* 0x001fc800078e02d8 */
[----:B------:R-:W-:Y:S01]  /*abd0*/  IMAD R3, R183, 0x67, RZ ;  /* 0x00000067b7037824 */ /* 0x000fe200078e02ff */
[----:B-1----:R0:W2:Y:S03]  /*abe0*/  LDG.E.U16 R231, desc[UR4][R18.64] ;  /* 0x0000000412e77981 */ /* 0x0020a6000c1e1500 */
[----:B0-----:R-:W-:Y:S01]  /*abf0*/  IMAD.WIDE R18, R3, 0x2, R216 ;  /* 0x0000000203127825 */ /* 0x001fe200078e02d8 */
[----:B------:R0:W-:Y:S03]  /*ac00*/  STL [R1+0x30], R230 ;  /* 0x000030e601007387 */ /* 0x0001e60000100800 */
[----:B------:R-:W-:Y:S01]  /*ac10*/  IMAD.WIDE R18, R2, 0x2, R18 ;  /* 0x0000000202127825 */ /* 0x000fe200078e0212 */
[----:B------:R-:W-:Y:S04]  /*ac20*/  STL [R1+0xb0], R219 ;  /* 0x0000b0db01007387 */ /* 0x000fe80000100800 */
[----:B------:R-:W2:Y:S01]  /*ac30*/  LDG.E.U16 R4, desc[UR4][R18.64] ;  /* 0x0000000412047981 */ /* 0x000ea2000c1e1500 */
[----:B------:R-:W-:-:S03]  /*ac40*/  IMAD.WIDE R12, R238, 0x2, R216 ;  /* 0x00000002ee0c7825 */ /* 0x000fc600078e02d8 */
[----:B---3--:R1:W-:Y:S01]  /*ac50*/  STL [R1+0x12c], R11 ;  /* 0x00012c0b01007387 */ /* 0x0083e20000100800 */
[----:B------:R-:W-:-:S03]  /*ac60*/  IMAD.WIDE R12, R2, 0x2, R12 ;  /* 0x00000002020c7825 */ /* 0x000fc600078e020c */
[----:B0-----:R-:W3:Y:S04]  /*ac70*/  LDG.E.U16 R230, desc[UR4][R8.64] ;  /* 0x0000000408e67981 */ /* 0x001ee8000c1e1500 */
[----:B------:R-:W3:Y:S04]  /*ac80*/  LDG.E.U16 R240, desc[UR4][R12.64] ;  /* 0x000000040cf07981 */ /* 0x000ee8000c1e1500 */
[----:B-1----:R0:W3:Y:S01]  /*ac90*/  LDG.E.U16 R11, desc[UR4][R16.64] ;  /* 0x00000004100b7981 */ /* 0x0020e2000c1e1500 */
[----:B------:R-:W-:-:S05]  /*aca0*/  IMAD.WIDE R6, R2, 0x2, R6 ;  /* 0x0000000202067825 */ /* 0x000fca00078e0206 */
[----:B------:R-:W3:Y:S04]  /*acb0*/  LDG.E.U16 R219, desc[UR4][R6.64] ;  /* 0x0000000406db7981 */ /* 0x000ee8000c1e1500 */
[----:B------:R1:W-:Y:S04]  /*acc0*/  STL [R1+0x120], R20 ;  /* 0x0001201401007387 */ /* 0x0003e80000100800 */
[----:B-1----:R1:W3:Y:S04]  /*acd0*/  LDG.E.U16 R20, desc[UR4][R14.64] ;  /* 0x000000040e147981 */ /* 0x0022e8000c1e1500 */
[----:B------:R0:W-:Y:S01]  /*ace0*/  STL [R1+0x11c], R21 ;  /* 0x00011c1501007387 */ /* 0x0001e20000100800 */
[----:B------:R-:W-:-:S02]  /*acf0*/  IMAD R187, R183, 0x69, RZ ;  /* 0x00000069b7bb7824 */ /* 0x000fc400078e02ff */
[C---:B------:R-:W-:Y:S02]  /*ad00*/  IMAD R193, R183.reuse, 0x6a, RZ ;  /* 0x0000006ab7c17824 */ /* 0x040fe400078e02ff */
[----:B0-----:R-:W-:-:S04]  /*ad10*/  IMAD R21, R183, 0x68, RZ ;  /* 0x00000068b7157824 */ /* 0x001fc800078e02ff */
[----:B------:R-:W-:-:S04]  /*ad20*/  IMAD.WIDE R16, R21, 0x2, R216 ;  /* 0x0000000215107825 */ /* 0x000fc800078e02d8 */
[----:B------:R-:W-:Y:S01]  /*ad30*/  IMAD R201, R183, 0x6b, RZ ;  /* 0x0000006bb7c97824 */ /* 0x000fe200078e02ff */
[----:B------:R0:W-:Y:S01]  /*ad40*/  STL [R1+0x118], R239 ;  /* 0x000118ef01007387 */ /* 0x0001e20000100800 */
[----:B-1----:R-:W-:-:S04]  /*ad50*/  IMAD.WIDE R14, R187, 0x2, R216 ;  /* 0x00000002bb0e7825 */ /* 0x002fc800078e02d8 */
[----:B------:R-:W-:-:S04]  /*ad60*/  IMAD.WIDE R12, R193, 0x2, R216 ;  /* 0x00000002c10c7825 */ /* 0x000fc800078e02d8 */
[----:B------:R-:W-:-:S04]  /*ad70*/  IMAD.WIDE R16, R2, 0x2, R16 ;  /* 0x0000000202107825 */ /* 0x000fc800078e0210 */
[----:B------:R-:W-:-:S04]  /*ad80*/  IMAD.WIDE R8, R201, 0x2, R216 ;  /* 0x00000002c9087825 */ /* 0x000fc800078e02d8 */
[----:B------:R-:W-:-:S04]  /*ad90*/  IMAD.WIDE R14, R2, 0x2, R14 ;  /* 0x00000002020e7825 */ /* 0x000fc800078e020e */
[C---:B------:R-:W-:Y:S01]  /*ada0*/  IMAD.WIDE R12, R2.reuse, 0x2, R12 ;  /* 0x00000002020c7825 */ /* 0x040fe200078e020c */
[----:B------:R-:W3:Y:S03]  /*adb0*/  LDG.E.U16 R244, desc[UR4][R14.64] ;  /* 0x000000040ef47981 */ /* 0x000ee6000c1e1500 */
[----:B------:R-:W-:Y:S01]  /*adc0*/  IMAD.WIDE R8, R2, 0x2, R8 ;  /* 0x0000000202087825 */ /* 0x000fe200078e0208 */
[----:B0-----:R0:W3:Y:S03]  /*add0*/  LDG.E.U16 R239, desc[UR4][R12.64] ;  /* 0x000000040cef7981 */ /* 0x0010e6000c1e1500 */
[C---:B------:R-:W-:Y:S02]  /*ade0*/  IMAD R3, R183.reuse, 0x6e, RZ ;  /* 0x0000006eb7037824 */ /* 0x040fe400078e02ff */
[----:B------:R-:W-:-:S02]  /*adf0*/  IMAD R186, R183, 0x71, RZ ;  /* 0x00000071b7ba7824 */ /* 0x000fc400078e02ff */
[C---:B------:R-:W-:Y:S02]  /*ae00*/  IMAD R190, R183.reuse, 0x72, RZ ;  /* 0x00000072b7be7824 */ /* 0x040fe400078e02ff */
[----:B------:R-:W-:Y:S02]  /*ae10*/  IMAD R198, R183, 0x73, RZ ;  /* 0x00000073b7c67824 */ /* 0x000fe400078e02ff */
[----:B0-----:R-:W-:-:S04]  /*ae20*/  IMAD.WIDE R12, R186, 0x2, R216 ;  /* 0x00000002ba0c7825 */ /* 0x001fc800078e02d8 */
[----:B------:R-:W-:-:S05]  /*ae30*/  IMAD.WIDE R12, R2, 0x2, R12 ;  /* 0x00000002020c7825 */ /* 0x000fca00078e020c */
[----:B------:R-:W3:Y:S04]  /*ae40*/  LDG.E.U16 R241, desc[UR4][R12.64] ;  /* 0x000000040cf17981 */ /* 0x000ee8000c1e1500 */
[----:B----4-:R0:W-:Y:S02]  /*ae50*/  STL [R1+0x114], R234 ;  /* 0x000114ea01007387 */ /* 0x0101e40000100800 */
[----:B0-----:R-:W-:Y:S02]  /*ae60*/  IMAD R234, R183, 0x6c, RZ ;  /* 0x0000006cb7ea7824 */ /* 0x001fe400078e02ff */
[----:B--2---:R0:W-:Y:S02]  /*ae70*/  STL [R1+0x68], R236 ;  /* 0x000068ec01007387 */ /* 0x0041e40000100800 */
[----:B------:R-:W-:-:S02]  /*ae80*/  IMAD.WIDE R6, R234, 0x2, R216 ;  /* 0x00000002ea067825 */ /* 0x000fc400078e02d8 */
[----:B0-----:R0:W2:Y:S02]  /*ae90*/  LDG.E.U16 R236, desc[UR4][R16.64] ;  /* 0x0000000410ec7981 */ /* 0x0010a4000c1e1500 */
[----:B------:R-:W-:-:S04]  /*aea0*/  IMAD.WIDE R6, R2, 0x2, R6 ;  /* 0x0000000202067825 */ /* 0x000fc800078e0206 */
[----:B0-----:R-:W-:Y:S01]  /*aeb0*/  IMAD.WIDE R16, R3, 0x2, R216 ;  /* 0x0000000203107825 */ /* 0x001fe200078e02d8 */
[----:B------:R0:W-:Y:S04]  /*aec0*/  STL [R1+0xc08], R4 ;  /* 0x000c080401007387 */ /* 0x0001e80000100800 */
[----:B------:R1:W-:Y:S01]  /*aed0*/  STL [R1+0xf4], R231 ;  /* 0x0000f4e701007387 */ /* 0x0003e20000100800 */
[----:B0-----:R-:W-:-:S03]  /*aee0*/  IMAD R4, R183, 0x6d, RZ ;  /* 0x0000006db7047824 */ /* 0x001fc600078e02ff */
[----:B-1----:R0:W4:Y:S01]  /*aef0*/  LDG.E.U16 R231, desc[UR4][R8.64] ;  /* 0x0000000408e77981 */ /* 0x002122000c1e1500 */
[----:B------:R-:W-:-:S03]  /*af00*/  IMAD.WIDE R18, R4, 0x2, R216 ;  /* 0x0000000204127825 */ /* 0x000fc600078e02d8 */
[----:B---3--:R1:W-:Y:S01]  /*af10*/  STL [R1+0x108], R11 ;  /* 0x0001080b01007387 */ /* 0x0083e20000100800 */
[----:B------:R-:W-:-:S04]  /*af20*/  IMAD.WIDE R16, R2, 0x2, R16 ;  /* 0x0000000202107825 */ /* 0x000fc800078e0210 */
[----:B------:R-:W-:Y:S01]  /*af30*/  IMAD.WIDE R18, R2, 0x2, R18 ;  /* 0x0000000202127825 */ /* 0x000fe200078e0212 */
[----:B------:R-:W3:Y:S04]  /*af40*/  LDG.E.U16 R243, desc[UR4][R16.64] ;  /* 0x0000000410f37981 */ /* 0x000ee8000c1e1500 */
[----:B-1----:R1:W3:Y:S01]  /*af50*/  LDG.E.U16 R11, desc[UR4][R6.64] ;  /* 0x00000004060b7981 */ /* 0x0022e2000c1e1500 */
[----:B0-----:R-:W-:-:S04]  /*af60*/  IMAD.WIDE R8, R190, 0x2, R216 ;  /* 0x00000002be087825 */ /* 0x001fc800078e02d8 */
[----:B-1----:R-:W-:-:S04]  /*af70*/  IMAD.WIDE R6, R198, 0x2, R216 ;  /* 0x00000002c6067825 */ /* 0x002fc800078e02d8 */
[----:B------:R-:W-:-:S04]  /*af80*/  IMAD.WIDE R8, R2, 0x2, R8 ;  /* 0x0000000202087825 */ /* 0x000fc800078e0208 */
[----:B------:R-:W-:Y:S01]  /*af90*/  IMAD.WIDE R6, R2, 0x2, R6 ;  /* 0x0000000202067825 */ /* 0x000fe200078e0206 */
[----:B------:R0:W-:Y:S03]  /*afa0*/  STL [R1+0x104], R20 ;  /* 0x0001041401007387 */ /* 0x0001e60000100800 */
[----:B0-----:R-:W-:-:S04]  /*afb0*/  IMAD R20, R183, 0x70, RZ ;  /* 0x00000070b7147824 */ /* 0x001fc800078e02ff */
[----:B------:R-:W-:Y:S01]  /*afc0*/  IMAD.WIDE R14, R20, 0x2, R216 ;  /* 0x00000002140e7825 */ /* 0x000fe200078e02d8 */
[----:B------:R-:W-:Y:S04]  /*afd0*/  STL [R1+0x100], R240 ;  /* 0x000100f001007387 */ /* 0x000fe80000100800 */
[----:B------:R0:W-:Y:S01]  /*afe0*/  STL [R1+0xfc], R230 ;  /* 0x0000fce601007387 */ /* 0x0001e20000100800 */
[----:B------:R-:W-:-:S03]  /*aff0*/  IMAD.WIDE R14, R2, 0x2, R14 ;  /* 0x00000002020e7825 */ /* 0x000fc600078e020e */
[----:B------:R1:W-:Y:S04]  /*b000*/  STL [R1+0xf8], R219 ;  /* 0x0000f8db01007387 */ /* 0x0003e80000100800 */
[----:B------:R-:W3:Y:S04]  /*b010*/  LDG.E.U16 R242, desc[UR4][R14.64] ;  /* 0x000000040ef27981 */ /* 0x000ee8000c1e1500 */
[----:B0-----:R0:W3:Y:S04]  /*b020*/  LDG.E.U16 R230, desc[UR4][R18.64] ;  /* 0x0000000412e67981 */ /* 0x0010e8000c1e1500 */
[----:B------:R-:W3:Y:S04]  /*b030*/  LDG.E.U16 R240, desc[UR4][R8.64] ;  /* 0x0000000408f07981 */ /* 0x000ee8000c1e1500 */
[----:B-1----:R1:W3:Y:S01]  /*b040*/  LDG.E.U16 R219, desc[UR4][R6.64] ;  /* 0x0000000406db7981 */ /* 0x0022e2000c1e1500 */
[----:B------:R-:W-:Y:S01]  /*b050*/  IMAD R3, R183, 0x76, RZ ;  /* 0x00000076b7037824 */ /* 0x000fe200078e02ff */
[----:B0-----:R-:W0:Y:S03]  /*b060*/  LDC R18, c[0x0][0x258] ;  /* 0x00009600ff127b82 */ /* 0x001e260000000800 */
[----:B------:R-:W-:-:S02]  /*b070*/  IMAD.WIDE R16, R3, 0x2, R216 ;  /* 0x0000000203107825 */ /* 0x000fc400078e02d8 */
[----:B------:R-:W0:Y:S02]  /*b080*/  S2R R3, SR_CTAID.Y ;  /* 0x0000000000037919 */ /* 0x000e240000002600 */
[----:B------:R-:W-:Y:S01]  /*b090*/  IMAD R208, R183, 0x74, RZ ;  /* 0x00000074b7d07824 */ /* 0x000fe200078e02ff */
[----:B-1----:R-:W1:Y:S01]  /*b0a0*/  LDC.64 R6, c[0x0][0x218] ;  /* 0x00008600ff067b82 */ /* 0x002e620000000a00 */
[----:B------:R-:W3:Y:S02]  /*b0b0*/  S2R R4, SR_TID.X ;  /* 0x0000000000047919 */ /* 0x000ee40000002100 */
[----:B------:R-:W-:-:S04]  /*b0c0*/  IMAD.WIDE R12, R208, 0x2, R216 ;  /* 0x00000002d00c7825 */ /* 0x000fc800078e02d8 */
[----:B------:R-:W-:-:S04]  /*b0d0*/  IMAD.WIDE R12, R2, 0x2, R12 ;  /* 0x00000002020c7825 */ /* 0x000fc800078e020c */
[----:B------:R-:W-:Y:S02]  /*b0e0*/  IMAD R188, R183, 0x7a, RZ ;  /* 0x0000007ab7bc7824 */ /* 0x000fe400078e02ff */
[----:B------:R-:W-:-:S04]  /*b0f0*/  IMAD.WIDE R16, R2, 0x2, R16 ;  /* 0x0000000202107825 */ /* 0x000fc800078e0210 */
[----:B------:R-:W-:-:S04]  /*b100*/  IMAD R19, R183, 0x78, RZ ;  /* 0x00000078b7137824 */ /* 0x000fc800078e02ff */
[----:B------:R-:W-:-:S04]  /*b110*/  IMAD.WIDE R14, R19, 0x2, R216 ;  /* 0x00000002130e7825 */ /* 0x000fc800078e02d8 */
[----:B0-----:R-:W-:Y:S02]  /*b120*/  IMAD R182, R3, R182, RZ ;  /* 0x000000b603b67224 */ /* 0x001fe400078e02ff */
[----:B------:R-:W-:-:S03]  /*b130*/  IMAD R200, R183, 0x7c, RZ ;  /* 0x0000007cb7c87824 */ /* 0x000fc600078e02ff */
[----:B-1----:R-:W-:Y:S01]  /*b140*/  LEA R184, P0, R182, R6, 0x1 ;  /* 0x00000006b6b87211 */ /* 0x002fe200078008ff */
[----:B------:R-:W-:-:S03]  /*b150*/  IMAD.WIDE R14, R2, 0x2, R14 ;  /* 0x00000002020e7825 */ /* 0x000fc600078e020e */
[----:B------:R-:W-:Y:S01]  /*b160*/  LEA.HI.X.SX32 R182, R182, R7, 0x1, P0 ;  /* 0x00000007b6b67211 */ /* 0x000fe200000f0eff */
[----:B------:R-:W-:Y:S02]  /*b170*/  IMAD R191, R183, 0x7b, RZ ;  /* 0x0000007bb7bf7824 */ /* 0x000fe400078e02ff */
[----:B------:R-:W-:-:S04]  /*b180*/  IMAD.WIDE R6, R200, 0x2, R216 ;  /* 0x00000002c8067825 */ /* 0x000fc800078e02d8 */
[C---:B------:R-:W-:Y:S02]  /*b190*/  IMAD R3, R183.reuse, 0x7e, RZ ;  /* 0x0000007eb7037824 */ /* 0x040fe400078e02ff */
[----:B------:R-:W-:Y:S01]  /*b1a0*/  IMAD.WIDE R6, R2, 0x2, R6 ;  /* 0x0000000202067825 */ /* 0x000fe200078e0206 */
[----:B--2---:R0:W-:Y:S04]  /*b1b0*/  STL [R1+0x64], R236 ;  /* 0x000064ec01007387 */ /* 0x0041e80000100800 */
[----:B------:R-:W-:Y:S01]  /*b1c0*/  STL [R1+0xdc], R244 ;  /* 0x0000dcf401007387 */ /* 0x000fe20000100800 */
[----:B0-----:R-:W-:-:S03]  /*b1d0*/  IMAD R236, R183, 0x75, RZ ;  /* 0x00000075b7ec7824 */ /* 0x001fc600078e02ff */
[----:B------:R0:W-:Y:S01]  /*b1e0*/  STL [R1+0xe8], R239 ;  /* 0x0000e8ef01007387 */ /* 0x0001e20000100800 */
[----:B------:R-:W-:-:S04]  /*b1f0*/  IMAD.WIDE R8, R236, 0x2, R216 ;  /* 0x00000002ec087825 */ /* 0x000fc800078e02d8 */
[----:B------:R-:W-:Y:S01]  /*b200*/  IMAD.WIDE R8, R2, 0x2, R8 ;  /* 0x0000000202087825 */ /* 0x000fe200078e0208 */
[----:B0-----:R0:W2:Y:S04]  /*b210*/  LDG.E.U16 R239, desc[UR4][R12.64] ;  /* 0x000000040cef7981 */ /* 0x0010a8000c1e1500 */
[----:B----4-:R1:W-:Y:S04]  /*b220*/  STL [R1+0xe4], R231 ;  /* 0x0000e4e701007387 */ /* 0x0103e80000100800 */
[----:B-1----:R1:W4:Y:S04]  /*b230*/  LDG.E.U16 R231, desc[UR4][R8.64] ;  /* 0x0000000408e77981 */ /* 0x002328000c1e1500 */
[----:B---3--:R3:W-:Y:S02]  /*b240*/  STL [R1+0xe0], R11 ;  /* 0x0000e00b01007387 */ /* 0x0087e40000100800 */
[----:B---3--:R-:W-:-:S04]  /*b250*/  IMAD R11, R183, 0x79, RZ ;  /* 0x00000079b70b7824 */ /* 0x008fc800078e02ff */
[----:B0-----:R-:W-:-:S04]  /*b260*/  IMAD.WIDE R12, R11, 0x2, R216 ;  /* 0x000000020b0c7825 */ /* 0x001fc800078e02d8 */
[----:B-1----:R-:W-:-:S04]  /*b270*/  IMAD.WIDE R8, R188, 0x2, R216 ;  /* 0x00000002bc087825 */ /* 0x002fc800078e02d8 */
[----:B------:R-:W-:-:S04]  /*b280*/  IMAD.WIDE R12, R2, 0x2, R12 ;  /* 0x00000002020c7825 */ /* 0x000fc800078e020c */
[----:B------:R-:W-:Y:S01]  /*b290*/  IMAD.WIDE R8, R2, 0x2, R8 ;  /* 0x0000000202087825 */ /* 0x000fe200078e0208 */
[----:B------:R-:W3:Y:S04]  /*b2a0*/  LDG.E.U16 R170, desc[UR4][R12.64] ;  /* 0x000000040caa7981 */ /* 0x000ee8000c1e1500 */
[----:B------:R0:W3:Y:S02]  /*b2b0*/  LDG.E.U16 R162, desc[UR4][R8.64] ;  /* 0x0000000408a27981 */ /* 0x0000e4000c1e1500 */
[----:B0-----:R-:W-:-:S04]  /*b2c0*/  IMAD.WIDE R8, R191, 0x2, R216 ;  /* 0x00000002bf087825 */ /* 0x001fc800078e02d8 */
[----:B------:R-:W-:-:S05]  /*b2d0*/  IMAD.WIDE R8, R2, 0x2, R8 ;  /* 0x0000000202087825 */ /* 0x000fca00078e0208 */
[----:B------:R-:W3:Y:S04]  /*b2e0*/  LDG.E.U16 R154, desc[UR4][R8.64] ;  /* 0x00000004089a7981 */ /* 0x000ee8000c1e1500 */
[----:B------:R0:W-:Y:S04]  /*b2f0*/  STL [R1+0xd0], R230 ;  /* 0x0000d0e601007387 */ /* 0x0001e80000100800 */
[----:B------:R-:W-:Y:S04]  /*b300*/  STL [R1+0xcc], R243 ;  /* 0x0000ccf301007387 */ /* 0x000fe80000100800 */
[----:B------:R-:W-:Y:S04]  /*b310*/  STL [R1+0xac], R242 ;  /* 0x0000acf201007387 */ /* 0x000fe80000100800 */
[----:B0-----:R0:W3:Y:S04]  /*b320*/  LDG.E.U16 R230, desc[UR4][R16.64] ;  /* 0x0000000410e67981 */ /* 0x0010e8000c1e1500 */
[----:B------:R-:W-:Y:S01]  /*b330*/  STL [R1+0xc8], R241 ;  /* 0x0000c8f101007387 */ /* 0x000fe20000100800 */
[----:B0-----:R-:W-:-:S03]  /*b340*/  LOP3.LUT R16, R4, 0xff, RZ, 0xc0, !PT ;  /* 0x000000ff04107812 */ /* 0x001fc600078ec0ff */
[----:B------:R-:W-:Y:S04]  /*b350*/  STL [R1+0xa8], R240 ;  /* 0x0000a8f001007387 */ /* 0x000fe80000100800 */
[----:B------:R0:W-:Y:S01]  /*b360*/  STL [R1+0xa4], R219 ;  /* 0x0000a4db01007387 */ /* 0x0001e20000100800 */
[----:B------:R-:W-:-:S03]  /*b370*/  IMAD R12, R16, R18, RZ ;  /* 0x00000012100c7224 */ /* 0x000fc600078e02ff */
[----:B------:R1:W3:Y:S01]  /*b380*/  LDG.E.U16 R4, desc[UR4][R14.64] ;  /* 0x000000040e047981 */ /* 0x0002e2000c1e1500 */
[----:B0-----:R-:W-:Y:S01]  /*b390*/  IMAD R219, R183, 0x7d, RZ ;  /* 0x0000007db7db7824 */ /* 0x001fe200078e02ff */
[C---:B------:R-:W-:Y:S02]  /*b3a0*/  LEA R184, P0, R12.reuse, R184, 0x1 ;  /* 0x000000b80cb87211 */ /* 0x040fe400078008ff */
[----:B------:R0:W3:Y:S01]  /*b3b0*/  LDG.E.U16 R18, desc[UR4][R6.64] ;  /* 0x0000000406127981 */ /* 0x0000e2000c1e1500 */
[----:B------:R-:W-:Y:S01]  /*b3c0*/  IMAD.WIDE R16, R219, 0x2, R216 ;  /* 0x00000002db107825 */ /* 0x000fe200078e02d8 */
[----:B------:R-:W-:-:S03]  /*b3d0*/  LEA.HI.X.SX32 R185, R12, R182, 0x1, P0 ;  /* 0x000000b60cb97211 */ /* 0x000fc600000f0eff */
[----:B-1----:R-:W-:-:S04]  /*b3e0*/  IMAD.WIDE R14, R3, 0x2, R216 ;  /* 0x00000002030e7825 */ /* 0x002fc800078e02d8 */
[----:B------:R-:W-:-:S04]  /*b3f0*/  IMAD.WIDE R16, R2, 0x2, R16 ;  /* 0x0000000202107825 */ /* 0x000fc800078e0210 */
[----:B------:R-:W-:-:S04]  /*b400*/  IMAD.WIDE R14, R2, 0x2, R14 ;  /* 0x00000002020e7825 */ /* 0x000fc800078e020e */
[--C-:B------:R-:W-:Y:S02]  /*b410*/  IMAD.WIDE R12, R10, 0x2, R184.reuse ;  /* 0x000000020a0c7825 */ /* 0x100fe400078e02b8 */
[----:B------:R-:W3:Y:S02]  /*b420*/  LDG.E.U16 R10, desc[UR4][R16.64] ;  /* 0x00000004100a7981 */ /* 0x000ee4000c1e1500 */
[--C-:B------:R-:W-:Y:S02]  /*b430*/  IMAD.WIDE R8, R5, 0x2, R184.reuse ;  /* 0x0000000205087825 */ /* 0x100fe400078e02b8 */
[----:B------:R-:W3:Y:S02]  /*b440*/  LDG.E.U16 R5, desc[UR4][R14.64] ;  /* 0x000000040e057981 */ /* 0x000ee4000c1e1500 */
[----:B0-----:R-:W-:-:S04]  /*b450*/  IMAD.WIDE R6, R2, 0x2, R184 ;  /* 0x0000000202067825 */ /* 0x001fc800078e02b8 */
[----:B------:R-:W-:-:S04]  /*b460*/  IMAD.WIDE R12, R2, 0x2, R12 ;  /* 0x00000002020c7825 */ /* 0x000fc800078e020c */
[----:B------:R-:W-:Y:S01]  /*b470*/  IMAD.WIDE R8, R2, 0x2, R8 ;  /* 0x0000000202087825 */ /* 0x000fe200078e0208 */
[----:B------:R-:W3:Y:S04]  /*b480*/  LDG.E.U16 R3, desc[UR4][R12.64] ;  /* 0x000000040c037981 */ /* 0x000ee8000c1e1500 */
[----:B------:R-:W3:Y:S04]  /*b490*/  LDG.E.U16 R240, desc[UR4][R8.64] ;  /* 0x0000000408f07981 */ /* 0x000ee8000c1e1500 */
[----:B--2---:R-:W-:Y:S04]  /*b4a0*/  STL [R1+0xa0], R239 ;  /* 0x0000a0ef01007387 */ /* 0x004fe80000100800 */
[----:B----4-:R-:W-:Y:S04]  /*b4b0*/  STL [R1+0x9c], R231 ;  /* 0x00009ce701007387 */ /* 0x010fe80000100800 */
[----:B---3--:R-:W-:Y:S04]  /*b4c0*/  STL [R1+0xc14], R18 ;  /* 0x000c141201007387 */ /* 0x008fe80000100800 */
[----:B------:R-:W-:Y:S04]  /*b4d0*/  STL [R1+0x98], R230 ;  /* 0x000098e601007387 */ /* 0x000fe80000100800 */
[----:B------:R-:W-:Y:S04]  /*b4e0*/  STL [R1+0xc10], R10 ;  /* 0x000c100a01007387 */ /* 0x000fe80000100800 */
[----:B------:R-:W-:Y:S04]  /*b4f0*/  STL [R1+0x94], R4 ;  /* 0x0000940401007387 */ /* 0x000fe80000100800 */
[----:B------:R0:W-:Y:S04]  /*b500*/  STL [R1+0xc0c], R5 ;  /* 0x000c0c0501007387 */ /* 0x0001e80000100800 */
[----:B0-----:R0:W2:Y:S02]  /*b510*/  LDG.E.U16 R5, desc[UR4][R6.64] ;  /* 0x0000000406057981 */ /* 0x0010a4000c1e1500 */
[----:B0-----:R-:W-:-:S04]  /*b520*/  IMAD.WIDE R6, R177, 0x2, R184 ;  /* 0x00000002b1067825 */ /* 0x001fc800078e02b8 */
[----:B------:R-:W-:-:S05]  /*b530*/  IMAD.WIDE R6, R2, 0x2, R6 ;  /* 0x0000000202067825 */ /* 0x000fca00078e0206 */
[----:B------:R-:W3:Y:S01]  /*b540*/  LDG.E.U16 R4, desc[UR4][R6.64] ;  /* 0x0000000406047981 */ /* 0x000ee2000c1e1500 */
[----:B------:R-:W-:-:S04]  /*b550*/  IMAD.WIDE R12, R174, 0x2, R184 ;  /* 0x00000002ae0c7825 */ /* 0x000fc800078e02b8 */
[----:B------:R-:W-:-:S05]  /*b560*/  IMAD.WIDE R12, R2, 0x2, R12 ;  /* 0x00000002020c7825 */ /* 0x000fca00078e020c */
[----:B------:R0:W4:Y:S02]  /*b570*/  LDG.E.U16 R230, desc[UR4][R12.64] ;  /* 0x000000040ce67981 */ /* 0x000124000c1e1500 */
[----:B0-----:R-:W-:-:S04]  /*b580*/  IMAD.WIDE R12, R169, 0x2, R184 ;  /* 0x00000002a90c7825 */ /* 0x001fc800078e02b8 */
[----:B------:R-:W-:-:S05]  /*b590*/  IMAD.WIDE R12, R2, 0x2, R12 ;  /* 0x00000002020c7825 */ /* 0x000fca00078e020c */
[----:B------:R0:W4:Y:S01]  /*b5a0*/  LDG.E.U16 R10, desc[UR4][R12.64] ;  /* 0x000000040c0a7981 */ /* 0x000122000c1e1500 */
[----:B------:R-:W-:-:S04]  /*b5b0*/  IMAD.WIDE R16, R176, 0x2, R184 ;  /* 0x00000002b0107825 */ /* 0x000fc800078e02b8 */
[----:B------:R-:W-:-:S04]  /*b5c0*/  IMAD.WIDE R14, R175, 0x2, R184 ;  /* 0x00000002af0e7825 */ /* 0x000fc800078e02b8 */
[----:B0-----:R-:W-:-:S04]  /*b5d0*/  IMAD.WIDE R12, R165, 0x2, R184 ;  /* 0x00000002a50c7825 */ /* 0x001fc800078e02b8 */
[----:B------:R-:W-:-:S04]  /*b5e0*/  IMAD.WIDE R8, R173, 0x2, R184 ;  /* 0x00000002ad087825 */ /* 0x000fc800078e02b8 */
[----:B------:R-:W-:-:S04]  /*b5f0*/  IMAD.WIDE R6, R172, 0x2, R184 ;  /* 0x00000002ac067825 */ /* 0x000fc800078e02b8 */
[----:B------:R-:W-:-:S04]  /*b600*/  IMAD.WIDE R12, R2, 0x2, R12 ;  /* 0x00000002020c7825 */ /* 0x000fc800078e020c */
[----:B------:R-:W-:-:S04]  /*b610*/  IMAD.WIDE R16, R2, 0x2, R16 ;  /* 0x0000000202107825 */ /* 0x000fc800078e0210 */
[C---:B------:R-:W-:Y:S01]  /*b620*/  IMAD.WIDE R14, R2.reuse, 0x2, R14 ;  /* 0x00000002020e7825 */ /* 0x040fe200078e020e */
[----:B------:R0:W4:Y:S03]  /*b630*/  LDG.E.U16 R239, desc[UR4][R16.64] ;  /* 0x0000000410ef7981 */ /* 0x000126000c1e1500 */
[C---:B------:R-:W-:Y:S01]  /*b640*/  IMAD.WIDE R8, R2.reuse, 0x2, R8 ;  /* 0x0000000202087825 */ /* 0x040fe200078e0208 */
[----:B------:R-:W4:Y:S03]  /*b650*/  LDG.E.U16 R231, desc[UR4][R14.64] ;  /* 0x000000040ee77981 */ /* 0x000f26000c1e1500 */
[----:B------:R-:W-:Y:S01]  /*b660*/  IMAD.WIDE R6, R2, 0x2, R6 ;  /* 0x0000000202067825 */ /* 0x000fe200078e0206 */
[----:B------:R-:W4:Y:S04]  /*b670*/  LDG.E.U16 R242, desc[UR4][R8.64] ;  /* 0x0000000408f27981 */ /* 0x000f28000c1e1500 */
[----:B------:R-:W4:Y:S04]  /*b680*/  LDG.E.U16 R18, desc[UR4][R6.64] ;  /* 0x0000000406127981 */ /* 0x000f28000c1e1500 */
[----:B--2---:R-:W-:Y:S04]  /*b690*/  STL [R1+0x2c], R5 ;  /* 0x00002c0501007387 */ /* 0x004fe80000100800 */
[----:B------:R-:W-:Y:S04]  /*b6a0*/  STL [R1+0x90], R3 ;  /* 0x0000900301007387 */ /* 0x000fe80000100800 */
[----:B------:R-:W-:Y:S04]  /*b6b0*/  STL [R1+0x8c], R240 ;  /* 0x00008cf001007387 */ /* 0x000fe80000100800 */
[----:B---3--:R1:W-:Y:S04]  /*b6c0*/  STL [R1+0x88], R4 ;  /* 0x0000880401007387 */ /* 0x0083e80000100800 */
[----:B-1----:R1:W2:Y:S01]  /*b6d0*/  LDG.E.U16 R4, desc[UR4][R12.64] ;  /* 0x000000040c047981 */ /* 0x0022a2000c1e1500 */
[----:B0-----:R-:W-:-:S04]  /*b6e0*/  IMAD.WIDE R16, R171, 0x2, R184 ;  /* 0x00000002ab107825 */ /* 0x001fc800078e02b8 */
[----:B-1----:R-:W-:-:S04]  /*b6f0*/  IMAD.WIDE R12, R159, 0x2, R184 ;  /* 0x000000029f0c7825 */ /* 0x002fc800078e02b8 */
[----:B------:R-:W-:-:S04]  /*b700*/  IMAD.WIDE R16, R2, 0x2, R16 ;  /* 0x0000000202107825 */ /* 0x000fc800078e0210 */
[----:B------:R-:W-:Y:S01]  /*b710*/  IMAD.WIDE R12, R2, 0x2, R12 ;  /* 0x00000002020c7825 */ /* 0x000fe200078e020c */
[----:B------:R-:W3:Y:S03]  /*b720*/  LDG.E.U16 R241, desc[UR4][R16.64] ;  /* 0x0000000410f17981 */ /* 0x000ee6000c1e1500 */
[----:B------:R-:W-:-:S04]  /*b730*/  IMAD.WIDE R14, R168, 0x2, R184 ;  /* 0x00000002a80e7825 */ /* 0x000fc800078e02b8 */
[----:B------:R-:W-:-:S04]  /*b740*/  IMAD.WIDE R8, R167, 0x2, R184 ;  /* 0x00000002a7087825 */ /* 0x000fc800078e02b8 */
[----:B------:R-:W-:-:S04]  /*b750*/  IMAD.WIDE R14, R2, 0x2, R14 ;  /* 0x00000002020e7825 */ /* 0x000fc800078e020e */
[----:B------:R-:W-:Y:S01]  /*b760*/  IMAD.WIDE R8, R2, 0x2, R8 ;  /* 0x0000000202087825 */ /* 0x000fe200078e0208 */
[----:B------:R-:W3:Y:S04]  /*b770*/  LDG.E.U16 R5, desc[UR4][R14.64] ;  /* 0x000000040e057981 */ /* 0x000ee8000c1e1500 */
[----:B------:R0:W3:Y:S04]  /*b780*/  LDG.E.U16 R3, desc[UR4][R8.64] ;  /* 0x0000000408037981 */ /* 0x0000e8000c1e1500 */
[----:B--2---:R-:W-:Y:S04]  /*b790*/  STL [R1+0xc18], R4 ;  /* 0x000c180401007387 */ /* 0x004fe80000100800 */
[----:B----4-:R-:W-:Y:S04]  /*b7a0*/  STL [R1+0x84], R239 ;  /* 0x000084ef01007387 */ /* 0x010fe80000100800 */
[----:B------:R-:W-:Y:S04]  /*b7b0*/  STL [R1+0x80], R231 ;  /* 0x000080e701007387 */ /* 0x000fe80000100800 */
[----:B------:R-:W-:Y:S04]  /*b7c0*/  STL [R1+0x7c], R230 ;  /* 0x00007ce601007387 */ /* 0x000fe80000100800 */
[----:B------:R-:W-:Y:S04]  /*b7d0*/  STL [R1+0x24], R242 ;  /* 0x000024f201007387 */ /* 0x000fe80000100800 */
[----:B------:R1:W-:Y:S04]  /*b7e0*/  STL [R1+0x78], R18 ;  /* 0x0000781201007387 */ /* 0x0003e80000100800 */
[----:B-1----:R-:W2:Y:S01]  /*b7f0*/  LDG.E.U16 R18, desc[UR4][R12.64] ;  /* 0x000000040c127981 */ /* 0x002ea2000c1e1500 */
[----:B0-----:R-:W-:-:S04]  /*b800*/  IMAD.WIDE R8, R161, 0x2, R184 ;  /* 0x00000002a1087825 */ /* 0x001fc800078e02b8 */
[----:B------:R-:W-:-:S04]  /*b810*/  IMAD.WIDE R16, R164, 0x2, R184 ;  /* 0x00000002a4107825 */ /* 0x000fc800078e02b8 */
[----:B------:R-:W-:-:S04]  /*b820*/  IMAD.WIDE R8, R2, 0x2, R8 ;  /* 0x0000000202087825 */ /* 0x000fc800078e0208 */
[----:B------:R-:W-:Y:S01]  /*b830*/  IMAD.WIDE R14, R163, 0x2, R184 ;  /* 0x00000002a30e7825 */ /* 0x000fe200078e02b8 */
[----:B------:R0:W4:Y:S03]  /*b840*/  LDG.E.U16 R230, desc[UR4][R8.64] ;  /* 0x0000000408e67981 */ /* 0x000126000c1e1500 */
[----:B------:R-:W-:-:S04]  /*b850*/  IMAD.WIDE R16, R2, 0x2, R16 ;  /* 0x0000000202107825 */ /* 0x000fc800078e0210 */
[--C-:B------:R-:W-:Y:S01]  /*b860*/  IMAD.WIDE R6, R166, 0x2, R184.reuse ;  /* 0x00000002a6067825 */ /* 0x100fe200078e02b8 */
[----:B------:R1:W4:Y:S03]  /*b870*/  LDG.E.U16 R239, desc[UR4][R16.64] ;  /* 0x0000000410ef7981 */ /* 0x000326000c1e1500 */
[----:B0-----:R-:W-:-:S04]  /*b880*/  IMAD.WIDE R8, R158, 0x2, R184 ;  /* 0x000000029e087825 */ /* 0x001fc800078e02b8 */
[----:B------:R-:W-:-:S04]  /*b890*/  IMAD.WIDE R14, R2, 0x2, R14 ;  /* 0x00000002020e7825 */ /* 0x000fc800078e020e */
[----:B------:R-:W-:Y:S01]  /*b8a0*/  IMAD.WIDE R8, R2, 0x2, R8 ;  /* 0x0000000202087825 */ /* 0x000fe200078e0208 */
[----:B------:R0:W4:Y:S03]  /*b8b0*/  LDG.E.U16 R231, desc[UR4][R14.64] ;  /* 0x000000040ee77981 */ /* 0x000126000c1e1500 */
[----:B-1----:R-:W-:-:S04]  /*b8c0*/  IMAD.WIDE R16, R157, 0x2, R184 ;  /* 0x000000029d107825 */ /* 0x002fc800078e02b8 */
[----:B------:R-:W-:-:S04]  /*b8d0*/  IMAD.WIDE R6, R2, 0x2, R6 ;  /* 0x0000000202067825 */ /* 0x000fc800078e0206 */
[----:B0-----:R-:W-:Y:S01]  /*b8e0*/  IMAD.WIDE R14, R156, 0x2, R184 ;  /* 0x000000029c0e7825 */ /* 0x001fe200078e02b8 */
[----:B------:R0:W4:Y:S03]  /*b8f0*/  LDG.E.U16 R240, desc[UR4][R6.64] ;  /* 0x0000000406f07981 */ /* 0x000126000c1e1500 */
[----:B------:R-:W-:-:S04]  /*b900*/  IMAD.WIDE R16, R2, 0x2, R16 ;  /* 0x0000000202107825 */ /* 0x000fc800078e0210 */
[----:B------:R-:W-:-:S04]  /*b910*/  IMAD.WIDE R14, R2, 0x2, R14 ;  /* 0x00000002020e7825 */ /* 0x000fc800078e020e */
[----:B0-----:R-:W-:-:S04]  /*b920*/  IMAD.WIDE R6, R160, 0x2, R184 ;  /* 0x00000002a0067825 */ /* 0x001fc800078e02b8 */
[----:B------:R-:W-:-:S05]  /*b930*/  IMAD.WIDE R6, R2, 0x2, R6 ;  /* 0x0000000202067825 */ /* 0x000fca00078e0206 */
[----:B------:R-:W4:Y:S04]  /*b940*/  LDG.E.U16 R4, desc[UR4][R6.64] ;  /* 0x0000000406047981 */ /* 0x000f28000c1e1500 */
[----:B--2---:R-:W-:Y:S04]  /*b950*/  STL [R1+0xc1c], R18 ;  /* 0x000c1c1201007387 */ /* 0x004fe80000100800 */
[----:B---3--:R-:W-:Y:S04]  /*b960*/  STL [R1+0x74], R241 ;  /* 0x000074f101007387 */ /* 0x008fe80000100800 */
[----:B------:R0:W-:Y:S04]  /*b970*/  STL [R1+0x70], R10 ;  /* 0x0000700a01007387 */ /* 0x0001e80000100800 */
[----:B------:R1:W-:Y:S04]  /*b980*/  STL [R1+0x6c], R5 ;  /* 0x00006c0501007387 */ /* 0x0003e80000100800 */
[----:B0-----:R0:W2:Y:S04]  /*b990*/  LDG.E.U16 R10, desc[UR4][R8.64] ;  /* 0x00000004080a7981 */ /* 0x0010a8000c1e1500 */
[----:B-1----:R1:W3:Y:S01]  /*b9a0*/  LDG.E.U16 R5, desc[UR4][R16.64] ;  /* 0x0000000410057981 */ /* 0x0022e2000c1e1500 */
[----:B0-----:R-:W-:-:S03]  /*b9b0*/  IMAD.WIDE R8, R178, 0x2, R184 ;  /* 0x00000002b2087825 */ /* 0x001fc600078e02b8 */
[----:B------:R0:W-:Y:S01]  /*b9c0*/  STL [R1+0x58], R3 ;  /* 0x0000580301007387 */ /* 0x0001e20000100800 */
[----:B------:R-:W-:-:S03]  /*b9d0*/  IMAD.WIDE R8, R2, 0x2, R8 ;  /* 0x0000000202087825 */ /* 0x000fc600078e0208 */
[----:B0-----:R0:W4:Y:S04]  /*b9e0*/  LDG.E.U16 R3, desc[UR4][R14.64] ;  /* 0x000000040e037981 */ /* 0x001128000c1e1500 */
[----:B------:R0:W4:Y:S01]  /*b9f0*/  LDG.E.U16 R18, desc[UR4][R8.64] ;  /* 0x0000000408127981 */ /* 0x000122000c1e1500 */
[----:B-1----:R-:W-:-:S04]  /*ba00*/  IMAD.WIDE R16, R180, 0x2, R184 ;  /* 0x00000002b4107825 */ /* 0x002fc800078e02b8 */
[----:B0-----:R-:W-:-:S04]  /*ba10*/  IMAD.WIDE R14, R207, 0x2, R184 ;  /* 0x00000002cf0e7825 */ /* 0x001fc800078e02b8 */
[----:B------:R-:W-:-:S04]  /*ba20*/  IMAD.WIDE R16, R2, 0x2, R16 ;  /* 0x0000000202107825 */ /* 0x000fc800078e0210 */
[----:B------:R-:W-:-:S05]  /*ba30*/  IMAD.WIDE R14, R2, 0x2, R14 ;  /* 0x00000002020e7825 */ /* 0x000fca00078e020e */
[----:B------:R-:W4:Y:S01]  /*ba40*/  LDG.E.U16 R252, desc[UR4][R14.64] ;  /* 0x000000040efc7981 */ /* 0x000f22000c1e1500 */
[----:B------:R-:W-:-:S04]  /*ba50*/  IMAD.WIDE R6, R155, 0x2, R184 ;  /* 0x000000029b067825 */ /* 0x000fc800078e02b8 */
[----:B------:R-:W-:-:S04]  /*ba60*/  IMAD.WIDE R12, R153, 0x2, R184 ;  /* 0x00000002990c7825 */ /* 0x000fc800078e02b8 */
[----:B------:R-:W-:-:S04]  /*ba70*/  IMAD.WIDE R6, R2, 0x2, R6 ;  /* 0x0000000202067825 */ /* 0x000fc800078e0206 */
[----:B------:R-:W-:-:S04]  /*ba80*/  IMAD.WIDE R12, R2, 0x2, R12 ;  /* 0x00000002020c7825 */ /* 0x000fc800078e020c */
[----:B------:R-:W-:-:S04]  /*ba90*/  IMAD.WIDE R8, R179, 0x2, R184 ;  /* 0x00000002b3087825 */ /* 0x000fc800078e02b8 */
[----:B------:R-:W-:-:S05]  /*baa0*/  IMAD.WIDE R8, R2, 0x2, R8 ;  /* 0x0000000202087825 */ /* 0x000fca00078e0208 */
[----:B------:R-:W4:Y:S04]  /*bab0*/  LDG.E.U16 R249, desc[UR4][R8.64] ;  /* 0x0000000408f97981 */ /* 0x000f28000c1e1500 */
[----:B--2---:R-:W-:Y:S04]  /*bac0*/  STL [R1+0xc20], R10 ;  /* 0x000c200a01007387 */ /* 0x004fe80000100800 */
[----:B---3--:R0:W-:Y:S04]  /*bad0*/  STL [R1+0xc24], R5 ;  /* 0x000c240501007387 */ /* 0x0081e80000100800 */
[----:B----4-:R-:W-:Y:S04]  /*bae0*/  STL [R1+0x20], R240 ;  /* 0x000020f001007387 */ /* 0x010fe80000100800 */
[----:B0-----:R0:W2:Y:S04]  /*baf0*/  LDG.E.U16 R5, desc[UR4][R6.64] ;  /* 0x0000000406057981 */ /* 0x0010a8000c1e1500 */
[----:B------:R1:W-:Y:S04]  /*bb00*/  STL [R1+0xc28], R3 ;  /* 0x000c280301007387 */ /* 0x0003e80000100800 */
[----:B------:R-:W-:Y:S04]  /*bb10*/  STL [R1+0x1c], R239 ;  /* 0x00001cef01007387 */ /* 0x000fe80000100800 */
[----:B------:R-:W-:Y:S04]  /*bb20*/  STL [R1+0x18], R231 ;  /* 0x000018e701007387 */ /* 0x000fe80000100800 */
[----:B------:R-:W-:Y:S04]  /*bb30*/  STL [R1+0xc2c], R18 ;  /* 0x000c2c1201007387 */ /* 0x000fe80000100800 */
[----:B------:R-:W-:Y:S04]  /*bb40*/  STL [R1+0x14], R230 ;  /* 0x000014e601007387 */ /* 0x000fe80000100800 */
[----:B------:R3:W-:Y:S01]  /*bb50*/  STL [R1+0x10], R4 ;  /* 0x0000100401007387 */ /* 0x0007e20000100800 */
[----:B0-----:R-:W-:-:S03]  /*bb60*/  IMAD.WIDE R6, R211, 0x2, R184 ;  /* 0x00000002d3067825 */ /* 0x001fc600078e02b8 */
[----:B-1----:R0:W4:Y:S04]  /*bb70*/  LDG.E.U16 R3, desc[UR4][R12.64] ;  /* 0x000000040c037981 */ /* 0x002128000c1e1500 */
[----:B---3--:R-:W3:Y:S01]  /*bb80*/  LDG.E.U16 R4, desc[UR4][R16.64] ;  /* 0x0000000410047981 */ /* 0x008ee2000c1e1500 */
[----:B0-----:R-:W-:-:S04]  /*bb90*/  IMAD.WIDE R12, R218, 0x2, R184 ;  /* 0x00000002da0c7825 */ /* 0x001fc800078e02b8 */
[----:B------:R-:W-:-:S04]  /*bba0*/  IMAD.WIDE R6, R2, 0x2, R6 ;  /* 0x0000000202067825 */ /* 0x000fc800078e0206 */
[----:B------:R-:W-:Y:S01]  /*bbb0*/  IMAD.WIDE R12, R2, 0x2, R12 ;  /* 0x00000002020c7825 */ /* 0x000fe200078e020c */
[----:B------:R0:W2:Y:S04]  /*bbc0*/  LDG.E.U16 R251, desc[UR4][R6.64] ;  /* 0x0000000406fb7981 */ /* 0x0000a8000c1e1500 */
[----:B------:R-:W4:Y:S01]  /*bbd0*/  LDG.E.U16 R250, desc[UR4][R12.64] ;  /* 0x000000040cfa7981 */ /* 0x000f22000c1e1500 */
[----:B0-----:R-:W-:-:S04]  /*bbe0*/  IMAD.WIDE R6, R197, 0x2, R184 ;  /* 0x00000002c5067825 */ /* 0x001fc800078e02b8 */
[----:B------:R-:W-:-:S05]  /*bbf0*/  IMAD.WIDE R6, R2, 0x2, R6 ;  /* 0x0000000202067825 */ /* 0x000fca00078e0206 */
[----:B------:R0:W4:Y:S01]  /*bc00*/  LDG.E.U16 R248, desc[UR4][R6.64] ;  /* 0x0000000406f87981 */ /* 0x000122000c1e1500 */
[----:B------:R-:W-:-:S04]  /*bc10*/  IMAD.WIDE R16, R209, 0x2, R184 ;  /* 0x00000002d1107825 */ /* 0x000fc800078e02b8 */
[----:B------:R-:W-:-:S05]  /*bc20*/  IMAD.WIDE R16, R2, 0x2, R16 ;  /* 0x0000000202107825 */ /* 0x000fca00078e0210 */
[----:B------:R-:W4:Y:S01]  /*bc30*/  LDG.E.U16 R247, desc[UR4][R16.64] ;  /* 0x0000000410f77981 */ /* 0x000f22000c1e1500 */
[----:B------:R-:W-:-:S04]  /*bc40*/  IMAD.WIDE R8, R225, 0x2, R184 ;  /* 0x00000002e1087825 */ /* 0x000fc800078e02b8 */
[----:B0-----:R-:W-:-:S04]  /*bc50*/  IMAD.WIDE R6, R206, 0x2, R184 ;  /* 0x00000002ce067825 */ /* 0x001fc800078e02b8 */
[----:B------:R-:W-:-:S04]  /*bc60*/  IMAD.WIDE R8, R2, 0x2, R8 ;  /* 0x0000000202087825 */ /* 0x000fc800078e0208 */
[----:B------:R-:W-:Y:S01]  /*bc70*/  IMAD.WIDE R6, R2, 0x2, R6 ;  /* 0x0000000202067825 */ /* 0x000fe200078e0206 */
[----:B------:R0:W4:Y:S03]  /*bc80*/  LDG.E.U16 R244, desc[UR4][R8.64] ;  /* 0x0000000408f47981 */ /* 0x000126000c1e1500 */
[--C-:B------:R-:W-:Y:S01]  /*bc90*/  IMAD.WIDE R12, R220, 0x2, R184.reuse ;  /* 0x00000002dc0c7825 */ /* 0x100fe200078e02b8 */
[----:B------:R1:W4:Y:S03]  /*bca0*/  LDG.E.U16 R243, desc[UR4][R6.64] ;  /* 0x0000000406f37981 */ /* 0x000326000c1e1500 */
[----:B0-----:R-:W-:-:S04]  /*bcb0*/  IMAD.WIDE R8, R226, 0x2, R184 ;  /* 0x00000002e2087825 */ /* 0x001fc800078e02b8 */
[----:B-1----:R-:W-:-:S04]  /*bcc0*/  IMAD.WIDE R6, R181, 0x2, R184 ;  /* 0x00000002b5067825 */ /* 0x002fc800078e02b8 */
[----:B------:R-:W-:-:S04]  /*bcd0*/  IMAD.WIDE R8, R2, 0x2, R8 ;  /* 0x0000000202087825 */ /* 0x000fc800078e0208 */
[C---:B------:R-:W-:Y:S01]  /*bce0*/  IMAD.WIDE R12, R2.reuse, 0x2, R12 ;  /* 0x00000002020c7825 */ /* 0x040fe200078e020c */
[----:B------:R0:W4:Y:S03]  /*bcf0*/  LDG.E.U16 R239, desc[UR4][R8.64] ;  /* 0x0000000408ef7981 */ /* 0x000126000c1e1500 */
[----:B------:R-:W-:Y:S01]  /*bd00*/  IMAD.WIDE R6, R2, 0x2, R6 ;  /* 0x0000000202067825 */ /* 0x000fe200078e0206 */
[----:B------:R1:W4:Y:S04]  /*bd10*/  LDG.E.U16 R245, desc[UR4][R12.64] ;  /* 0x000000040cf57981 */ /* 0x000328000c1e1500 */
[----:B------:R1:W4:Y:S01]  /*bd20*/  LDG.E.U16 R231, desc[UR4][R6.64] ;  /* 0x0000000406e77981 */ /* 0x000322000c1e1500 */
[----:B0-----:R-:W-:-:S04]  /*bd30*/  IMAD.WIDE R8, R152, 0x2, R184 ;  /* 0x0000000298087825 */ /* 0x001fc800078e02b8 */
[----:B-1----:R-:W-:-:S04]  /*bd40*/  IMAD.WIDE R12, R223, 0x2, R184 ;  /* 0x00000002df0c7825 */ /* 0x002fc800078e02b8 */
[----:B------:R-:W-:-:S04]  /*bd50*/  IMAD.WIDE R6, R23, 0x2, R184 ;  /* 0x0000000217067825 */ /* 0x000fc800078e02b8 */
[----:B------:R-:W-:-:S04]  /*bd60*/  IMAD.WIDE R8, R2, 0x2, R8 ;  /* 0x0000000202087825 */ /* 0x000fc800078e0208 */
[----:B------:R-:W-:Y:S01]  /*bd70*/  IMAD.WIDE R14, R215, 0x2, R184 ;  /* 0x00000002d70e7825 */ /* 0x000fe200078e02b8 */
[----:B------:R0:W4:Y:S03]  /*bd80*/  LDG.E.U16 R182, desc[UR4][R8.64] ;  /* 0x0000000408b67981 */ /* 0x000126000c1e1500 */
[----:B------:R-:W-:-:S04]  /*bd90*/  IMAD.WIDE R12, R2, 0x2, R12 ;  /* 0x00000002020c7825 */ /* 0x000fc800078e020c */
[C---:B------:R-:W-:Y:S01]  /*bda0*/  IMAD.WIDE R6, R2.reuse, 0x2, R6 ;  /* 0x0000000202067825 */ /* 0x040fe200078e0206 */
[----:B------:R1:W4:Y:S03]  /*bdb0*/  LDG.E.U16 R240, desc[UR4][R12.64] ;  /* 0x000000040cf07981 */ /* 0x000326000c1e1500 */
[----:B0-----:R-:W-:Y:S01]  /*bdc0*/  IMAD.WIDE R8, R21, 0x2, R184 ;  /* 0x0000000215087825 */ /* 0x001fe200078e02b8 */
[----:B------:R0:W4:Y:S03]  /*bdd0*/  LDG.E.U16 R181, desc[UR4][R6.64] ;  /* 0x0000000406b57981 */ /* 0x000126000c1e1500 */
[----:B------:R-:W-:-:S04]  /*bde0*/  IMAD.WIDE R14, R2, 0x2, R14 ;  /* 0x00000002020e7825 */ /* 0x000fc800078e020e */
[--C-:B-1----:R-:W-:Y:S01]  /*bdf0*/  IMAD.WIDE R12, R22, 0x2, R184.reuse ;  /* 0x00000002160c7825 */ /* 0x102fe200078e02b8 */
[----:B------:R1:W4:Y:S03]  /*be00*/  LDG.E.U16 R246, desc[UR4][R14.64] ;  /* 0x000000040ef67981 */ /* 0x000326000c1e1500 */
[----:B0-----:R-:W-:-:S04]  /*be10*/  IMAD.WIDE R6, R183, 0x2, R184 ;  /* 0x00000002b7067825 */ /* 0x001fc800078e02b8 */
[----:B------:R-:W-:-:S04]  /*be20*/  IMAD.WIDE R8, R2, 0x2, R8 ;  /* 0x0000000202087825 */ /* 0x000fc800078e0208 */
[----:B-1----:R-:W-:Y:S01]  /*be30*/  IMAD.WIDE R14, R221, 0x2, R184 ;  /* 0x00000002dd0e7825 */ /* 0x002fe200078e02b8 */
[----:B------:R0:W4:Y:S03]  /*be40*/  LDG.E.U16 R179, desc[UR4][R8.64] ;  /* 0x0000000408b37981 */ /* 0x000126000c1e1500 */
[----:B------:R-:W-:-:S04]  /*be50*/  IMAD.WIDE R12, R2, 0x2, R12 ;  /* 0x00000002020c7825 */ /* 0x000fc800078e020c */
[----:B------:R-:W-:Y:S01]  /*be60*/  IMAD.WIDE R6, R2, 0x2, R6 ;  /* 0x0000000202067825 */ /* 0x000fe200078e0206 */
        /* <DEDUP_REMOVED lines=8> */
[--C-:B0-----:R-:W-:Y:S01]  /*bef0*/  IMAD.WIDE R14, R19, 0x2, R184.reuse ;  /* 0x00000002130e7825 */ /* 0x101fe200078e02b8 */
[----:B------:R0:W4:Y:S03]  /*bf00*/  LDG.E.U16 R230, desc[UR4][R12.64] ;  /* 0x000000040ce67981 */ /* 0x000126000c1e1500 */
[----:B------:R-:W-:-:S04]  /*bf10*/  IMAD.WIDE R16, R214, 0x2, R184 ;  /* 0x00000002d6107825 */ /* 0x000fc800078e02b8 */
[----:B-1----:R-:W-:-:S04]  /*bf20*/  IMAD.WIDE R8, R189, 0x2, R184 ;  /* 0x00000002bd087825 */ /* 0x002fc800078e02b8 */
[----:B------:R-:W-:-:S04]  /*bf30*/  IMAD.WIDE R14, R2, 0x2, R14 ;  /* 0x00000002020e7825 */ /* 0x000fc800078e020e */
[----:B0-----:R-:W-:Y:S01]  /*bf40*/  IMAD.WIDE R12, R192, 0x2, R184 ;  /* 0x00000002c00c7825 */ /* 0x001fe200078e02b8 */
        /* <DEDUP_REMOVED lines=21> */
[--C-:B------:R-:W-:Y:S01]  /*c0a0*/  IMAD.WIDE R206, R229, 0x2, R184.reuse ;  /* 0x00000002e5ce7825 */ /* 0x100fe200078e02b8 */
[----:B------:R1:W4:Y:S03]  /*c0b0*/  LDG.E.U16 R163, desc[UR4][R14.64] ;  /* 0x000000040ea37981 */ /* 0x000326000c1e1500 */
[----:B0-----:R-:W-:-:S04]  /*c0c0*/  IMAD.WIDE R12, R213, 0x2, R184 ;  /* 0x00000002d50c7825 */ /* 0x001fc800078e02b8 */
[----:B------:R-:W-:Y:S01]  /*c0d0*/  IMAD.WIDE R16, R2, 0x2, R16 ;  /* 0x0000000202107825 */ /* 0x000fe200078e0210 */
[----:B---3--:R-:W-:Y:S04]  /*c0e0*/  STL [R1+0xc30], R4 ;  /* 0x000c300401007387 */ /* 0x008fe80000100800 */
[----:B------:R0:W-:Y:S01]  /*c0f0*/  STL [R1+0xc34], R252 ;  /* 0x000c34fc01007387 */ /* 0x0001e20000100800 */
[----:B-1----:R-:W-:-:S03]  /*c100*/  IMAD.WIDE R14, R233, 0x2, R184 ;  /* 0x00000002e90e7825 */ /* 0x002fc600078e02b8 */
[----:B------:R-:W3:Y:S04]  /*c110*/  LDG.E.U16 R209, desc[UR4][R16.64] ;  /* 0x0000000410d17981 */ /* 0x000ee8000c1e1500 */
[----:B0-----:R0:W3:Y:S02]  /*c120*/  LDG.E.U16 R252, desc[UR4][R6.64] ;  /* 0x0000000406fc7981 */ /* 0x0010e4000c1e1500 */
[----:B0-----:R-:W-:-:S04]  /*c130*/  IMAD.WIDE R6, R194, 0x2, R184 ;  /* 0x00000002c2067825 */ /* 0x001fc800078e02b8 */
[----:B------:R-:W-:-:S05]  /*c140*/  IMAD.WIDE R6, R2, 0x2, R6 ;  /* 0x0000000202067825 */ /* 0x000fca00078e0206 */
[----:B------:R0:W3:Y:S02]  /*c150*/  LDG.E.U16 R176, desc[UR4][R6.64] ;  /* 0x0000000406b07981 */ /* 0x0000e4000c1e1500 */
[----:B0-----:R-:W-:-:S04]  /*c160*/  IMAD.WIDE R6, R187, 0x2, R184 ;  /* 0x00000002bb067825 */ /* 0x001fc800078e02b8 */
[----:B------:R-:W-:-:S05]  /*c170*/  IMAD.WIDE R6, R2, 0x2, R6 ;  /* 0x0000000202067825 */ /* 0x000fca00078e0206 */
[----:B------:R0:W3:Y:S02]  /*c180*/  LDG.E.U16 R173, desc[UR4][R6.64] ;  /* 0x0000000406ad7981 */ /* 0x0000e4000c1e1500 */
[----:B0-----:R-:W-:Y:S02]  /*c190*/  IMAD.WIDE R6, R235, 0x2, R184 ;  /* 0x00000002eb067825 */ /* 0x001fe400078e02b8 */
[----:B------:R0:W3:Y:S02]  /*c1a0*/  LDG.E.U16 R235, desc[UR4][R8.64] ;  /* 0x0000000408eb7981 */ /* 0x0000e4000c1e1500 */
[----:B------:R-:W-:-:S05]  /*c1b0*/  IMAD.WIDE R6, R2, 0x2, R6 ;  /* 0x0000000202067825 */ /* 0x000fca00078e0206 */
[----:B------:R1:W3:Y:S01]  /*c1c0*/  LDG.E.U16 R229, desc[UR4][R6.64] ;  /* 0x0000000406e57981 */ /* 0x0002e2000c1e1500 */
[----:B0-----:R-:W-:-:S04]  /*c1d0*/  IMAD.WIDE R8, R204, 0x2, R184 ;  /* 0x00000002cc087825 */ /* 0x001fc800078e02b8 */
[----:B------:R-:W-:Y:S02]  /*c1e0*/  IMAD R10, R183, 0x2a, RZ ;  /* 0x0000002ab70a7824 */ /* 0x000fe400078e02ff */
[----:B------:R-:W-:-:S04]  /*c1f0*/  IMAD.WIDE R8, R2, 0x2, R8 ;  /* 0x0000000202087825 */ /* 0x000fc800078e0208 */
[----:B-1----:R-:W-:Y:S01]  /*c200*/  IMAD.WIDE R6, R202, 0x2, R184 ;  /* 0x00000002ca067825 */ /* 0x002fe200078e02b8 */
[----:B------:R0:W3:Y:S03]  /*c210*/  LDG.E.U16 R168, desc[UR4][R8.64] ;  /* 0x0000000408a87981 */ /* 0x0000e6000c1e1500 */
[----:B------:R-:W-:-:S04]  /*c220*/  IMAD.WIDE R12, R2, 0x2, R12 ;  /* 0x00000002020c7825 */ /* 0x000fc800078e020c */
[----:B------:R-:W-:Y:S01]  /*c230*/  IMAD.WIDE R6, R2, 0x2, R6 ;  /* 0x0000000202067825 */ /* 0x000fe200078e0206 */
[----:B------:R1:W3:Y:S03]  /*c240*/  LDG.E.U16 R169, desc[UR4][R12.64] ;  /* 0x000000040ca97981 */ /* 0x0002e6000c1e1500 */
[--C-:B------:R-:W-:Y:S01]  /*c250*/  IMAD.WIDE R16, R10, 0x2, R184.reuse ;  /* 0x000000020a107825 */ /* 0x100fe200078e02b8 */
[----:B--2---:R-:W-:Y:S03]  /*c260*/  STL [R1+0xc38], R251 ;  /* 0x000c38fb01007387 */ /* 0x004fe60000100800 */
[----:B0-----:R-:W-:Y:S01]  /*c270*/  IMAD.WIDE R8, R188, 0x2, R184 ;  /* 0x00000002bc087825 */ /* 0x001fe200078e02b8 */
[----:B------:R0:W2:Y:S03]  /*c280*/  LDG.E.U16 R167, desc[UR4][R6.64] ;  /* 0x0000000406a77981 */ /* 0x0000a6000c1e1500 */
[----:B------:R-:W-:-:S04]  /*c290*/  IMAD.WIDE R14, R2, 0x2, R14 ;  /* 0x00000002020e7825 */ /* 0x000fc800078e020e */
[----:B------:R-:W-:Y:S02]  /*c2a0*/  IMAD R10, R183, 0x2c, RZ ;  /* 0x0000002cb70a7824 */ /* 0x000fe400078e02ff */
[--C-:B-1----:R-:W-:Y:S01]  /*c2b0*/  IMAD.WIDE R12, R195, 0x2, R184.reuse ;  /* 0x00000002c30c7825 */ /* 0x102fe200078e02b8 */
[----:B----4-:R-:W-:Y:S03]  /*c2c0*/  STL [R1+0xc3c], R250 ;  /* 0x000c3cfa01007387 */ /* 0x010fe60000100800 */
[----:B0-----:R-:W-:Y:S01]  /*c2d0*/  IMAD.WIDE R6, R10, 0x2, R184 ;  /* 0x000000020a067825 */ /* 0x001fe200078e02b8 */
[----:B------:R-:W-:Y:S03]  /*c2e0*/  STL [R1+0xc40], R249 ;  /* 0x000c40f901007387 */ /* 0x000fe60000100800 */
[C---:B------:R-:W-:Y:S01]  /*c2f0*/  IMAD.WIDE R8, R2.reuse, 0x2, R8 ;  /* 0x0000000202087825 */ /* 0x040fe200078e0208 */
[----:B------:R0:W4:Y:S03]  /*c300*/  LDG.E.U16 R215, desc[UR4][R14.64] ;  /* 0x000000040ed77981 */ /* 0x000126000c1e1500 */
[C---:B------:R-:W-:Y:S01]  /*c310*/  IMAD.WIDE R16, R2.reuse, 0x2, R16 ;  /* 0x0000000202107825 */ /* 0x040fe200078e0210 */
[----:B------:R1:W-:Y:S03]  /*c320*/  STL [R1+0x8], R5 ;  /* 0x0000080501007387 */ /* 0x0003e60000100800 */
[----:B------:R-:W-:Y:S01]  /*c330*/  IMAD.WIDE R12, R2, 0x2, R12 ;  /* 0x00000002020c7825 */ /* 0x000fe200078e020c */
[----:B------:R1:W2:Y:S03]  /*c340*/  LDG.E.U16 R164, desc[UR4][R8.64] ;  /* 0x0000000408a47981 */ /* 0x0002a6000c1e1500 */
[----:B0-----:R-:W-:Y:S01]  /*c350*/  IMAD.WIDE R14, R190, 0x2, R184 ;  /* 0x00000002be0e7825 */ /* 0x001fe200078e02b8 */
[----:B------:R0:W4:Y:S03]  /*c360*/  LDG.E.U16 R237, desc[UR4][R16.64] ;  /* 0x0000000410ed7981 */ /* 0x000126000c1e1500 */
[C---:B-1----:R-:W-:Y:S01]  /*c370*/  IMAD R5, R183.reuse, 0x3b, RZ ;  /* 0x0000003bb7057824 */ /* 0x042fe200078e02ff */
[----:B------:R1:W2:Y:S01]  /*c380*/  LDG.E.U16 R166, desc[UR4][R12.64] ;  /* 0x000000040ca67981 */ /* 0x0002a2000c1e1500 */
[----:B------:R-:W-:-:S02]  /*c390*/  IMAD R10, R183, 0x33, RZ ;  /* 0x00000033b70a7824 */ /* 0x000fc400078e02ff */
[----:B------:R-:W-:-:S04]  /*c3a0*/  IMAD.WIDE R6, R2, 0x2, R6 ;  /* 0x0000000202067825 */ /* 0x000fc800078e0206 */
[----:B------:R-:W-:Y:S01]  /*c3b0*/  IMAD.WIDE R8, R5, 0x2, R184 ;  /* 0x0000000205087825 */ /* 0x000fe200078e02b8 */
[----:B------:R1:W2:Y:S03]  /*c3c0*/  LDG.E.U16 R233, desc[UR4][R6.64] ;  /* 0x0000000406e97981 */ /* 0x0002a6000c1e1500 */
[----:B------:R-:W-:-:S04]  /*c3d0*/  IMAD.WIDE R14, R2, 0x2, R14 ;  /* 0x00000002020e7825 */ /* 0x000fc800078e020e */
[--C-:B0-----:R-:W-:Y:S01]  /*c3e0*/  IMAD.WIDE R16, R193, 0x2, R184.reuse ;  /* 0x00000002c1107825 */ /* 0x101fe200078e02b8 */
[----:B------:R0:W2:Y:S03]  /*c3f0*/  LDG.E.U16 R155, desc[UR4][R14.64] ;  /* 0x000000040e9b7981 */ /* 0x0000a6000c1e1500 */
[----:B-1----:R-:W-:-:S04]  /*c400*/  IMAD.WIDE R12, R10, 0x2, R184 ;  /* 0x000000020a0c7825 */ /* 0x002fc800078e02b8 */
[----:B------:R-:W-:-:S04]  /*c410*/  IMAD.WIDE R6, R228, 0x2, R184 ;  /* 0x00000002e4067825 */ /* 0x000fc800078e02b8 */
[----:B------:R-:W-:-:S04]  /*c420*/  IMAD.WIDE R8, R2, 0x2, R8 ;  /* 0x0000000202087825 */ /* 0x000fc800078e0208 */
[----:B0-----:R-:W-:Y:S01]  /*c430*/  IMAD.WIDE R14, R232, 0x2, R184 ;  /* 0x00000002e80e7825 */ /* 0x001fe200078e02b8 */
[----:B------:R0:W2:Y:S03]  /*c440*/  LDG.E.U16 R214, desc[UR4][R8.64] ;  /* 0x0000000408d67981 */ /* 0x0000a6000c1e1500 */
[----:B------:R-:W-:-:S04]  /*c450*/  IMAD.WIDE R16, R2, 0x2, R16 ;  /* 0x0000000202107825 */ /* 0x000fc800078e0210 */
[C---:B------:R-:W-:Y:S01]  /*c460*/  IMAD.WIDE R12, R2.reuse, 0x2, R12 ;  /* 0x00000002020c7825 */ /* 0x040fe200078e020c */
[----:B------:R1:W2:Y:S03]  /*c470*/  LDG.E.U16 R165, desc[UR4][R16.64] ;  /* 0x0000000410a57981 */ /* 0x0002a6000c1e1500 */
[----:B------:R-:W-:Y:S01]  /*c480*/  IMAD R10, R183, 0x43, RZ ;  /* 0x00000043b70a7824 */ /* 0x000fe200078e02ff */
[----:B------:R1:W2:Y:S01]  /*c490*/  LDG.E.U16 R228, desc[UR4][R12.64] ;  /* 0x000000040ce47981 */ /* 0x0002a2000c1e1500 */
[----:B------:R-:W-:-:S04]  /*c4a0*/  IMAD.WIDE R6, R2, 0x2, R6 ;  /* 0x0000000202067825 */ /* 0x000fc800078e0206 */
[----:B0-----:R-:W-:Y:S01]  /*c4b0*/  IMAD.WIDE R8, R203, 0x2, R184 ;  /* 0x00000002cb087825 */ /* 0x001fe200078e02b8 */
[----:B------:R0:W2:Y:S03]  /*c4c0*/  LDG.E.U16 R160, desc[UR4][R6.64] ;  /* 0x0000000406a07981 */ /* 0x0000a6000c1e1500 */
[----:B------:R-:W-:-:S04]  /*c4d0*/  IMAD.WIDE R14, R2, 0x2, R14 ;  /* 0x00000002020e7825 */ /* 0x000fc800078e020e */
[--C-:B-1----:R-:W-:Y:S01]  /*c4e0*/  IMAD.WIDE R16, R10, 0x2, R184.reuse ;  /* 0x000000020a107825 */ /* 0x102fe200078e02b8 */
[----:B------:R1:W2:Y:S03]  /*c4f0*/  LDG.E.U16 R161, desc[UR4][R14.64] ;  /* 0x000000040ea17981 */ /* 0x0002a6000c1e1500 */
[----:B------:R-:W-:-:S04]  /*c500*/  IMAD.WIDE R12, R212, 0x2, R184 ;  /* 0x00000002d40c7825 */ /* 0x000fc800078e02b8 */
[----:B------:R-:W-:Y:S02]  /*c510*/  IMAD R10, R183, 0x2d, RZ ;  /* 0x0000002db70a7824 */ /* 0x000fe400078e02ff */
[----:B0-----:R-:W-:-:S04]  /*c520*/  IMAD.WIDE R6, R198, 0x2, R184 ;  /* 0x00000002c6067825 */ /* 0x001fc800078e02b8 */
[----:B------:R-:W-:-:S04]  /*c530*/  IMAD.WIDE R8, R2, 0x2, R8 ;  /* 0x0000000202087825 */ /* 0x000fc800078e0208 */
[----:B-1----:R-:W-:Y:S01]  /*c540*/  IMAD.WIDE R14, R10, 0x2, R184 ;  /* 0x000000020a0e7825 */ /* 0x002fe200078e02b8 */
[----:B------:R0:W2:Y:S03]  /*c550*/  LDG.E.U16 R158, desc[UR4][R8.64] ;  /* 0x00000004089e7981 */ /* 0x0000a6000c1e1500 */
[----:B------:R-:W-:Y:S02]  /*c560*/  IMAD R10, R183, 0x34, RZ ;  /* 0x00000034b70a7824 */ /* 0x000fe400078e02ff */
[----:B------:R-:W-:-:S04]  /*c570*/  IMAD.WIDE R12, R2, 0x2, R12 ;  /* 0x00000002020c7825 */ /* 0x000fc800078e020c */
[----:B------:R-:W-:Y:S01]  /*c580*/  IMAD.WIDE R6, R2, 0x2, R6 ;  /* 0x0000000202067825 */ /* 0x000fe200078e0206 */
[----:B------:R1:W2:Y:S03]  /*c590*/  LDG.E.U16 R159, desc[UR4][R12.64] ;  /* 0x000000040c9f7981 */ /* 0x0002a6000c1e1500 */
[----:B0-----:R-:W-:Y:S01]  /*c5a0*/  IMAD.WIDE R8, R10, 0x2, R184 ;  /* 0x000000020a087825 */ /* 0x001fe200078e02b8 */
[----:B------:R0:W2:Y:S03]  /*c5b0*/  LDG.E.U16 R19, desc[UR4][R6.64] ;  /* 0x0000000406137981 */ /* 0x0000a6000c1e1500 */
[----:B------:R-:W-:Y:S02]  /*c5c0*/  IMAD R10, R183, 0x3c, RZ ;  /* 0x0000003cb70a7824 */ /* 0x000fe400078e02ff */
[----:B------:R-:W-:-:S04]  /*c5d0*/  IMAD.WIDE R14, R2, 0x2, R14 ;  /* 0x00000002020e7825 */ /* 0x000fc800078e020e */
[--C-:B-1----:R-:W-:Y:S01]  /*c5e0*/  IMAD.WIDE R12, R191, 0x2, R184.reuse ;  /* 0x00000002bf0c7825 */ /* 0x102fe200078e02b8 */
[----:B------:R1:W2:Y:S03]  /*c5f0*/  LDG.E.U16 R232, desc[UR4][R14.64] ;  /* 0x000000040ee87981 */ /* 0x0002a6000c1e1500 */
[----:B------:R-:W-:-:S04]  /*c600*/  IMAD.WIDE R224, R224, 0x2, R184 ;  /* 0x00000002e0e07825 */ /* 0x000fc800078e02b8 */
[----:B0-----:R-:W-:-:S04]  /*c610*/  IMAD.WIDE R6, R10, 0x2, R184 ;  /* 0x000000020a067825 */ /* 0x001fc800078e02b8 */
[----:B------:R-:W-:Y:S02]  /*c620*/  IMAD R10, R183, 0x4c, RZ ;  /* 0x0000004cb70a7824 */ /* 0x000fe400078e02ff */
[----:B------:R-:W-:-:S04]  /*c630*/  IMAD.WIDE R12, R2, 0x2, R12 ;  /* 0x00000002020c7825 */ /* 0x000fc800078e020c */
[----:B-1----:R-:W-:Y:S01]  /*c640*/  IMAD.WIDE R14, R10, 0x2, R184 ;  /* 0x000000020a0e7825 */ /* 0x002fe200078e02b8 */
[----:B------:R0:W2:Y:S03]  /*c650*/  LDG.E.U16 R156, desc[UR4][R12.64] ;  /* 0x000000040c9c7981 */ /* 0x0000a6000c1e1500 */
[----:B------:R-:W-:-:S04]  /*c660*/  IMAD.WIDE R224, R2, 0x2, R224 ;  /* 0x0000000202e07825 */ /* 0x000fc800078e02e0 */
[C---:B------:R-:W-:Y:S02]  /*c670*/  IMAD R5, R183.reuse, 0x54, RZ ;  /* 0x00000054b7057824 */ /* 0x040fe400078e02ff */
[C---:B------:R-:W-:Y:S01]  /*c680*/  IMAD.WIDE R6, R2.reuse, 0x2, R6 ;  /* 0x0000000202067825 */ /* 0x040fe200078e0206 */
[----:B------:R-:W3:Y:S03]  /*c690*/  LDG.E.U16 R224, desc[UR4][R224.64] ;  /* 0x00000004e0e07981 */ /* 0x000ee6000c1e1500 */
[----:B------:R-:W-:Y:S01]  /*c6a0*/  IMAD.WIDE R8, R2, 0x2, R8 ;  /* 0x0000000202087825 */ /* 0x000fe200078e0208 */
[----:B------:R1:W2:Y:S03]  /*c6b0*/  LDG.E.U16 R213, desc[UR4][R6.64] ;  /* 0x0000000406d57981 */ /* 0x0002a6000c1e1500 */
[----:B------:R-:W-:-:S02]  /*c6c0*/  IMAD R10, R183, 0x5c, RZ ;  /* 0x0000005cb70a7824 */ /* 0x000fc400078e02ff */
[----:B0-----:R-:W-:Y:S01]  /*c6d0*/  IMAD.WIDE R12, R5, 0x2, R184 ;  /* 0x00000002050c7825 */ /* 0x001fe200078e02b8 */
[----:B------:R0:W2:Y:S03]  /*c6e0*/  LDG.E.U16 R225, desc[UR4][R8.64] ;  /* 0x0000000408e17981 */ /* 0x0000a6000c1e1500 */
[----:B------:R-:W-:-:S04]  /*c6f0*/  IMAD.WIDE R14, R2, 0x2, R14 ;  /* 0x00000002020e7825 */ /* 0x000fc800078e020e */
[--C-:B-1----:R-:W-:Y:S01]  /*c700*/  IMAD.WIDE R6, R238, 0x2, R184.reuse ;  /* 0x00000002ee067825 */ /* 0x102fe200078e02b8 */
[----:B------:R1:W2:Y:S03]  /*c710*/  LDG.E.U16 R153, desc[UR4][R14.64] ;  /* 0x000000040e997981 */ /* 0x0002a6000c1e1500 */
[----:B0-----:R-:W-:-:S04]  /*c720*/  IMAD.WIDE R8, R10, 0x2, R184 ;  /* 0x000000020a087825 */ /* 0x001fc800078e02b8 */
[----:B------:R-:W-:Y:S02]  /*c730*/  IMAD R10, R183, 0x2e, RZ ;  /* 0x0000002eb70a7824 */ /* 0x000fe400078e02ff */
[----:B------:R-:W-:-:S04]  /*c740*/  IMAD.WIDE R12, R2, 0x2, R12 ;  /* 0x00000002020c7825 */ /* 0x000fc800078e020c */
[----:B-1----:R-:W-:Y:S01]  /*c750*/  IMAD.WIDE R14, R234, 0x2, R184 ;  /* 0x00000002ea0e7825 */ /* 0x002fe200078e02b8 */
[----:B------:R0:W2:Y:S03]  /*c760*/  LDG.E.U16 R152, desc[UR4][R12.64] ;  /* 0x000000040c987981 */ /* 0x0000a6000c1e1500 */
[----:B------:R-:W-:-:S04]  /*c770*/  IMAD.WIDE R16, R2, 0x2, R16 ;  /* 0x0000000202107825 */ /* 0x000fc800078e0210 */
[----:B------:R-:W-:Y:S01]  /*c780*/  IMAD.WIDE R6, R2, 0x2, R6 ;  /* 0x0000000202067825 */ /* 0x000fe200078e0206 */
[----:B------:R1:W2:Y:S03]  /*c790*/  LDG.E.U16 R205, desc[UR4][R16.64] ;  /* 0x0000000410cd7981 */ /* 0x0002a6000c1e1500 */
[--C-:B------:R-:W-:Y:S01]  /*c7a0*/  IMAD.WIDE R226, R10, 0x2, R184.reuse ;  /* 0x000000020ae27825 */ /* 0x100fe200078e02b8 */
[----:B------:R1:W2:Y:S03]  /*c7b0*/  LDG.E.U16 R22, desc[UR4][R6.64] ;  /* 0x0000000406167981 */ /* 0x0002a6000c1e1500 */
[----:B------:R-:W-:Y:S02]  /*c7c0*/  IMAD R10, R183, 0x35, RZ ;  /* 0x00000035b70a7824 */ /* 0x000fe400078e02ff */
[----:B0-----:R-:W-:-:S04]  /*c7d0*/  IMAD.WIDE R12, R208, 0x2, R184 ;  /* 0x00000002d00c7825 */ /* 0x001fc800078e02b8 */
[----:B------:R-:W-:-:S04]  /*c7e0*/  IMAD.WIDE R14, R2, 0x2, R14 ;  /* 0x00000002020e7825 */ /* 0x000fc800078e020e */
[--C-:B-1----:R-:W-:Y:S01]  /*c7f0*/  IMAD.WIDE R16, R201, 0x2, R184.reuse ;  /* 0x00000002c9107825 */ /* 0x102fe200078e02b8 */
[----:B------:R0:W2:Y:S03]  /*c800*/  LDG.E.U16 R21, desc[UR4][R14.64] ;  /* 0x000000040e157981 */ /* 0x0000a6000c1e1500 */
[----:B------:R-:W-:-:S04]  /*c810*/  IMAD.WIDE R6, R10, 0x2, R184 ;  /* 0x000000020a067825 */ /* 0x000fc800078e02b8 */
[C---:B------:R-:W-:Y:S02]  /*c820*/  IMAD R10, R183.reuse, 0x3d, RZ ;  /* 0x0000003db70a7824 */ /* 0x040fe400078e02ff */
[----:B------:R-:W-:Y:S01]  /*c830*/  IMAD.WIDE R12, R2, 0x2, R12 ;  /* 0x00000002020c7825 */ /* 0x000fe200078e020c */
[----:B------:R-:W-:Y:S03]  /*c840*/  STL [R1+0xc44], R248 ;  /* 0x000c44f801007387 */ /* 0x000fe60000100800 */
[----:B0-----:R-:W-:Y:S01]  /*c850*/  IMAD.WIDE R14, R10, 0x2, R184 ;  /* 0x000000020a0e7825 */ /* 0x001fe200078e02b8 */
[----:B------:R0:W-:Y:S03]  /*c860*/  STL [R1+0x4], R3 ;  /* 0x0000040301007387 */ /* 0x0001e60000100800 */
[C---:B------:R-:W-:Y:S01]  /*c870*/  IMAD.WIDE R16, R2.reuse, 0x2, R16 ;  /* 0x0000000202107825 */ /* 0x040fe200078e0210 */
[----:B------:R1:W2:Y:S03]  /*c880*/  LDG.E.U16 R11, desc[UR4][R12.64] ;  /* 0x000000040c0b7981 */ /* 0x0002a6000c1e1500 */
[----:B------:R-:W-:Y:S01]  /*c890*/  IMAD R10, R183, 0x4d, RZ ;  /* 0x0000004db70a7824 */ /* 0x000fe200078e02ff */
[----:B------:R1:W2:Y:S01]  /*c8a0*/  LDG.E.U16 R157, desc[UR4][R16.64] ;  /* 0x00000004109d7981 */ /* 0x0002a2000c1e1500 */
[----:B------:R-:W-:-:S04]  /*c8b0*/  IMAD.WIDE R8, R2, 0x2, R8 ;  /* 0x0000000202087825 */ /* 0x000fc800078e0208 */
[----:B0-----:R-:W-:Y:S01]  /*c8c0*/  IMAD R3, R183, 0x44, RZ ;  /* 0x00000044b7037824 */ /* 0x001fe200078e02ff */
[----:B------:R0:W2:Y:S01]  /*c8d0*/  LDG.E.U16 R23, desc[UR4][R8.64] ;  /* 0x0000000408177981 */ /* 0x0000a2000c1e1500 */
[----:B------:R-:W-:-:S04]  /*c8e0*/  IMAD.WIDE R6, R2, 0x2, R6 ;  /* 0x0000000202067825 */ /* 0x000fc800078e0206 */
[--C-:B-1----:R-:W-:Y:S01]  /*c8f0*/  IMAD.WIDE R12, R10, 0x2, R184.reuse ;  /* 0x000000020a0c7825 */ /* 0x102fe200078e02b8 */
[----:B------:R1:W2:Y:S03]  /*c900*/  LDG.E.U16 R221, desc[UR4][R6.64] ;  /* 0x0000000406dd7981 */ /* 0x0002a6000c1e1500 */
[----:B------:R-:W-:Y:S02]  /*c910*/  IMAD R10, R183, 0x5d, RZ ;  /* 0x0000005db70a7824 */ /* 0x000fe400078e02ff */
[----:B------:R-:W-:-:S04]  /*c920*/  IMAD.WIDE R16, R3, 0x2, R184 ;  /* 0x0000000203107825 */ /* 0x000fc800078e02b8 */
[----:B0-----:R-:W-:-:S04]  /*c930*/  IMAD.WIDE R8, R200, 0x2, R184 ;  /* 0x00000002c8087825 */ /* 0x001fc800078e02b8 */
[----:B-1----:R-:W-:-:S04]  /*c940*/  IMAD.WIDE R6, R10, 0x2, R184 ;  /* 0x000000020a067825 */ /* 0x002fc800078e02b8 */
[C---:B------:R-:W-:Y:S02]  /*c950*/  IMAD R5, R183.reuse, 0x45, RZ ;  /* 0x00000045b7057824 */ /* 0x040fe400078e02ff */
[----:B------:R-:W-:Y:S02]  /*c960*/  IMAD R10, R183, 0x65, RZ ;  /* 0x00000065b70a7824 */ /* 0x000fe400078e02ff */
[----:B------:R-:W-:-:S04]  /*c970*/  IMAD.WIDE R16, R2, 0x2, R16 ;  /* 0x0000000202107825 */ /* 0x000fc800078e0210 */
[C---:B------:R-:W-:Y:S01]  /*c980*/  IMAD.WIDE R8, R2.reuse, 0x2, R8 ;  /* 0x0000000202087825 */ /* 0x040fe200078e0208 */
[----:B------:R-:W2:Y:S03]  /*c990*/  LDG.E.U16 R204, desc[UR4][R16.64] ;  /* 0x0000000410cc7981 */ /* 0x000ea6000c1e1500 */
[----:B------:R-:W-:Y:S01]  /*c9a0*/  IMAD.WIDE R12, R2, 0x2, R12 ;  /* 0x00000002020c7825 */ /* 0x000fe200078e020c */
[----:B------:R0:W2:Y:S03]  /*c9b0*/  LDG.E.U16 R20, desc[UR4][R8.64] ;  /* 0x0000000408147981 */ /* 0x0000a6000c1e1500 */
[--C-:B------:R-:W-:Y:S01]  /*c9c0*/  IMAD.WIDE R198, R5, 0x2, R184.reuse ;  /* 0x0000000205c67825 */ /* 0x100fe200078e02b8 */
[----:B------:R1:W2:Y:S03]  /*c9d0*/  LDG.E.U16 R17, desc[UR4][R12.64] ;  /* 0x000000040c117981 */ /* 0x0002a6000c1e1500 */
[----:B------:R-:W-:-:S04]  /*c9e0*/  IMAD.WIDE R188, R10, 0x2, R184 ;  /* 0x000000020abc7825 */ /* 0x000fc800078e02b8 */
[C---:B------:R-:W-:Y:S02]  /*c9f0*/  IMAD R5, R183.reuse, 0x55, RZ ;  /* 0x00000055b7057824 */ /* 0x040fe400078e02ff */
[----:B------:R-:W-:Y:S02]  /*ca00*/  IMAD R10, R183, 0x6d, RZ ;  /* 0x0000006db70a7824 */ /* 0x000fe400078e02ff */
[----:B0-----:R-:W-:-:S04]  /*ca10*/  IMAD.WIDE R8, R5, 0x2, R184 ;  /* 0x0000000205087825 */ /* 0x001fc800078e02b8 */
[----:B-1----:R-:W-:-:S04]  /*ca20*/  IMAD.WIDE R12, R10, 0x2, R184 ;  /* 0x000000020a0c7825 */ /* 0x002fc800078e02b8 */
[C---:B------:R-:W-:Y:S02]  /*ca30*/  IMAD R10, R183.reuse, 0x36, RZ ;  /* 0x00000036b70a7824 */ /* 0x040fe400078e02ff */
[----:B------:R-:W-:Y:S02]  /*ca40*/  IMAD R5, R183, 0x2f, RZ ;  /* 0x0000002fb7057824 */ /* 0x000fe400078e02ff */
[----:B------:R-:W-:-:S04]  /*ca50*/  IMAD.WIDE R202, R10, 0x2, R184 ;  /* 0x000000020aca7825 */ /* 0x000fc800078e02b8 */
[----:B------:R-:W-:-:S04]  /*ca60*/  IMAD.WIDE R210, R210, 0x2, R184 ;  /* 0x00000002d2d27825 */ /* 0x000fc800078e02b8 */
[----:B------:R-:W-:-:S04]  /*ca70*/  IMAD.WIDE R8, R2, 0x2, R8 ;  /* 0x0000000202087825 */ /* 0x000fc800078e0208 */
[----:B------:R-:W-:Y:S01]  /*ca80*/  IMAD R10, R183, 0x37, RZ ;  /* 0x00000037b70a7824 */ /* 0x000fe200078e02ff */
[----:B------:R0:W2:Y:S01]  /*ca90*/  LDG.E.U16 R16, desc[UR4][R8.64] ;  /* 0x0000000408107981 */ /* 0x0000a2000c1e1500 */
[----:B------:R-:W-:-:S04]  /*caa0*/  IMAD.WIDE R186, R5, 0x2, R184 ;  /* 0x0000000205ba7825 */ /* 0x000fc800078e02b8 */
[----:B------:R-:W-:-:S04]  /*cab0*/  IMAD.WIDE R200, R10, 0x2, R184 ;  /* 0x000000020ac87825 */ /* 0x000fc800078e02b8 */
[----:B------:R-:W-:Y:S02]  /*cac0*/  IMAD R10, R183, 0x3e, RZ ;  /* 0x0000003eb70a7824 */ /* 0x000fe400078e02ff */
[----:B------:R-:W-:-:S04]  /*cad0*/  IMAD.WIDE R210, R2, 0x2, R210 ;  /* 0x0000000202d27825 */ /* 0x000fc800078e02d2 */
[C---:B------:R-:W-:Y:S02]  /*cae0*/  IMAD.WIDE R206, R2.reuse, 0x2, R206 ;  /* 0x0000000202ce7825 */ /* 0x040fe400078e02ce */
[----:B------:R-:W4:Y:S02]  /*caf0*/  LDG.E.U16 R210, desc[UR4][R210.64] ;  /* 0x00000004d2d27981 */ /* 0x000f24000c1e1500 */
[----:B0-----:R-:W-:Y:S02]  /*cb00*/  IMAD.WIDE R8, R219, 0x2, R184 ;  /* 0x00000002db087825 */ /* 0x001fe400078e02b8 */
[----:B------:R-:W2:Y:S02]  /*cb10*/  LDG.E.U16 R206, desc[UR4][R206.64] ;  /* 0x00000004cece7981 */ /* 0x000ea4000c1e1500 */
[----:B------:R-:W-:-:S04]  /*cb20*/  IMAD.WIDE R14, R2, 0x2, R14 ;  /* 0x00000002020e7825 */ /* 0x000fc800078e020e */
[C---:B------:R-:W-:Y:S01]  /*cb30*/  IMAD.WIDE R186, R2.reuse, 0x2, R186 ;  /* 0x0000000202ba7825 */ /* 0x040fe200078e02ba */
[----:B------:R-:W2:Y:S03]  /*cb40*/  LDG.E.U16 R211, desc[UR4][R14.64] ;  /* 0x000000040ed37981 */ /* 0x000ea6000c1e1500 */
[----:B------:R-:W-:Y:S01]  /*cb50*/  IMAD.WIDE R6, R2, 0x2, R6 ;  /* 0x0000000202067825 */ /* 0x000fe200078e0206 */
[----:B------:R0:W2:Y:S03]  /*cb60*/  LDG.E.U16 R207, desc[UR4][R186.64] ;  /* 0x00000004bacf7981 */ /* 0x0000a6000c1e1500 */
[----:B------:R-:W-:Y:S01]  /*cb70*/  IMAD.WIDE R190, R10, 0x2, R184 ;  /* 0x000000020abe7825 */ /* 0x000fe200078e02b8 */
[----:B------:R1:W2:Y:S03]  /*cb80*/  LDG.E.U16 R15, desc[UR4][R6.64] ;  /* 0x00000004060f7981 */ /* 0x0002a6000c1e1500 */
[----:B------:R-:W-:-:S04]  /*cb90*/  IMAD.WIDE R12, R2, 0x2, R12 ;  /* 0x00000002020c7825 */ /* 0x000fc800078e020c */
[----:B------:R-:W-:Y:S02]  /*cba0*/  IMAD R10, R183, 0x56, RZ ;  /* 0x00000056b70a7824 */ /* 0x000fe400078e02ff */
[C---:B------:R-:W-:Y:S01]  /*cbb0*/  IMAD.WIDE R8, R2.reuse, 0x2, R8 ;  /* 0x0000000202087825 */ /* 0x040fe200078e0208 */
[----:B------:R-:W2:Y:S03]  /*cbc0*/  LDG.E.U16 R13, desc[UR4][R12.64] ;  /* 0x000000040c0d7981 */ /* 0x000ea6000c1e1500 */
[----:B------:R-:W-:-:S04]  /*cbd0*/  IMAD.WIDE R188, R2, 0x2, R188 ;  /* 0x0000000202bc7825 */ /* 0x000fc800078e02bc */
[----:B------:R-:W-:Y:S01]  /*cbe0*/  IMAD R3, R183, 0x46, RZ ;  /* 0x00000046b7037824 */ /* 0x000fe200078e02ff */
[----:B------:R-:W2:Y:S01]  /*cbf0*/  LDG.E.U16 R14, desc[UR4][R188.64] ;  /* 0x00000004bc0e7981 */ /* 0x000ea2000c1e1500 */
[----:B0-----:R-:W-:-:S03]  /*cc00*/  IMAD.WIDE R186, R10, 0x2, R184 ;  /* 0x000000020aba7825 */ /* 0x001fc600078e02b8 */
[----:B------:R0:W2:Y:S01]  /*cc10*/  LDG.E.U16 R12, desc[UR4][R8.64] ;  /* 0x00000004080c7981 */ /* 0x0000a2000c1e1500 */
[----:B-1----:R-:W-:-:S04]  /*cc20*/  IMAD.WIDE R6, R236, 0x2, R184 ;  /* 0x00000002ec067825 */ /* 0x002fc800078e02b8 */
[----:B------:R-:W-:Y:S02]  /*cc30*/  IMAD R10, R183, 0x5e, RZ ;  /* 0x0000005eb70a7824 */ /* 0x000fe400078e02ff */
[----:B------:R-:W-:-:S04]  /*cc40*/  IMAD.WIDE R198, R2, 0x2, R198 ;  /* 0x0000000202c67825 */ /* 0x000fc800078e02c6 */
[----:B------:R-:W-:Y:S02]  /*cc50*/  IMAD R5, R183, 0x4e, RZ ;  /* 0x0000004eb7057824 */ /* 0x000fe400078e02ff */
[----:B0-----:R-:W-:Y:S01]  /*cc60*/  IMAD.WIDE R8, R3, 0x2, R184 ;  /* 0x0000000203087825 */ /* 0x001fe200078e02b8 */
[----:B------:R-:W2:Y:S03]  /*cc70*/  LDG.E.U16 R198, desc[UR4][R198.64] ;  /* 0x00000004c6c67981 */ /* 0x000ea6000c1e1500 */
[----:B------:R-:W-:-:S04]  /*cc80*/  IMAD.WIDE R190, R2, 0x2, R190 ;  /* 0x0000000202be7825 */ /* 0x000fc800078e02be */
[--C-:B------:R-:W-:Y:S01]  /*cc90*/  IMAD.WIDE R192, R10, 0x2, R184.reuse ;  /* 0x000000020ac07825 */ /* 0x100fe200078e02b8 */
[----:B------:R0:W2:Y:S03]  /*cca0*/  LDG.E.U16 R199, desc[UR4][R190.64] ;  /* 0x00000004bec77981 */ /* 0x0000a6000c1e1500 */
[----:B------:R-:W-:-:S04]  /*ccb0*/  IMAD.WIDE R196, R196, 0x2, R184 ;  /* 0x00000002c4c47825 */ /* 0x000fc800078e02b8 */
[----:B------:R-:W-:-:S04]  /*ccc0*/  IMAD.WIDE R188, R5, 0x2, R184 ;  /* 0x0000000205bc7825 */ /* 0x000fc800078e02b8 */
[----:B------:R-:W-:Y:S02]  /*ccd0*/  IMAD R10, R183, 0x66, RZ ;  /* 0x00000066b70a7824 */ /* 0x000fe400078e02ff */
[----:B------:R-:W-:-:S04]  /*cce0*/  IMAD.WIDE R6, R2, 0x2, R6 ;  /* 0x0000000202067825 */ /* 0x000fc800078e0206 */
[C---:B------:R-:W-:Y:S02]  /*ccf0*/  IMAD.WIDE R186, R2.reuse, 0x2, R186 ;  /* 0x0000000202ba7825 */ /* 0x040fe400078e02ba */
[----:B------:R-:W2:Y:S02]  /*cd00*/  LDG.E.U16 R6, desc[UR4][R6.64] ;  /* 0x0000000406067981 */ /* 0x000ea4000c1e1500 */
[----:B------:R-:W-:-:S04]  /*cd10*/  IMAD.WIDE R8, R2, 0x2, R8 ;  /* 0x0000000202087825 */ /* 0x000fc800078e0208 */
[----:B0-----:R-:W-:Y:S02]  /*cd20*/  IMAD.WIDE R190, R10, 0x2, R184 ;  /* 0x000000020abe7825 */ /* 0x001fe400078e02b8 */
[----:B------:R-:W2:Y:S02]  /*cd30*/  LDG.E.U16 R9, desc[UR4][R8.64] ;  /* 0x0000000408097981 */ /* 0x000ea4000c1e1500 */
[----:B------:R-:W-:Y:S02]  /*cd40*/  IMAD R10, R183, 0x76, RZ ;  /* 0x00000076b70a7824 */ /* 0x000fe400078e02ff */
[C---:B------:R-:W-:Y:S01]  /*cd50*/  IMAD.WIDE R196, R2.reuse, 0x2, R196 ;  /* 0x0000000202c47825 */ /* 0x040fe200078e02c4 */
[----:B------:R0:W2:Y:S03]  /*cd60*/  LDG.E.U16 R7, desc[UR4][R186.64] ;  /* 0x00000004ba077981 */ /* 0x0000a6000c1e1500 */
[----:B------:R-:W-:-:S02]  /*cd70*/  IMAD.WIDE R188, R2, 0x2, R188 ;  /* 0x0000000202bc7825 */ /* 0x000fc400078e02bc */
[----:B------:R-:W2:Y:S02]  /*cd80*/  LDG.E.U16 R196, desc[UR4][R196.64] ;  /* 0x00000004c4c47981 */ /* 0x000ea4000c1e1500 */
[----:B------:R-:W-:Y:S02]  /*cd90*/  IMAD.WIDE R192, R2, 0x2, R192 ;  /* 0x0000000202c07825 */ /* 0x000fe400078e02c0 */
[----:B------:R1:W2:Y:S02]  /*cda0*/  LDG.E.U16 R8, desc[UR4][R188.64] ;  /* 0x00000004bc087981 */ /* 0x0002a4000c1e1500 */
[----:B------:R-:W-:Y:S02]  /*cdb0*/  IMAD R5, R183, 0x7e, RZ ;  /* 0x0000007eb7057824 */ /* 0x000fe400078e02ff */
[----:B0-----:R-:W-:Y:S01]  /*cdc0*/  IMAD.WIDE R186, R10, 0x2, R184 ;  /* 0x000000020aba7825 */ /* 0x001fe200078e02b8 */
[----:B------:R0:W2:Y:S03]  /*cdd0*/  LDG.E.U16 R197, desc[UR4][R192.64] ;  /* 0x00000004c0c57981 */ /* 0x0000a6000c1e1500 */
[----:B------:R-:W-:-:S04]  /*cde0*/  IMAD.WIDE R200, R2, 0x2, R200 ;  /* 0x0000000202c87825 */ /* 0x000fc800078e02c8 */
[----:B------:R-:W-:Y:S02]  /*cdf0*/  IMAD R10, R183, 0x3f, RZ ;  /* 0x0000003fb70a7824 */ /* 0x000fe400078e02ff */
[----:B-1----:R-:W-:Y:S01]  /*ce00*/  IMAD.WIDE R188, R5, 0x2, R184 ;  /* 0x0000000205bc7825 */ /* 0x002fe200078e02b8 */
[----:B------:R-:W2:Y:S03]  /*ce10*/  LDG.E.U16 R200, desc[UR4][R200.64] ;  /* 0x00000004c8c87981 */ /* 0x000ea6000c1e1500 */
[----:B------:R-:W-:-:S04]  /*ce20*/  IMAD.WIDE R190, R2, 0x2, R190 ;  /* 0x0000000202be7825 */ /* 0x000fc800078e02be */
[----:B0-----:R-:W-:Y:S01]  /*ce30*/  IMAD.WIDE R192, R10, 0x2, R184 ;  /* 0x000000020ac07825 */ /* 0x001fe200078e02b8 */
[----:B------:R0:W2:Y:S03]  /*ce40*/  LDG.E.U16 R201, desc[UR4][R190.64] ;  /* 0x00000004bec97981 */ /* 0x0000a6000c1e1500 */
[C---:B------:R-:W-:Y:S02]  /*ce50*/  IMAD R10, R183.reuse, 0x47, RZ ;  /* 0x00000047b70a7824 */ /* 0x040fe400078e02ff */
[----:B------:R-:W-:Y:S02]  /*ce60*/  IMAD R3, R183, 0x6e, RZ ;  /* 0x0000006eb7037824 */ /* 0x000fe400078e02ff */
[----:B------:R-:W-:-:S04]  /*ce70*/  IMAD.WIDE R186, R2, 0x2, R186 ;  /* 0x0000000202ba7825 */ /* 0x000fc800078e02ba */
[----:B0-----:R-:W-:Y:S01]  /*ce80*/  IMAD.WIDE R190, R2, 0x2, R188 ;  /* 0x0000000202be7825 */ /* 0x001fe200078e02bc */
[----:B------:R0:W2:Y:S03]  /*ce90*/  LDG.E.U16 R208, desc[UR4][R186.64] ;  /* 0x00000004bad07981 */ /* 0x0000a6000c1e1500 */
[--C-:B------:R-:W-:Y:S01]  /*cea0*/  IMAD.WIDE R188, R10, 0x2, R184.reuse ;  /* 0x000000020abc7825 */ /* 0x100fe200078e02b8 */
[----:B------:R1:W2:Y:S03]  /*ceb0*/  LDG.E.U16 R212, desc[UR4][R190.64] ;  /* 0x00000004bed47981 */ /* 0x0002a6000c1e1500 */
[----:B------:R-:W-:-:S04]  /*cec0*/  IMAD.WIDE R194, R3, 0x2, R184 ;  /* 0x0000000203c27825 */ /* 0x000fc800078e02b8 */
[----:B------:R-:W-:Y:S02]  /*ced0*/  IMAD R10, R183, 0x4f, RZ ;  /* 0x0000004fb70a7824 */ /* 0x000fe400078e02ff */
[----:B------:R-:W-:-:S04]  /*cee0*/  IMAD.WIDE R202, R2, 0x2, R202 ;  /* 0x0000000202ca7825 */ /* 0x000fc800078e02ca */
[----:B------:R-:W-:Y:S02]  /*cef0*/  IMAD.WIDE R192, R2, 0x2, R192 ;  /* 0x0000000202c07825 */ /* 0x000fe400078e02c0 */
[----:B------:R-:W2:Y:S02]  /*cf00*/  LDG.E.U16 R202, desc[UR4][R202.64] ;  /* 0x00000004caca7981 */ /* 0x000ea4000c1e1500 */
[----:B0-----:R-:W-:Y:S02]  /*cf10*/  IMAD.WIDE R186, R10, 0x2, R184 ;  /* 0x000000020aba7825 */ /* 0x001fe400078e02b8 */
[----:B------:R0:W2:Y:S02]  /*cf20*/  LDG.E.U16 R220, desc[UR4][R192.64] ;  /* 0x00000004c0dc7981 */ /* 0x0000a4000c1e1500 */
[----:B------:R-:W-:-:S04]  /*cf30*/  IMAD.WIDE R194, R2, 0x2, R194 ;  /* 0x0000000202c27825 */ /* 0x000fc800078e02c2 */
[C---:B-1----:R-:W-:Y:S01]  /*cf40*/  IMAD.WIDE R190, R2.reuse, 0x2, R188 ;  /* 0x0000000202be7825 */ /* 0x042fe200078e02bc */
[----:B------:R1:W2:Y:S03]  /*cf50*/  LDG.E.U16 R203, desc[UR4][R194.64] ;  /* 0x00000004c2cb7981 */ /* 0x0002a6000c1e1500 */
[C---:B------:R-:W-:Y:S01]  /*cf60*/  IMAD R5, R183.reuse, 0x5f, RZ ;  /* 0x0000005fb7057824 */ /* 0x040fe200078e02ff */
[----:B------:R3:W2:Y:S01]  /*cf70*/  LDG.E.U16 R222, desc[UR4][R190.64] ;  /* 0x00000004bede7981 */ /* 0x0006a2000c1e1500 */
[----:B------:R-:W-:Y:S02]  /*cf80*/  IMAD R3, R183, 0x57, RZ ;  /* 0x00000057b7037824 */ /* 0x000fe400078e02ff */
[----:B------:R-:W-:-:S04]  /*cf90*/  IMAD.WIDE R226, R2, 0x2, R226 ;  /* 0x0000000202e27825 */ /* 0x000fc800078e02e2 */
[----:B------:R-:W-:Y:S02]  /*cfa0*/  IMAD R10, R183, 0x67, RZ ;  /* 0x00000067b70a7824 */ /* 0x000fe400078e02ff */
[----:B0-----:R-:W-:Y:S01]  /*cfb0*/  IMAD.WIDE R192, R5, 0x2, R184 ;  /* 0x0000000205c07825 */ /* 0x001fe200078e02b8 */
[----:B------:R-:W2:Y:S03]  /*cfc0*/  LDG.E.U16 R226, desc[UR4][R226.64] ;  /* 0x00000004e2e27981 */ /* 0x000ea6000c1e1500 */
[----:B------:R-:W-:-:S04]  /*cfd0*/  IMAD.WIDE R186, R2, 0x2, R186 ;  /* 0x0000000202ba7825 */ /* 0x000fc800078e02ba */
[--C-:B------:R-:W-:Y:S01]  /*cfe0*/  IMAD.WIDE R188, R3, 0x2, R184.reuse ;  /* 0x0000000203bc7825 */ /* 0x100fe200078e02b8 */
[----:B------:R0:W-:Y:S03]  /*cff0*/  STL [R1+0xc48], R247 ;  /* 0x000c48f701007387 */ /* 0x0001e60000100800 */
[----:B-1----:R-:W-:Y:S01]  /*d000*/  IMAD.WIDE R194, R10, 0x2, R184 ;  /* 0x000000020ac27825 */ /* 0x002fe200078e02b8 */
[----:B------:R1:W2:Y:S03]  /*d010*/  LDG.E.U16 R227, desc[UR4][R186.64] ;  /* 0x00000004bae37981 */ /* 0x0002a6000c1e1500 */
[C---:B---3--:R-:W-:Y:S02]  /*d020*/  IMAD R190, R183.reuse, 0x6f, RZ ;  /* 0x0000006fb7be7824 */ /* 0x048fe400078e02ff */
[C---:B------:R-:W-:Y:S01]  /*d030*/  IMAD.WIDE R192, R2.reuse, 0x2, R192 ;  /* 0x0000000202c07825 */ /* 0x040fe200078e02c0 */
[----:B0-----:R-:W3:Y:S03]  /*d040*/  LDL.LU R247, [R1+0x2c] ;  /* 0x00002c0001f77983 */ /* 0x001ee60000300800 */
[----:B------:R-:W-:Y:S01]  /*d050*/  IMAD.WIDE R188, R2, 0x2, R188 ;  /* 0x0000000202bc7825 */ /* 0x000fe200078e02bc */
[----:B------:R-:W4:Y:S03]  /*d060*/  LDL.LU R248, [R1+0x24] ;  /* 0x0000240001f87983 */ /* 0x000f260000300800 */
[----:B-1----:R-:W-:Y:S01]  /*d070*/  IMAD.WIDE R186, R190, 0x2, R184 ;  /* 0x00000002beba7825 */ /* 0x002fe200078e02b8 */
[----:B------:R-:W2:Y:S03]  /*d080*/  LDL.LU R5, [R1+0x5c] ;  /* 0x00005c0001057983 */ /* 0x000ea60000300800 */
[----:B------:R-:W-:Y:S01]  /*d090*/  IMAD.WIDE R194, R2, 0x2, R194 ;  /* 0x0000000202c27825 */ /* 0x000fe200078e02c2 */
[----:B------:R-:W2:Y:S03]  /*d0a0*/  LDL.LU R10, [R1+0x54] ;  /* 0x00005400010a7983 */ /* 0x000ea60000300800 */
[C---:B------:R-:W-:Y:S01]  /*d0b0*/  IMAD R191, R183.reuse, 0x77, RZ ;  /* 0x00000077b7bf7824 */ /* 0x040fe200078e02ff */
[----:B------:R-:W2:Y:S01]  /*d0c0*/  LDL.LU R249, [R1+0x50] ;  /* 0x0000500001f97983 */ /* 0x000ea20000300800 */
[----:B------:R-:W-:-:S03]  /*d0d0*/  IMAD R183, R183, 0x7f, RZ ;  /* 0x0000007fb7b77824 */ /* 0x000fc600078e02ff */
[----:B------:R0:W2:Y:S04]  /*d0e0*/  LDG.E.U16 R236, desc[UR4][R192.64] ;  /* 0x00000004c0ec7981 */ /* 0x0000a8000c1e1500 */
[----:B------:R-:W2:Y:S04]  /*d0f0*/  LDL.LU R250, [R1+0x4c] ;  /* 0x00004c0001fa7983 */ /* 0x000ea80000300800 */
[----:B------:R1:W2:Y:S01]  /*d100*/  LDG.E.U16 R234, desc[UR4][R188.64] ;  /* 0x00000004bcea7981 */ /* 0x0002a2000c1e1500 */
[----:B0-----:R-:W-:-:S03]  /*d110*/  IMAD.WIDE R192, R2, 0x2, R186 ;  /* 0x0000000202c07825 */ /* 0x001fc600078e02ba */
[----:B------:R-:W2:Y:S01]  /*d120*/  LDL.LU R251, [R1+0x48] ;  /* 0x0000480001fb7983 */ /* 0x000ea20000300800 */
[----:B------:R-:W-:-:S03]  /*d130*/  IMAD.WIDE R186, R191, 0x2, R184 ;  /* 0x00000002bfba7825 */ /* 0x000fc600078e02b8 */
[----:B------:R0:W2:Y:S01]  /*d140*/  LDG.E.U16 R238, desc[UR4][R194.64] ;  /* 0x00000004c2ee7981 */ /* 0x0000a2000c1e1500 */
[----:B-1----:R-:W-:-:S03]  /*d150*/  IMAD.WIDE R188, R190, 0x2, R216 ;  /* 0x00000002bebc7825 */ /* 0x002fc600078e02d8 */
[----:B------:R-:W2:Y:S01]  /*d160*/  LDL.LU R4, [R1+0x44] ;  /* 0x0000440001047983 */ /* 0x000ea20000300800 */
[----:B------:R-:W-:-:S03]  /*d170*/  IMAD.WIDE R190, R191, 0x2, R216 ;  /* 0x00000002bfbe7825 */ /* 0x000fc600078e02d8 */
[----:B------:R-:W2:Y:S01]  /*d180*/  LDL.LU R18, [R1+0x40] ;  /* 0x0000400001127983 */ /* 0x000ea20000300800 */
[----:B------:R-:W-:-:S03]  /*d190*/  IMAD.WIDE R184, R183, 0x2, R184 ;  /* 0x00000002b7b87825 */ /* 0x000fc600078e02b8 */
[----:B------:R1:W-:Y:S01]  /*d1a0*/  STL [R1+0xb68], R216 ;  /* 0x000b68d801007387 */ /* 0x0003e20000100800 */
[----:B0-----:R-:W-:Y:S01]  /*d1b0*/  IMAD.WIDE R194, R183, 0x2, R216 ;  /* 0x00000002b7c27825 */ /* 0x001fe200078e02d8 */
[----:B------:R-:W0:Y:S03]  /*d1c0*/  S2R R3, SR_TID.X ;  /* 0x0000000000037919 */ /* 0x000e260000002100 */
[C---:B------:R-:W-:Y:S01]  /*d1d0*/  IMAD.WIDE R188, R2.reuse, 0x2, R188 ;  /* 0x0000000202bc7825 */ /* 0x040fe200078e02bc */
[----:B------:R-:W2:Y:S04]  /*d1e0*/  LDG.E.U16 R192, desc[UR4][R192.64] ;  /* 0x00000004c0c07981 */ /* 0x000ea8000c1e1500 */
[----:B-1----:R-:W2:Y:S01]  /*d1f0*/  LDL.LU R216, [R1+0x8] ;  /* 0x0000080001d87983 */ /* 0x002ea20000300800 */
[----:B------:R-:W-:-:S03]  /*d200*/  IMAD.WIDE R186, R2, 0x2, R186 ;  /* 0x0000000202ba7825 */ /* 0x000fc600078e02ba */
[----:B------:R1:W-:Y:S01]  /*d210*/  STL [R1+0xb64], R217 ;  /* 0x000b64d901007387 */ /* 0x0003e20000100800 */
[----:B------:R-:W-:-:S03]  /*d220*/  IMAD.WIDE R190, R2, 0x2, R190 ;  /* 0x0000000202be7825 */ /* 0x000fc600078e02be */
[----:B------:R-:W2:Y:S01]  /*d230*/  LDG.E.U16 R188, desc[UR4][R188.64] ;  /* 0x00000004bcbc7981 */ /* 0x000ea2000c1e1500 */
[----:B------:R-:W-:-:S03]  /*d240*/  IMAD.WIDE R184, R2, 0x2, R184 ;  /* 0x0000000202b87825 */ /* 0x000fc600078e02b8 */
[----:B------:R-:W2:Y:S01]  /*d250*/  LDG.E.U16 R186, desc[UR4][R186.64] ;  /* 0x00000004baba7981 */ /* 0x000ea2000c1e1500 */
[----:B------:R-:W-:-:S03]  /*d260*/  IMAD.WIDE R194, R2, 0x2, R194 ;  /* 0x0000000202c27825 */ /* 0x000fc600078e02c2 */
[----:B-1----:R-:W2:Y:S04]  /*d270*/  LDL.LU R217, [R1+0x1c] ;  /* 0x00001c0001d97983 */ /* 0x002ea80000300800 */
[----:B------:R1:W-:Y:S04]  /*d280*/  STL [R1+0xb6c], R2 ;  /* 0x000b6c0201007387 */ /* 0x0003e80000100800 */
[----:B------:R-:W2:Y:S04]  /*d290*/  LDG.E.U16 R190, desc[UR4][R190.64] ;  /* 0x00000004bebe7981 */ /* 0x000ea8000c1e1500 */
[----:B------:R0:W2:Y:S04]  /*d2a0*/  LDG.E.U16 R184, desc[UR4][R184.64] ;  /* 0x00000004b8b87981 */ /* 0x0000a8000c1e1500 */
[----:B-1----:R-:W2:Y:S04]  /*d2b0*/  LDL.LU R2, [R1+0x60] ;  /* 0x0000600001027983 */ /* 0x002ea80000300800 */
[----:B------:R-:W2:Y:S01]  /*d2c0*/  LDG.E.U16 R194, desc[UR4][R194.64] ;  /* 0x00000004c2c27981 */ /* 0x000ea2000c1e1500 */
[----:B0-----:R-:W-:-:S02]  /*d2d0*/  LOP3.LUT R183, R3, 0x3f, RZ, 0xc0, !PT ;  /* 0x0000003f03b77812 */ /* 0x001fc400078ec0ff */
[----:B------:R-:W-:Y:S02]  /*d2e0*/  LOP3.LUT R185, R3, 0xc0, RZ, 0xc0, !PT ;  /* 0x000000c003b97812 */ /* 0x000fe400078ec0ff */
[----:B------:R-:W-:-:S05]  /*d2f0*/  SHF.L.U32 R3, R183, 0x1, RZ ;  /* 0x00000001b7037819 */ /* 0x000fca00000006ff */
[----:B------:R-:W-:Y:S02]  /*d300*/  IMAD R183, R185, 0x100, R3 ;  /* 0x00000100b9b77824 */ /* 0x000fe400078e0203 */
[----:B------:R-:W2:Y:S03]  /*d310*/  LDL.LU R3, [R1+0x3c] ;  /* 0x00003c0001037983 */ /* 0x000ea60000300800 */
[----:B------:R-:W-:Y:S01]  /*d320*/  IADD3 R185, R0, R183, RZ ;  /* 0x000000b700b97210 */ /* 0x000fe20007ffe0ff */
[----:B------:R-:W-:Y:S06]  /*d330*/  BAR.SYNC.DEFER_BLOCKING 0x0 ;  /* 0x0000000000007b1d */ /* 0x000fec0000010000 */
[----:B---3--:R0:W-:Y:S04]  /*d340*/  STS.U16 [R185], R247 ;  /* 0x000000f7b9007388 */ /* 0x0081e80000000400 */
[----:B----4-:R-:W-:Y:S04]  /*d350*/  STS.U16 [R185+0x400], R248 ;  /* 0x000400f8b9007388 */ /* 0x010fe80000000400 */
[----:B0-----:R-:W3:Y:S04]  /*d360*/  LDL.LU R247, [R1+0xc48] ;  /* 0x000c480001f77983 */ /* 0x001ee80000300800 */
[----:B--2---:R-:W-:Y:S04]  /*d370*/  STS.U16 [R185+0x10400], R5 ;  /* 0x01040005b9007388 */ /* 0x004fe80000000400 */
[----:B------:R-:W-:Y:S04]  /*d380*/  STS.U16 [R185+0x10800], R10 ;  /* 0x0108000ab9007388 */ /* 0x000fe80000000400 */
[----:B------:R-:W-:Y:S04]  /*d390*/  STS.U16 [R185+0x10c00], R249 ;  /* 0x010c00f9b9007388 */ /* 0x000fe80000000400 */
[----:B------:R-:W-:Y:S04]  /*d3a0*/  STS.U16 [R185+0x11000], R250 ;  /* 0x011000fab9007388 */ /* 0x000fe80000000400 */
[----:B------:R-:W-:Y:S04]  /*d3b0*/  STS.U16 [R185+0x11400], R251 ;  /* 0x011400fbb9007388 */ /* 0x000fe80000000400 */
[----:B------:R-:W-:Y:S04]  /*d3c0*/  STS.U16 [R185+0x11800], R4 ;  /* 0x01180004b9007388 */ /* 0x000fe80000000400 */
[----:B------:R-:W-:Y:S04]  /*d3d0*/  STS.U16 [R185+0xc00], R216 ;  /* 0x000c00d8b9007388 */ /* 0x000fe80000000400 */
[----:B------:R-:W-:Y:S04]  /*d3e0*/  STS.U16 [R185+0x800], R217 ;  /* 0x000800d9b9007388 */ /* 0x000fe80000000400 */
[----:B------:R0:W-:Y:S04]  /*d3f0*/  STS.U16 [R185+0x10000], R2 ;  /* 0x01000002b9007388 */ /* 0x0001e80000000400 */
[----:B0-----:R-:W2:Y:S04]  /*d400*/  LDL.LU R2, [R1+0x38] ;  /* 0x0000380001027983 */ /* 0x001ea80000300800 */
[----:B------:R-:W4:Y:S04]  /*d410*/  LDL.LU R248, [R1+0xc44] ;  /* 0x000c440001f87983 */ /* 0x000f280000300800 */
[----:B------:R-:W3:Y:S04]  /*d420*/  LDL.LU R5, [R1+0x34] ;  /* 0x0000340001057983 */ /* 0x000ee80000300800 */
[----:B------:R-:W3:Y:S04]  /*d430*/  LDL.LU R10, [R1+0x30] ;  /* 0x00003000010a7983 */ /* 0x000ee80000300800 */
[----:B------:R-:W3:Y:S04]  /*d440*/  LDL.LU R249, [R1+0x68] ;  /* 0x0000680001f97983 */ /* 0x000ee80000300800 */
[----:B------:R-:W3:Y:S04]  /*d450*/  LDL.LU R250, [R1+0x64] ;  /* 0x0000640001fa7983 */ /* 0x000ee80000300800 */
[----:B------:R-:W3:Y:S04]  /*d460*/  LDL.LU R217, [R1+0xac] ;  /* 0x0000ac0001d97983 */ /* 0x000ee80000300800 */
[----:B------:R-:W3:Y:S04]  /*d470*/  LDL.LU R251, [R1+0x94] ;  /* 0x0000940001fb7983 */ /* 0x000ee80000300800 */
[----:B------:R-:W3:Y:S04]  /*d480*/  LDL.LU R4, [R1+0x128] ;  /* 0x0001280001047983 */ /* 0x000ee80000300800 */
[----:B------:R-:W3:Y:S04]  /*d490*/  LDL.LU R216, [R1+0x78] ;  /* 0x0000780001d87983 */ /* 0x000ee80000300800 */
[----:B------:R0:W-:Y:S04]  /*d4a0*/  STS.U16 [R185+0x11c00], R18 ;  /* 0x011c0012b9007388 */ /* 0x0001e80000000400 */
[----:B------:R1:W-:Y:S04]  /*d4b0*/  STS.U16 [R185+0x1c00], R224 ;  /* 0x001c00e0b9007388 */ /* 0x0003e80000000400 */
[----:B------:R1:W-:Y:S04]  /*d4c0*/  STS.U16 [R185+0x1800], R231 ;  /* 0x001800e7b9007388 */ /* 0x0003e80000000400 */
[----:B0-----:R-:W3:Y:S04]  /*d4d0*/  LDL.LU R18, [R1+0x124] ;  /* 0x0001240001127983 */ /* 0x001ee80000300800 */
[----:B-1----:R-:W3:Y:S04]  /*d4e0*/  LDL.LU R224, [R1+0x18] ;  /* 0x0000180001e07983 */ /* 0x002ee80000300800 */
[----:B------:R0:W-:Y:S04]  /*d4f0*/  STS.U16 [R185+0x1400], R240 ;  /* 0x001400f0b9007388 */ /* 0x0001e80000000400 */
[----:B------:R-:W3:Y:S04]  /*d500*/  LDL.LU R231, [R1+0x10c] ;  /* 0x00010c0001e77983 */ /* 0x000ee80000300800 */
[----:B------:R1:W-:Y:S04]  /*d510*/  STS.U16 [R185+0x12000], R3 ;  /* 0x01200003b9007388 */ /* 0x0003e80000000400 */
[----:B0-----:R-:W3:Y:S04]  /*d520*/  LDL.LU R240, [R1+0x4] ;  /* 0x0000040001f07983 */ /* 0x001ee80000300800 */
[----:B------:R0:W-:Y:S04]  /*d530*/  STS.U16 [R185+0x3000], R180 ;  /* 0x003000b4b9007388 */ /* 0x0001e80000000400 */
[----:B-1----:R-:W3:Y:S01]  /*d540*/  LDL.LU R3, [R1+0xf0] ;  /* 0x0000f00001037983 */ /* 0x002ee20000300800 */
[----:B0-----:R-:W-:-:S03]  /*d550*/  LOP3.LUT R180, R183, 0x10, RZ, 0x3c, !PT ;  /* 0x00000010b7b47812 */ /* 0x001fc600078e3cff */
[----:B------:R-:W-:Y:S02]  /*d560*/  STS.U16 [R185+0x2000], R210 ;  /* 0x002000d2b9007388 */ /* 0x000fe40000000400 */
[----:B------:R-:W-:Y:S02]  /*d570*/  IMAD.IADD R180, R0, 0x1, R180 ;  /* 0x0000000100b47824 */ /* 0x000fe400078e02b4 */
[----:B------:R-:W-:Y:S04]  /*d580*/  STS.U16 [R185+0x2400], R196 ;  /* 0x002400c4b9007388 */ /* 0x000fe80000000400 */
[----:B------:R-:W-:Y:S04]  /*d590*/  STS.U16 [R185+0x2800], R182 ;  /* 0x002800b6b9007388 */ /* 0x000fe80000000400 */
[----:B------:R-:W-:Y:S04]  /*d5a0*/  STS.U16 [R185+0x2c00], R181 ;  /* 0x002c00b5b9007388 */ /* 0x000fe80000000400 */
[----:B------:R-:W-:Y:S04]  /*d5b0*/  STS.U16 [R185+0x3400], R179 ;  /* 0x003400b3b9007388 */ /* 0x000fe80000000400 */
[----:B------:R-:W-:Y:S04]  /*d5c0*/  STS.U16 [R185+0x3800], R171 ;  /* 0x003800abb9007388 */ /* 0x000fe80000000400 */
[----:B------:R-:W-:Y:S04]  /*d5d0*/  STS.U16 [R185+0x3c00], R178 ;  /* 0x003c00b2b9007388 */ /* 0x000fe80000000400 */
[----:B--2---:R-:W-:Y:S04]  /*d5e0*/  STS.U16 [R185+0x12400], R2 ;  /* 0x01240002b9007388 */ /* 0x004fe80000000400 */
[----:B----4-:R0:W-:Y:S04]  /*d5f0*/  STS.U16 [R185+0x1000], R248 ;  /* 0x001000f8b9007388 */ /* 0x0101e80000000400 */
[----:B---3--:R1:W-:Y:S04]  /*d600*/  STS.U16 [R185+0x12800], R5 ;  /* 0x01280005b9007388 */ /* 0x0083e80000000400 */
[----:B0-----:R-:W2:Y:S04]  /*d610*/  LDL.LU R248, [R1+0xd8] ;  /* 0x0000d80001f87983 */ /* 0x001ea80000300800 */
[----:B------:R-:W3:Y:S04]  /*d620*/  LDL.LU R2, [R1+0xd4] ;  /* 0x0000d40001027983 */ /* 0x000ee80000300800 */
[----:B-1----:R-:W4:Y:S04]  /*d630*/  LDL.LU R5, [R1+0xc4] ;  /* 0x0000c40001057983 */ /* 0x002f280000300800 */
[----:B------:R0:W-:Y:S04]  /*d640*/  STS.U16 [R185+0x12c00], R10 ;  /* 0x012c000ab9007388 */ /* 0x0001e80000000400 */
[----:B------:R1:W-:Y:S04]  /*d650*/  STS.U16 [R185+0x13000], R249 ;  /* 0x013000f9b9007388 */ /* 0x0003e80000000400 */
[----:B------:R1:W-:Y:S04]  /*d660*/  STS.U16 [R185+0x13400], R250 ;  /* 0x013400fab9007388 */ /* 0x0003e80000000400 */
[----:B0-----:R-:W4:Y:S04]  /*d670*/  LDL.LU R10, [R1+0xc0] ;  /* 0x0000c000010a7983 */ /* 0x001f280000300800 */
[----:B-1----:R-:W4:Y:S04]  /*d680*/  LDL.LU R249, [R1+0xc40] ;  /* 0x000c400001f97983 */ /* 0x002f280000300800 */
[----:B------:R-:W4:Y:S04]  /*d690*/  LDL.LU R250, [R1+0xc3c] ;  /* 0x000c3c0001fa7983 */ /* 0x000f280000300800 */
        /* <DEDUP_REMOVED lines=8> */
[----:B0-----:R-:W4:Y:S04]  /*d720*/  LDL.LU R4, [R1+0xc30] ;  /* 0x000c300001047983 */ /* 0x001f280000300800 */
        /* <DEDUP_REMOVED lines=10> */
[----:B------:R0:W-:Y:S04]  /*d7d0*/  STS.U16 [R180+0xc80], R240 ;  /* 0x000c80f0b4007388 */ /* 0x0001e80000000400 */
[----:B-1----:R-:W4:Y:S04]  /*d7e0*/  LDL.LU R231, [R1+0xdc] ;  /* 0x0000dc0001e77983 */ /* 0x002f280000300800 */
[----:B0-----:R-:W4:Y:S04]  /*d7f0*/  LDL.LU R240, [R1+0xc8] ;  /* 0x0000c80001f07983 */ /* 0x001f280000300800 */
[----:B------:R-:W-:Y:S04]  /*d800*/  STS.U16 [R180+0x1c80], R223 ;  /* 0x001c80dfb4007388 */ /* 0x000fe80000000400 */
[----:B------:R-:W-:Y:S04]  /*d810*/  STS.U16 [R180+0x1880], R230 ;  /* 0x001880e6b4007388 */ /* 0x000fe80000000400 */
[----:B------:R-:W-:Y:S04]  /*d820*/  STS.U16 [R180+0x1480], R239 ;  /* 0x001480efb4007388 */ /* 0x000fe80000000400 */
[----:B--2---:R-:W-:Y:S04]  /*d830*/  STS.U16 [R180+0x11080], R248 ;  /* 0x011080f8b4007388 */ /* 0x004fe80000000400 */
[----:B---3--:R-:W-:Y:S04]  /*d840*/  STS.U16 [R180+0x11480], R2 ;  /* 0x01148002b4007388 */ /* 0x008fe80000000400 */
[----:B----4-:R0:W-:Y:S04]  /*d850*/  STS.U16 [R180+0x11880], R5 ;  /* 0x01188005b4007388 */ /* 0x0101e80000000400 */
[----:B0-----:R-:W2:Y:S04]  /*d860*/  LDL.LU R5, [R1+0x90] ;  /* 0x0000900001057983 */ /* 0x001ea80000300800 */
[----:B------:R-:W3:Y:S04]  /*d870*/  LDL.LU R248, [R1+0x194] ;  /* 0x0001940001f87983 */ /* 0x000ee80000300800 */
[----:B------:R0:W-:Y:S04]  /*d880*/  STS.U16 [R180+0x11c80], R10 ;  /* 0x011c800ab4007388 */ /* 0x0001e80000000400 */
[----:B0-----:R-:W4:Y:S04]  /*d890*/  LDL.LU R10, [R1+0x74] ;  /* 0x00007400010a7983 */ /* 0x001f280000300800 */
[----:B------:R-:W4:Y:S04]  /*d8a0*/  LDL.LU R223, [R1+0x190] ;  /* 0x0001900001df7983 */ /* 0x000f280000300800 */
[----:B------:R-:W4:Y:S04]  /*d8b0*/  LDL.LU R2, [R1+0x14] ;  /* 0x0000140001027983 */ /* 0x000f280000300800 */
[----:B------:R0:W-:Y:S04]  /*d8c0*/  STS.U16 [R180+0x12080], R217 ;  /* 0x012080d9b4007388 */ /* 0x0001e80000000400 */
[----:B------:R-:W4:Y:S04]  /*d8d0*/  LDL.LU R230, [R1+0x18c] ;  /* 0x00018c0001e67983 */ /* 0x000f280000300800 */
[----:B0-----:R-:W4:Y:S04]  /*d8e0*/  LDL.LU R217, [R1+0x174] ;  /* 0x0001740001d97983 */ /* 0x001f280000300800 */
[----:B------:R-:W4:Y:S04]  /*d8f0*/  LDL.LU R239, [R1+0x160] ;  /* 0x0001600001ef7983 */ /* 0x000f280000300800 */
[----:B------:R0:W-:Y:S04]  /*d900*/  STS.U16 [R180+0x12880], R216 ;  /* 0x012880d8b4007388 */ /* 0x0001e80000000400 */
[----:B0-----:R-:W4:Y:S01]  /*d910*/  LDL.LU R216, [R1+0x15c] ;  /* 0x00015c0001d87983 */ /* 0x001f220000300800 */
[----:B------:R-:W-:-:S04]  /*d920*/  LOP3.LUT R171, R183, 0x20, RZ, 0x3c, !PT ;  /* 0x00000020b7ab7812 */ /* 0x000fc800078e3cff */
[----:B------:R-:W-:Y:S01]  /*d930*/  IADD3 R171, R0, R171, RZ ;  /* 0x000000ab00ab7210 */ /* 0x000fe20007ffe0ff */
[----:B------:R-:W-:Y:S04]  /*d940*/  STS.U16 [R180+0x2080], R209 ;  /* 0x002080d1b4007388 */ /* 0x000fe80000000400 */
[----:B------:R-:W-:Y:S04]  /*d950*/  STS.U16 [R180+0x12c80], R224 ;  /* 0x012c80e0b4007388 */ /* 0x000fe80000000400 */
[----:B------:R-:W-:Y:S04]  /*d960*/  STS.U16 [R180+0x13080], R3 ;  /* 0x01308003b4007388 */ /* 0x000fe80000000400 */
[----:B------:R-:W-:Y:S04]  /*d970*/  STS.U16 [R180+0x2480], R177 ;  /* 0x002480b1b4007388 */ /* 0x000fe80000000400 */
[----:B------:R-:W-:Y:S04]  /*d980*/  STS.U16 [R180+0x2880], R176 ;  /* 0x002880b0b4007388 */ /* 0x000fe80000000400 */
[----:B------:R0:W-:Y:S04]  /*d990*/  STS.U16 [R180+0x12480], R247 ;  /* 0x012480f7b4007388 */ /* 0x0001e80000000400 */
[----:B------:R-:W-:Y:S04]  /*d9a0*/  STS.U16 [R180+0x2c80], R175 ;  /* 0x002c80afb4007388 */ /* 0x000fe80000000400 */
[----:B0-----:R-:W4:Y:S04]  /*d9b0*/  LDL.LU R247, [R1+0x14c] ;  /* 0x00014c0001f77983 */ /* 0x001f280000300800 */
[----:B------:R-:W4:Y:S04]  /*d9c0*/  LDL.LU R224, [R1+0x148] ;  /* 0x0001480001e07983 */ /* 0x000f280000300800 */
[----:B------:R-:W4:Y:S04]  /*d9d0*/  LDL.LU R3, [R1+0xc28] ;  /* 0x000c280001037983 */ /* 0x000f280000300800 */
[----:B------:R0:W-:Y:S04]  /*d9e0*/  STS.U16 [R180+0x13480], R231 ;  /* 0x013480e7b4007388 */ /* 0x0001e80000000400 */
[----:B------:R-:W-:Y:S04]  /*d9f0*/  STS.U16 [R180+0x3080], R174 ;  /* 0x003080aeb4007388 */ /* 0x000fe80000000400 */
[----:B------:R-:W-:Y:S04]  /*da00*/  STS.U16 [R180+0x3480], R173 ;  /* 0x003480adb4007388 */ /* 0x000fe80000000400 */
[----:B0-----:R-:W4:Y:S04]  /*da10*/  LDL.LU R231, [R1+0x144] ;  /* 0x0001440001e77983 */ /* 0x001f280000300800 */
[----:B------:R-:W-:Y:S04]  /*da20*/  STS.U16 [R180+0x3880], R163 ;  /* 0x003880a3b4007388 */ /* 0x000fe80000000400 */
[----:B------:R0:W-:Y:S04]  /*da30*/  STS.U16 [R180+0x13880], R240 ;  /* 0x013880f0b4007388 */ /* 0x0001e80000000400 */
[----:B------:R-:W-:Y:S04]  /*da40*/  STS.U16 [R180+0x3c80], R172 ;  /* 0x003c80acb4007388 */ /* 0x000fe80000000400 */
[----:B------:R-:W-:Y:S04]  /*da50*/  STS.U16 [R180+0x13c80], R170 ;  /* 0x013c80aab4007388 */ /* 0x000fe80000000400 */
[----:B0-----:R-:W4:Y:S04]  /*da60*/  LDL.LU R240, [R1+0x140] ;  /* 0x0001400001f07983 */ /* 0x001f280000300800 */
[----:B------:R-:W-:Y:S04]  /*da70*/  STS.U16 [R171+0xd00], R18 ;  /* 0x000d0012ab007388 */ /* 0x000fe80000000400 */
[----:B--2---:R0:W-:Y:S04]  /*da80*/  STS.U16 [R171+0x100], R5 ;  /* 0x00010005ab007388 */ /* 0x0041e80000000400 */
[----:B---3--:R1:W-:Y:S04]  /*da90*/  STS.U16 [R171+0x10100], R248 ;  /* 0x010100f8ab007388 */ /* 0x0083e80000000400 */
[----:B0-----:R-:W2:Y:S04]  /*daa0*/  LDL.LU R5, [R1+0xc24] ;  /* 0x000c240001057983 */ /* 0x001ea80000300800 */
[----:B-1----:R-:W3:Y:S04]  /*dab0*/  LDL.LU R248, [R1+0x134] ;  /* 0x0001340001f87983 */ /* 0x002ee80000300800 */
[----:B----4-:R0:W-:Y:S04]  /*dac0*/  STS.U16 [R171+0x500], R10 ;  /* 0x0005000aab007388 */ /* 0x0101e80000000400 */
[----:B------:R1:W-:Y:S04]  /*dad0*/  STS.U16 [R171+0x900], R2 ;  /* 0x00090002ab007388 */ /* 0x0003e80000000400 */
[----:B0-----:R-:W4:Y:S04]  /*dae0*/  LDL.LU R10, [R1+0xc20] ;  /* 0x000c2000010a7983 */ /* 0x001f280000300800 */
[----:B-1----:R-:W2:Y:S04]  /*daf0*/  LDL.LU R2, [R1+0x12c] ;  /* 0x00012c0001027983 */ /* 0x002ea80000300800 */
[----:B------:R-:W4:Y:S04]  /*db00*/  LDL.LU R18, [R1+0xc1c] ;  /* 0x000c1c0001127983 */ /* 0x000f280000300800 */
[----:B------:R0:W-:Y:S04]  /*db10*/  STS.U16 [R171+0x10d00], R217 ;  /* 0x010d00d9ab007388 */ /* 0x0001e80000000400 */
[----:B------:R1:W-:Y:S04]  /*db20*/  STS.U16 [R171+0x11100], R239 ;  /* 0x011100efab007388 */ /* 0x0003e80000000400 */
[----:B0-----:R-:W4:Y:S04]  /*db30*/  LDL.LU R217, [R1+0x108] ;  /* 0x0001080001d97983 */ /* 0x001f280000300800 */
[----:B-1----:R-:W4:Y:S04]  /*db40*/  LDL.LU R239, [R1+0xe8] ;  /* 0x0000e80001ef7983 */ /* 0x002f280000300800 */
[----:B------:R0:W-:Y:S04]  /*db50*/  STS.U16 [R171+0x11500], R216 ;  /* 0x011500d8ab007388 */ /* 0x0001e80000000400 */
[----:B0-----:R-:W4:Y:S04]  /*db60*/  LDL.LU R216, [R1+0xa8] ;  /* 0x0000a80001d87983 */ /* 0x001f280000300800 */
[----:B------:R-:W-:Y:S04]  /*db70*/  STS.U16 [R171+0x1500], R237 ;  /* 0x001500edab007388 */ /* 0x000fe80000000400 */
[----:B------:R-:W-:Y:S04]  /*db80*/  STS.U16 [R171+0x1100], R246 ;  /* 0x001100f6ab007388 */ /* 0x000fe80000000400 */
[----:B------:R-:W-:Y:S04]  /*db90*/  STS.U16 [R171+0x10500], R223 ;  /* 0x010500dfab007388 */ /* 0x000fe80000000400 */
[----:B------:R-:W-:Y:S04]  /*dba0*/  STS.U16 [R171+0x10900], R230 ;  /* 0x010900e6ab007388 */ /* 0x000fe80000000400 */
[----:B------:R0:W-:Y:S04]  /*dbb0*/  STS.U16 [R171+0x11900], R247 ;  /* 0x011900f7ab007388 */ /* 0x0001e80000000400 */
[----:B------:R1:W-:Y:S04]  /*dbc0*/  STS.U16 [R171+0x11d00], R224 ;  /* 0x011d00e0ab007388 */ /* 0x0003e80000000400 */
[----:B0-----:R-:W4:Y:S04]  /*dbd0*/  LDL.LU R247, [R1+0x8c] ;  /* 0x00008c0001f77983 */ /* 0x001f280000300800 */
[----:B------:R-:W4:Y:S04]  /*dbe0*/  LDL.LU R237, [R1+0x1d8] ;  /* 0x0001d80001ed7983 */ /* 0x000f280000300800 */
[----:B-1----:R-:W4:Y:S04]  /*dbf0*/  LDL.LU R224, [R1+0x70] ;  /* 0x0000700001e07983 */ /* 0x002f280000300800 */
[----:B------:R-:W4:Y:S04]  /*dc00*/  LDL.LU R246, [R1+0x1d4] ;  /* 0x0001d40001f67983 */ /* 0x000f280000300800 */
[----:B------:R0:W-:Y:S04]  /*dc10*/  STS.U16 [R171+0x12100], R231 ;  /* 0x012100e7ab007388 */ /* 0x0001e80000000400 */
[----:B------:R-:W4:Y:S04]  /*dc20*/  LDL.LU R223, [R1+0x10] ;  /* 0x0000100001df7983 */ /* 0x000f280000300800 */
[----:B0-----:R-:W4:Y:S04]  /*dc30*/  LDL.LU R231, [R1+0x1d0] ;  /* 0x0001d00001e77983 */ /* 0x001f280000300800 */
[----:B------:R0:W-:Y:S04]  /*dc40*/  STS.U16 [R171+0x12500], R240 ;  /* 0x012500f0ab007388 */ /* 0x0001e80000000400 */
[----:B0-----:R-:W4:Y:S04]  /*dc50*/  LDL.LU R240, [R1+0x1cc] ;  /* 0x0001cc0001f07983 */ /* 0x001f280000300800 */
[----:B------:R-:W4:Y:S04]  /*dc60*/  LDL.LU R230, [R1+0x1c8] ;  /* 0x0001c80001e67983 */ /* 0x000f280000300800 */
[----:B---3--:R0:W-:Y:S04]  /*dc70*/  STS.U16 [R171+0x12900], R248 ;  /* 0x012900f8ab007388 */ /* 0x0081e80000000400 */
[----:B0-----:R-:W3:Y:S04]  /*dc80*/  LDL.LU R248, [R1+0x1c4] ;  /* 0x0001c40001f87983 */ /* 0x001ee80000300800 */
[----:B--2---:R0:W-:Y:S04]  /*dc90*/  STS.U16 [R171+0x12d00], R2 ;  /* 0x012d0002ab007388 */ /* 0x0041e80000000400 */
[----:B0-----:R-:W2:Y:S04]  /*dca0*/  LDL.LU R2, [R1+0x1bc] ;  /* 0x0001bc0001027983 */ /* 0x001ea80000300800 */
[----:B----4-:R0:W-:Y:S04]  /*dcb0*/  STS.U16 [R171+0x13100], R217 ;  /* 0x013100d9ab007388 */ /* 0x0101e80000000400 */
[----:B------:R1:W-:Y:S04]  /*dcc0*/  STS.U16 [R171+0x13500], R239 ;  /* 0x013500efab007388 */ /* 0x0003e80000000400 */
[----:B0-----:R-:W4:Y:S04]  /*dcd0*/  LDL.LU R217, [R1+0x1a8] ;  /* 0x0001a80001d97983 */ /* 0x001f280000300800 */
[----:B-1----:R-:W4:Y:S04]  /*dce0*/  LDL.LU R239, [R1+0x188] ;  /* 0x0001880001ef7983 */ /* 0x002f280000300800 */
[----:B------:R0:W-:Y:S04]  /*dcf0*/  STS.U16 [R171+0x13900], R216 ;  /* 0x013900d8ab007388 */ /* 0x0001e80000000400 */
[----:B0-----:R-:W4:Y:S01]  /*dd00*/  LDL.LU R216, [R1+0x170] ;  /* 0x0001700001d87983 */ /* 0x001f220000300800 */
[----:B------:R-:W-:-:S05]  /*dd10*/  LOP3.LUT R163, R183, 0x30, RZ, 0x3c, !PT ;  /* 0x00000030b7a37812 */ /* 0x000fca00078e3cff */
[----:B------:R-:W-:Y:S01]  /*dd20*/  IMAD.IADD R163, R0, 0x1, R163 ;  /* 0x0000000100a37824 */ /* 0x000fe200078e02a3 */
        /* <DEDUP_REMOVED lines=12> */
[----:B------:R1:W-:Y:S04]  /*ddf0*/  STS.U16 [R163+0x580], R224 ;  /* 0x000580e0a3007388 */ /* 0x0003e80000000400 */
[----:B------:R1:W-:Y:S04]  /*de00*/  STS.U16 [R163+0xd80], R4 ;  /* 0x000d8004a3007388 */ /* 0x0003e80000000400 */
[----:B0-----:R-:W4:Y:S04]  /*de10*/  LDL.LU R247, [R1+0x154] ;  /* 0x0001540001f77983 */ /* 0x001f280000300800 */
[----:B-1----:R-:W4:Y:S04]  /*de20*/  LDL.LU R224, [R1+0x120] ;  /* 0x0001200001e07983 */ /* 0x002f280000300800 */
[----:B------:R0:W-:Y:S04]  /*de30*/  STS.U16 [R163+0x10980], R231 ;  /* 0x010980e7a3007388 */ /* 0x0001e80000000400 */
[----:B------:R-:W4:Y:S04]  /*de40*/  LDL.LU R4, [R1+0xc18] ;  /* 0x000c180001047983 */ /* 0x000f280000300800 */
[----:B------:R1:W-:Y:S04]  /*de50*/  STS.U16 [R163+0x10d80], R240 ;  /* 0x010d80f0a3007388 */ /* 0x0003e80000000400 */
[----:B0-----:R-:W4:Y:S04]  /*de60*/  LDL.LU R231, [R1+0x104] ;  /* 0x0001040001e77983 */ /* 0x001f280000300800 */
[----:B------:R-:W-:Y:S04]  /*de70*/  STS.U16 [R163+0x10580], R246 ;  /* 0x010580f6a3007388 */ /* 0x000fe80000000400 */
[----:B-1----:R-:W4:Y:S04]  /*de80*/  LDL.LU R240, [R1+0xe4] ;  /* 0x0000e40001f07983 */ /* 0x002f280000300800 */
[----:B------:R-:W-:Y:S04]  /*de90*/  STS.U16 [R163+0x980], R223 ;  /* 0x000980dfa3007388 */ /* 0x000fe80000000400 */
[----:B---3--:R0:W-:Y:S04]  /*dea0*/  STS.U16 [R163+0x11580], R248 ;  /* 0x011580f8a3007388 */ /* 0x0081e80000000400 */
[----:B0-----:R-:W3:Y:S04]  /*deb0*/  LDL.LU R248, [R1+0xa4] ;  /* 0x0000a40001f87983 */ /* 0x001ee80000300800 */
[----:B--2---:R0:W-:Y:S04]  /*dec0*/  STS.U16 [R163+0x11980], R2 ;  /* 0x01198002a3007388 */ /* 0x0041e80000000400 */
[----:B0-----:R-:W2:Y:S04]  /*ded0*/  LDL.LU R2, [R1+0x88] ;  /* 0x0000880001027983 */ /* 0x001ea80000300800 */
[----:B------:R-:W2:Y:S04]  /*dee0*/  LDL.LU R246, [R1+0x234] ;  /* 0x0002340001f67983 */ /* 0x000ea80000300800 */
[----:B----4-:R0:W-:Y:S04]  /*def0*/  STS.U16 [R163+0x11d80], R217 ;  /* 0x011d80d9a3007388 */ /* 0x0101e80000000400 */
[----:B------:R-:W4:Y:S04]  /*df00*/  LDL.LU R223, [R1+0x6c] ;  /* 0x00006c0001df7983 */ /* 0x000f280000300800 */
[----:B------:R1:W-:Y:S04]  /*df10*/  STS.U16 [R163+0x12180], R239 ;  /* 0x012180efa3007388 */ /* 0x0003e80000000400 */
[----:B0-----:R-:W4:Y:S04]  /*df20*/  LDL.LU R217, [R1+0x224] ;  /* 0x0002240001d97983 */ /* 0x001f280000300800 */
[----:B-1----:R-:W4:Y:S04]  /*df30*/  LDL.LU R239, [R1+0x214] ;  /* 0x0002140001ef7983 */ /* 0x002f280000300800 */
[----:B------:R0:W-:Y:S04]  /*df40*/  STS.U16 [R163+0x12580], R216 ;  /* 0x012580d8a3007388 */ /* 0x0001e80000000400 */
[----:B0-----:R-:W4:Y:S01]  /*df50*/  LDL.LU R216, [R1+0x204] ;  /* 0x0002040001d87983 */ /* 0x001f220000300800 */
[----:B------:R-:W-:-:S03]  /*df60*/  LOP3.LUT R155, R183, 0x40, RZ, 0x3c, !PT ;  /* 0x00000040b79b7812 */ /* 0x000fc600078e3cff */
[----:B------:R-:W-:Y:S01]  /*df70*/  STS.U16 [R163+0x11180], R230 ;  /* 0x011180e6a3007388 */ /* 0x000fe20000000400 */
[----:B------:R-:W-:-:S03]  /*df80*/  IADD3 R155, R0, R155, RZ ;  /* 0x0000009b009b7210 */ /* 0x000fc60007ffe0ff */
        /* <DEDUP_REMOVED lines=15> */
[----:B------:R0:W-:Y:S04]  /*e080*/  STS.U16 [R163+0x13180], R231 ;  /* 0x013180e7a3007388 */ /* 0x0001e80000000400 */
[----:B------:R-:W-:Y:S04]  /*e090*/  STS.U16 [R163+0x3580], R157 ;  /* 0x0035809da3007388 */ /* 0x000fe80000000400 */
[----:B------:R1:W-:Y:S04]  /*e0a0*/  STS.U16 [R163+0x13580], R240 ;  /* 0x013580f0a3007388 */ /* 0x0003e80000000400 */
[----:B0-----:R-:W4:Y:S04]  /*e0b0*/  LDL.LU R231, [R1+0x1a4] ;  /* 0x0001a40001e77983 */ /* 0x001f280000300800 */
[----:B------:R-:W-:Y:S04]  /*e0c0*/  STS.U16 [R163+0x3980], R19 ;  /* 0x00398013a3007388 */ /* 0x000fe80000000400 */
[----:B-1----:R-:W4:Y:S04]  /*e0d0*/  LDL.LU R240, [R1+0x184] ;  /* 0x0001840001f07983 */ /* 0x002f280000300800 */
[----:B------:R-:W-:Y:S04]  /*e0e0*/  STS.U16 [R163+0x3d80], R156 ;  /* 0x003d809ca3007388 */ /* 0x000fe80000000400 */
[----:B------:R-:W-:Y:S04]  /*e0f0*/  STS.U16 [R163+0x13d80], R154 ;  /* 0x013d809aa3007388 */ /* 0x000fe80000000400 */
[----:B---3--:R0:W-:Y:S04]  /*e100*/  STS.U16 [R163+0x13980], R248 ;  /* 0x013980f8a3007388 */ /* 0x0081e80000000400 */
[----:B------:R-:W-:Y:S04]  /*e110*/  STS.U16 [R155+0xa00], R18 ;  /* 0x000a00129b007388 */ /* 0x000fe80000000400 */
[----:B0-----:R-:W3:Y:S04]  /*e120*/  LDL.LU R248, [R1+0x16c] ;  /* 0x00016c0001f87983 */ /* 0x001ee80000300800 */
[----:B--2---:R0:W-:Y:S04]  /*e130*/  STS.U16 [R155+0x200], R2 ;  /* 0x000200029b007388 */ /* 0x0041e80000000400 */
[----:B0-----:R-:W2:Y:S04]  /*e140*/  LDL.LU R2, [R1+0x150] ;  /* 0x0001500001027983 */ /* 0x001ea80000300800 */
[----:B----4-:R0:W-:Y:S04]  /*e150*/  STS.U16 [R155+0x10600], R217 ;  /* 0x010600d99b007388 */ /* 0x0101e80000000400 */
[----:B------:R1:W-:Y:S04]  /*e160*/  STS.U16 [R155+0x10a00], R239 ;  /* 0x010a00ef9b007388 */ /* 0x0003e80000000400 */
[----:B0-----:R-:W4:Y:S04]  /*e170*/  LDL.LU R217, [R1+0x11c] ;  /* 0x00011c0001d97983 */ /* 0x001f280000300800 */
[----:B------:R-:W4:Y:S04]  /*e180*/  LDL.LU R18, [R1+0xc14] ;  /* 0x000c140001127983 */ /* 0x000f280000300800 */
[----:B-1----:R-:W4:Y:S04]  /*e190*/  LDL.LU R239, [R1+0x100] ;  /* 0x0001000001ef7983 */ /* 0x002f280000300800 */
[----:B------:R0:W-:Y:S04]  /*e1a0*/  STS.U16 [R155+0x10e00], R216 ;  /* 0x010e00d89b007388 */ /* 0x0001e80000000400 */
[----:B0-----:R-:W4:Y:S04]  /*e1b0*/  LDL.LU R216, [R1+0xe0] ;  /* 0x0000e00001d87983 */ /* 0x001f280000300800 */
        /* <DEDUP_REMOVED lines=8> */
[----:B------:R-:W4:Y:S04]  /*e240*/  LDL.LU R223, [R1+0x58] ;  /* 0x0000580001df7983 */ /* 0x000f280000300800 */
[----:B------:R1:W-:Y:S04]  /*e250*/  STS.U16 [R155+0x12200], R240 ;  /* 0x012200f09b007388 */ /* 0x0003e80000000400 */
[----:B0-----:R-:W4:Y:S04]  /*e260*/  LDL.LU R231, [R1+0x220] ;  /* 0x0002200001e77983 */ /* 0x001f280000300800 */
[----:B------:R-:W-:Y:S04]  /*e270*/  STS.U16 [R155+0x11600], R230 ;  /* 0x011600e69b007388 */ /* 0x000fe80000000400 */
[----:B-1----:R-:W4:Y:S04]  /*e280*/  LDL.LU R240, [R1+0x210] ;  /* 0x0002100001f07983 */ /* 0x002f280000300800 */
[----:B---3--:R0:W-:Y:S04]  /*e290*/  STS.U16 [R155+0x12600], R248 ;  /* 0x012600f89b007388 */ /* 0x0081e80000000400 */
[----:B0-----:R-:W3:Y:S04]  /*e2a0*/  LDL.LU R248, [R1+0x200] ;  /* 0x0002000001f87983 */ /* 0x001ee80000300800 */
[----:B------:R-:W3:Y:S04]  /*e2b0*/  LDL.LU R230, [R1+0x1f0] ;  /* 0x0001f00001e67983 */ /* 0x000ee80000300800 */
[----:B--2---:R0:W-:Y:S04]  /*e2c0*/  STS.U16 [R155+0x12a00], R2 ;  /* 0x012a00029b007388 */ /* 0x0041e80000000400 */
[----:B0-----:R-:W2:Y:S04]  /*e2d0*/  LDL.LU R2, [R1+0x1e0] ;  /* 0x0001e00001027983 */ /* 0x001ea80000300800 */
[----:B----4-:R0:W-:Y:S04]  /*e2e0*/  STS.U16 [R155+0x12e00], R217 ;  /* 0x012e00d99b007388 */ /* 0x0101e80000000400 */
[----:B0-----:R-:W4:Y:S04]  /*e2f0*/  LDL.LU R217, [R1+0x1b4] ;  /* 0x0001b40001d97983 */ /* 0x001f280000300800 */
[----:B------:R0:W-:Y:S04]  /*e300*/  STS.U16 [R155+0x13600], R216 ;  /* 0x013600d89b007388 */ /* 0x0001e80000000400 */
[----:B0-----:R-:W4:Y:S01]  /*e310*/  LDL.LU R216, [R1+0x1a0] ;  /* 0x0001a00001d87983 */ /* 0x001f220000300800 */
[----:B------:R-:W-:-:S05]  /*e320*/  LOP3.LUT R19, R183, 0x50, RZ, 0x3c, !PT ;  /* 0x00000050b7137812 */ /* 0x000fca00078e3cff */
[----:B------:R-:W-:Y:S01]  /*e330*/  IMAD.IADD R19, R0, 0x1, R19 ;  /* 0x0000000100137824 */ /* 0x000fe200078e0213 */
[----:B------:R0:W-:Y:S04]  /*e340*/  STS.U16 [R155+0x13200], R239 ;  /* 0x013200ef9b007388 */ /* 0x0001e80000000400 */
        /* <DEDUP_REMOVED lines=13> */
[----:B0-----:R-:W4:Y:S04]  /*e420*/  LDL.LU R239, [R1+0x180] ;  /* 0x0001800001ef7983 */ /* 0x001f280000300800 */
[----:B------:R-:W-:Y:S04]  /*e430*/  STS.U16 [R155+0x3e00], R20 ;  /* 0x003e00149b007388 */ /* 0x000fe80000000400 */
[----:B------:R-:W-:Y:S04]  /*e440*/  STS.U16 [R155+0x13e00], R18 ;  /* 0x013e00129b007388 */ /* 0x000fe80000000400 */
        /* <DEDUP_REMOVED lines=8> */
[----:B------:R-:W-:Y:S04]  /*e4d0*/  STS.U16 [R19+0x280], R246 ;  /* 0x000280f613007388 */ /* 0x000fe80000000400 */
[----:B0-----:R-:W4:Y:S04]  /*e4e0*/  LDL.LU R240, [R1+0xfc] ;  /* 0x0000fc0001f07983 */ /* 0x001f280000300800 */
[----:B------:R-:W-:Y:S04]  /*e4f0*/  STS.U16 [R19+0x680], R223 ;  /* 0x000680df13007388 */ /* 0x000fe80000000400 */
[----:B---3--:R0:W-:Y:S04]  /*e500*/  STS.U16 [R19+0x10e80], R248 ;  /* 0x010e80f813007388 */ /* 0x0081e80000000400 */
[----:B------:R-:W-:Y:S04]  /*e510*/  STS.U16 [R19+0x11280], R230 ;  /* 0x011280e613007388 */ /* 0x000fe80000000400 */
[----:B0-----:R-:W3:Y:S04]  /*e520*/  LDL.LU R248, [R1+0xd0] ;  /* 0x0000d00001f87983 */ /* 0x001ee80000300800 */
[----:B--2---:R0:W-:Y:S04]  /*e530*/  STS.U16 [R19+0x11680], R2 ;  /* 0x0116800213007388 */ /* 0x0041e80000000400 */
[----:B0-----:R-:W2:Y:S04]  /*e540*/  LDL.LU R2, [R1+0x9c] ;  /* 0x00009c0001027983 */ /* 0x001ea80000300800 */
[----:B------:R-:W2:Y:S04]  /*e550*/  LDL.LU R246, [R1+0x80] ;  /* 0x0000800001f67983 */ /* 0x000ea80000300800 */
[----:B------:R-:W2:Y:S04]  /*e560*/  LDL.LU R223, [R1+0x22c] ;  /* 0x00022c0001df7983 */ /* 0x000ea80000300800 */
[----:B----4-:R0:W-:Y:S04]  /*e570*/  STS.U16 [R19+0x11a80], R217 ;  /* 0x011a80d913007388 */ /* 0x0101e80000000400 */
        /* <DEDUP_REMOVED lines=20> */
[----:B------:R0:W-:Y:S04]  /*e6c0*/  STS.U16 [R19+0x12680], R247 ;  /* 0x012680f713007388 */ /* 0x0001e80000000400 */
[----:B------:R-:W-:Y:S04]  /*e6d0*/  STS.U16 [R19+0x3e80], R12 ;  /* 0x003e800c13007388 */ /* 0x000fe80000000400 */
[----:B0-----:R-:W4:Y:S04]  /*e6e0*/  LDL.LU R247, [R1+0x1ec] ;  /* 0x0001ec0001f77983 */ /* 0x001f280000300800 */
[----:B------:R0:W-:Y:S04]  /*e6f0*/  STS.U16 [R19+0x12a80], R224 ;  /* 0x012a80e013007388 */ /* 0x0001e80000000400 */
[----:B------:R1:W-:Y:S04]  /*e700*/  STS.U16 [R19+0x12e80], R231 ;  /* 0x012e80e713007388 */ /* 0x0003e80000000400 */
[----:B0-----:R-:W4:Y:S04]  /*e710*/  LDL.LU R224, [R1+0x1dc] ;  /* 0x0001dc0001e07983 */ /* 0x001f280000300800 */
[----:B-1----:R-:W4:Y:S04]  /*e720*/  LDL.LU R231, [R1+0x1b0] ;  /* 0x0001b00001e77983 */ /* 0x002f280000300800 */
[----:B------:R-:W-:Y:S04]  /*e730*/  STS.U16 [R19+0x13e80], R10 ;  /* 0x013e800a13007388 */ /* 0x000fe80000000400 */
[----:B------:R0:W-:Y:S04]  /*e740*/  STS.U16 [R19+0x13280], R240 ;  /* 0x013280f013007388 */ /* 0x0001e80000000400 */
[----:B0-----:R-:W4:Y:S04]  /*e750*/  LDL.LU R240, [R1+0x19c] ;  /* 0x00019c0001f07983 */ /* 0x001f280000300800 */
[----:B---3--:R0:W-:Y:S04]  /*e760*/  STS.U16 [R19+0x13680], R248 ;  /* 0x013680f813007388 */ /* 0x0081e80000000400 */
[----:B0-----:R-:W3:Y:S04]  /*e770*/  LDL.LU R248, [R1+0x17c] ;  /* 0x00017c0001f87983 */ /* 0x001ee80000300800 */
[----:B--2---:R0:W-:Y:S04]  /*e780*/  STS.U16 [R19+0x13a80], R2 ;  /* 0x013a800213007388 */ /* 0x0041e80000000400 */
[----:B------:R-:W-:Y:S04]  /*e790*/  STS.U16 [R11+0xb00], R5 ;  /* 0x000b00050b007388 */ /* 0x000fe80000000400 */
[----:B0-----:R-:W2:Y:S04]  /*e7a0*/  LDL.LU R2, [R1+0x164] ;  /* 0x0001640001027983 */ /* 0x001ea80000300800 */
[----:B----4-:R0:W-:Y:S04]  /*e7b0*/  STS.U16 [R11+0x700], R217 ;  /* 0x000700d90b007388 */ /* 0x0101e80000000400 */
[----:B0-----:R-:W4:Y:S04]  /*e7c0*/  LDL.LU R217, [R1+0x138] ;  /* 0x0001380001d97983 */ /* 0x001f280000300800 */
[----:B------:R-:W4:Y:S04]  /*e7d0*/  LDL.LU R5, [R1+0xc0c] ;  /* 0x000c0c0001057983 */ /* 0x000f280000300800 */
[----:B------:R0:W-:Y:S04]  /*e7e0*/  STS.U16 [R11+0x10b00], R216 ;  /* 0x010b00d80b007388 */ /* 0x0001e80000000400 */
[----:B0-----:R-:W4:Y:S04]  /*e7f0*/  LDL.LU R216, [R1+0x114] ;  /* 0x0001140001d87983 */ /* 0x001f280000300800 */
[----:B------:R-:W4:Y:S04]  /*e800*/  LDL.LU R245, [R1+0xf8] ;  /* 0x0000f80001f57983 */ /* 0x000f280000300800 */
[----:B------:R-:W4:Y:S04]  /*e810*/  LDL.LU R229, [R1+0xcc] ;  /* 0x0000cc0001e57983 */ /* 0x000f280000300800 */
[----:B------:R-:W4:Y:S01]  /*e820*/  LDL.LU R237, [R1+0x98] ;  /* 0x0000980001ed7983 */ /* 0x000f220000300800 */
[----:B------:R-:W-:-:S03]  /*e830*/  LOP3.LUT R183, R183, 0x70, RZ, 0x3c, !PT ;  /* 0x00000070b7b77812 */ /* 0x000fc600078e3cff */
[----:B------:R0:W-:Y:S04]  /*e840*/  STS.U16 [R11+0x300], R246 ;  /* 0x000300f60b007388 */ /* 0x0001e80000000400 */
[----:B------:R1:W-:Y:S04]  /*e850*/  STS.U16 [R11+0x10300], R223 ;  /* 0x010300df0b007388 */ /* 0x0003e80000000400 */
[----:B------:R1:W-:Y:S04]  /*e860*/  STS.U16 [R11+0x10700], R230 ;  /* 0x010700e60b007388 */ /* 0x0003e80000000400 */
[----:B0-----:R-:W4:Y:S04]  /*e870*/  LDL.LU R246, [R1+0x7c] ;  /* 0x00007c0001f67983 */ /* 0x001f280000300800 */
[----:B------:R-:W-:Y:S04]  /*e880*/  STS.U16 [R11+0xf00], R250 ;  /* 0x000f00fa0b007388 */ /* 0x000fe80000000400 */
[----:B-1----:R-:W4:Y:S04]  /*e890*/  LDL.LU R223, [R1+0x228] ;  /* 0x0002280001df7983 */ /* 0x002f280000300800 */
[----:B------:R-:W4:Y:S04]  /*e8a0*/  LDL.LU R230, [R1+0x218] ;  /* 0x0002180001e67983 */ /* 0x000f280000300800 */
[----:B------:R0:W-:Y:S04]  /*e8b0*/  STS.U16 [R11+0x10f00], R239 ;  /* 0x010f00ef0b007388 */ /* 0x0001e80000000400 */
[----:B------:R1:W-:Y:S04]  /*e8c0*/  STS.U16 [R11+0x2300], R9 ;  /* 0x002300090b007388 */ /* 0x0003e80000000400 */
[----:B0-----:R-:W4:Y:S04]  /*e8d0*/  LDL.LU R239, [R1+0x208] ;  /* 0x0002080001ef7983 */ /* 0x001f280000300800 */
[----:B------:R0:W-:Y:S01]  /*e8e0*/  STS.U16 [R11+0x11300], R247 ;  /* 0x011300f70b007388 */ /* 0x0001e20000000400 */
[----:B-1----:R-:W-:-:S03]  /*e8f0*/  IMAD.IADD R9, R0, 0x1, R183 ;  /* 0x0000000100097824 */ /* 0x002fc600078e02b7 */
        /* <DEDUP_REMOVED lines=8> */
[----:B------:R-:W-:Y:S04]  /*e980*/  STS.U16 [R11+0x1b00], R202 ;  /* 0x001b00ca0b007388 */ /* 0x000fe80000000400 */
[----:B0-----:R-:W4:Y:S04]  /*e990*/  LDL.LU R240, [R1+0x1ac] ;  /* 0x0001ac0001f07983 */ /* 0x001f280000300800 */
        /* <DEDUP_REMOVED lines=8> */
[----:B---3--:R0:W-:Y:S04]  /*ea20*/  STS.U16 [R11+0x12300], R248 ;  /* 0x012300f80b007388 */ /* 0x0081e80000000400 */
[----:B0-----:R-:W3:Y:S04]  /*ea30*/  LDL.LU R248, [R1+0x198] ;  /* 0x0001980001f87983 */ /* 0x001ee80000300800 */
[----:B--2---:R0:W-:Y:S04]  /*ea40*/  STS.U16 [R11+0x12700], R2 ;  /* 0x012700020b007388 */ /* 0x0041e80000000400 */
[----:B0-----:R-:W2:Y:S04]  /*ea50*/  LDL.LU R2, [R1+0x178] ;  /* 0x0001780001027983 */ /* 0x001ea80000300800 */
[----:B----4-:R0:W-:Y:S04]  /*ea60*/  STS.U16 [R11+0x12b00], R217 ;  /* 0x012b00d90b007388 */ /* 0x0101e80000000400 */
[----:B------:R-:W-:Y:S04]  /*ea70*/  STS.U16 [R11+0x13f00], R5 ;  /* 0x013f00050b007388 */ /* 0x000fe80000000400 */
[----:B0-----:R-:W4:Y:S04]  /*ea80*/  LDL.LU R217, [R1+0x158] ;  /* 0x0001580001d97983 */ /* 0x001f280000300800 */
[----:B------:R0:W-:Y:S04]  /*ea90*/  STS.U16 [R11+0x12f00], R216 ;  /* 0x012f00d80b007388 */ /* 0x0001e80000000400 */
[----:B------:R-:W-:Y:S04]  /*eaa0*/  STS.U16 [R11+0x13300], R245 ;  /* 0x013300f50b007388 */ /* 0x000fe80000000400 */
[----:B------:R-:W-:Y:S04]  /*eab0*/  STS.U16 [R11+0x13700], R229 ;  /* 0x013700e50b007388 */ /* 0x000fe80000000400 */
[----:B------:R-:W-:Y:S04]  /*eac0*/  STS.U16 [R11+0x13b00], R237 ;  /* 0x013b00ed0b007388 */ /* 0x000fe80000000400 */
[----:B0-----:R-:W4:Y:S04]  /*ead0*/  LDL.LU R216, [R1+0x130] ;  /* 0x0001300001d87983 */ /* 0x001f280000300800 */
[----:B------:R0:W-:Y:S04]  /*eae0*/  STS.U16 [R9+0x780], R4 ;  /* 0x0007800409007388 */ /* 0x0001e80000000400 */
[----:B------:R1:W-:Y:S04]  /*eaf0*/  STS.U16 [R9+0xb80], R3 ;  /* 0x000b800309007388 */ /* 0x0003e80000000400 */
[----:B0-----:R-:W4:Y:S04]  /*eb00*/  LDL.LU R4, [R1+0xc08] ;  /* 0x000c080001047983 */ /* 0x001f280000300800 */
[----:B-1----:R-:W4:Y:S04]  /*eb10*/  LDL.LU R3, [R1+0xc04] ;  /* 0x000c040001037983 */ /* 0x002f280000300800 */
        /* <DEDUP_REMOVED lines=18> */
[----:B------:R-:W-:Y:S01]  /*ec40*/  STS.U16 [R9+0x13780], R188 ;  /* 0x013780bc09007388 */ /* 0x000fe20000000400 */
[----:B------:R-:W-:Y:S01]  /*ec50*/  UMOV UR59, 0x40000040 ;  /* 0x40000040003b7882 */ /* 0x000fe20000000000 */
[----:B------:R-:W-:Y:S01]  /*ec60*/  MOV R218, UR5 ;  /* 0x0000000500da7c02 */ /* 0x000fe20008000f00 */
[----:B------:R-:W-:Y:S01]  /*ec70*/  UIADD3.64 UR6, UR10, 0x2, URZ ;  /* 0x000000020a067897 */ /* 0x000fe2000fffe03f */
[----:B------:R-:W-:Y:S01]  /*ec80*/  STS.U16 [R9+0x11b80], R240 ;  /* 0x011b80f009007388 */ /* 0x000fe20000000400 */
[----:B------:R-:W-:-:S03]  /*ec90*/  MOV R219, UR4 ;  /* 0x0000000400db7c02 */ /* 0x000fc60008000f00 */
[----:B------:R-:W-:Y:S04]  /*eca0*/  STS.U16 [R9+0x3b80], R186 ;  /* 0x003b80ba09007388 */ /* 0x000fe80000000400 */
[----:B------:R-:W-:Y:S04]  /*ecb0*/  STS.U16 [R9+0x13b80], R190 ;  /* 0x013b80be09007388 */ /* 0x000fe80000000400 */
[----:B------:R-:W-:Y:S04]  /*ecc0*/  STS.U16 [R9+0x3f80], R184 ;  /* 0x003f80b809007388 */ /* 0x000fe80000000400 */
[----:B------:R-:W-:Y:S04]  /*ecd0*/  STS.U16 [R9+0x13f80], R194 ;  /* 0x013f80c209007388 */ /* 0x000fe80000000400 */
[----:B---3--:R-:W-:Y:S04]  /*ece0*/  STS.U16 [R9+0x11f80], R248 ;  /* 0x011f80f809007388 */ /* 0x008fe80000000400 */
[----:B--2---:R1:W-:Y:S01]  /*ecf0*/  STS.U16 [R9+0x12380], R2 ;  /* 0x0123800209007388 */ /* 0x0043e20000000400 */
[----:B------:R-:W-:-:S02]  /*ed00*/  UIADD3.64 UR52, UR8, 0x100, URZ ;  /* 0x0000010008347897 */ /* 0x000fc4000fffe03f */
[----:B------:R-:W-:Y:S02]  /*ed10*/  UIADD3.64 UR54, UR10, 0x4, URZ ;  /* 0x000000040a367897 */ /* 0x000fe4000fffe03f */
[----:B------:R-:W-:Y:S02]  /*ed20*/  UIADD3.64 UR48, UR8, 0x180, URZ ;  /* 0x0000018008307897 */ /* 0x000fe4000fffe03f */
[----:B------:R-:W-:Y:S02]  /*ed30*/  UIADD3.64 UR50, UR10, 0x3fe, URZ ;  /* 0x000003fe0a327897 */ /* 0x000fe4000fffe03f */
[----:B------:R-:W-:Y:S01]  /*ed40*/  UIADD3.64 UR44, UR8, 0x200, URZ ;  /* 0x00000200082c7897 */ /* 0x000fe2000fffe03f */
[----:B----4-:R-:W-:Y:S04]  /*ed50*/  STS.U16 [R9+0x12780], R217 ;  /* 0x012780d909007388 */ /* 0x010fe80000000400 */
[----:B------:R-:W-:Y:S04]  /*ed60*/  STS.U16 [R9+0x12b80], R216 ;  /* 0x012b80d809007388 */ /* 0x000fe80000000400 */
[----:B------:R-:W-:Y:S04]  /*ed70*/  STS.U16 [R9+0x13380], R4 ;  /* 0x0133800409007388 */ /* 0x000fe80000000400 */
[----:B------:R2:W-:Y:S01]  /*ed80*/  STS.U16 [R9+0x12f80], R3 ;  /* 0x012f800309007388 */ /* 0x0005e20000000400 */
[----:B------:R-:W-:Y:S01]  /*ed90*/  UIADD3.64 UR46, UR10, 0x400, URZ ;  /* 0x000004000a2e7897 */ /* 0x000fe2000fffe03f */
[----:B------:R-:W-:Y:S01]  /*eda0*/  MOV R10, UR14 ;  /* 0x0000000e000a7c02 */ /* 0x000fe20008000f00 */
[----:B0-----:R-:W0:Y:S01]  /*edb0*/  LDC R238, c[0x0][0x238] ;  /* 0x00008e00ffee7b82 */ /* 0x001e220000000800 */
[----:B------:R3:W-:Y:S06]  /*edc0*/  MEMBAR.ALL.CTA ;  /* 0x0000000000007992 */ /* 0x0007ec0000008000 */
[----:B---3--:R-:W3:Y:S01]  /*edd0*/  FENCE.VIEW.ASYNC.S ;  /* 0x00000000000073c6 */ /* 0x008ee20000000000 */
[----:B-1----:R-:W-:-:S04]  /*ede0*/  SHF.R.U32.HI R2, RZ, 0x4, R0 ;  /* 0x00000004ff027819 */ /* 0x002fc80000011600 */
[----:B------:R-:W-:Y:S01]  /*edf0*/  SGXT.U32 R2, R2, 0xe ;  /* 0x0000000e0202781a */ /* 0x000fe20000000000 */
[----:B------:R-:W-:Y:S01]  /*ee00*/  UIADD3.64 UR4, UR8, 0x80, URZ ;  /* 0x0000008008047897 */ /* 0x000fe2000fffe03f */
[----:B--2---:R-:W2:Y:S01]  /*ee10*/  LDL.LU R3, [R1+0xc00] ;  /* 0x000c000001037983 */ /* 0x004ea20000300800 */
[----:B---3--:R-:W-:Y:S01]  /*ee20*/  BAR.SYNC.DEFER_BLOCKING 0x0 ;  /* 0x0000000000007b1d */ /* 0x008fe20000010000 */
[----:B------:R-:W-:-:S05]  /*ee30*/  R2UR UR58, R2 ;  /* 0x00000000023a72ca */ /* 0x000fca00000e0000 */
[----:B------:R-:W3:Y:S04]  /*ee40*/  LDL.LU R4, [R1+0xbfc] ;  /* 0x000bfc0001047983 */ /* 0x000ee80000300800 */
[----:B------:R-:W4:Y:S04]  /*ee50*/  LDL.LU R230, [R1+0x264] ;  /* 0x0002640001e67983 */ /* 0x000f280000300800 */
[----:B------:R-:W2:Y:S04]  /*ee60*/  LDL.LU R239, [R1+0x260] ;  /* 0x0002600001ef7983 */ /* 0x000ea80000300800 */
[----:B------:R-:W3:Y:S01]  /*ee70*/  LDL.LU R247, [R1+0x25c] ;  /* 0x00025c0001f77983 */ /* 0x000ee20000300800 */
[----:B------:R-:W-:-:S03]  /*ee80*/  WARPGROUP.ARRIVE ;  /* 0x00000000000079c5 */ /* 0x000fc60000000000 */
[----:B------:R-:W3:Y:S04]  /*ee90*/  LDL.LU R224, [R1+0x258] ;  /* 0x0002580001e07983 */ /* 0x000ee80000300800 */
[----:B------:R-:W3:Y:S01]  /*eea0*/  LDL.LU R231, [R1+0x254] ;  /* 0x0002540001e77983 */ /* 0x000ee20000300800 */
[----:B------:R-:W-:Y:S03]  /*eeb0*/  HGMMA.64x64x16.F32.BF16 R184, gdesc[UR56].tnspA, RZ, !UPT ;  /* 0x20e0000038b879f0 */ /* 0x000fe6000c7018ff */
[----:B------:R-:W3:Y:S04]  /*eec0*/  LDL.LU R240, [R1+0x250] ;  /* 0x0002500001f07983 */ /* 0x000ee80000300800 */
[----:B------:R-:W3:Y:S04]  /*eed0*/  LDL.LU R248, [R1+0x24c] ;  /* 0x00024c0001f87983 */ /* 0x000ee80000300800 */
[----:B------:R-:W3:Y:S04]  /*eee0*/  LDL.LU R2, [R1+0x248] ;  /* 0x0002480001027983 */ /* 0x000ee80000300800 */
[----:B------:R-:W3:Y:S04]  /*eef0*/  LDL.LU R217, [R1+0x244] ;  /* 0x0002440001d97983 */ /* 0x000ee80000300800 */
[----:B------:R-:W3:Y:S01]  /*ef00*/  LDL.LU R216, [R1+0x240] ;  /* 0x0002400001d87983 */ /* 0x000ee20000300800 */
[----:B------:R-:W-:Y:S04]  /*ef10*/  HGMMA.64x64x16.F32.BF16 R184, gdesc[UR8].tnspA, R184 ;  /* 0x20e0000008b879f0 */ /* 0x000fe800087018b8 */
[----:B------:R-:W-:Y:S04]  /*ef20*/  HGMMA.64x64x16.F32.BF16 R184, gdesc[UR4].tnspA, R184 ;  /* 0x20e0000004b879f0 */ /* 0x000fe800087018b8 */
[----:B------:R-:W-:Y:S04]  /*ef30*/  HGMMA.64x64x16.F32.BF16 R184, gdesc[UR52].tnspA, R184 ;  /* 0x20e0000034b879f0 */ /* 0x000fe800087018b8 */
[----:B------:R-:W-:Y:S01]  /*ef40*/  HGMMA.64x64x16.F32.BF16 R184, gdesc[UR48].tnspA, R184 ;  /* 0x20e0000030b879f0 */ /* 0x000fe200087018b8 */
[----:B------:R-:W-:-:S02]  /*ef50*/  UIADD3.64 UR4, UR8, 0x280, URZ ;  /* 0x0000028008047897 */ /* 0x000fc4000fffe03f */
[----:B------:R-:W-:Y:S01]  /*ef60*/  UIADD3.64 UR6, UR10, 0x402, URZ ;  /* 0x000004020a067897 */ /* 0x000fe2000fffe03f */
[----:B------:R-:W-:Y:S01]  /*ef70*/  HGMMA.64x64x16.F32.BF16 R184, gdesc[UR44].tnspA, R184 ;  /* 0x20e000002cb879f0 */ /* 0x000fe200087018b8 */
[----:B------:R-:W-:Y:S02]  /*ef80*/  UIADD3.64 UR52, UR8, 0x300, URZ ;  /* 0x0000030008347897 */ /* 0x000fe4000fffe03f */
[----:B------:R-:W-:-:S05]  /*ef90*/  UIADD3.64 UR54, UR10, 0x404, URZ ;  /* 0x000004040a367897 */ /* 0x000fca000fffe03f */
[----:B------:R-:W-:Y:S01]  /*efa0*/  HGMMA.64x64x16.F32.BF16 R184, gdesc[UR4].tnspA, R184 ;  /* 0x20e0000004b879f0 */ /* 0x000fe200087018b8 */
[----:B------:R-:W-:Y:S02]  /*efb0*/  UIADD3.64 UR48, UR8, 0x380, URZ ;  /* 0x0000038008307897 */ /* 0x000fe4000fffe03f */
        /* <DEDUP_REMOVED lines=16> */
[----:B------:R-:W-:Y:S04]  /*f0c0*/  HGMMA.64x64x16.F32.BF16 R184, gdesc[UR48].tnspA, R184 ;  /* 0x20e0000030b879f0 */ /* 0x000fe800087018b8 */
[----:B------:R-:W-:Y:S01]  /*f0d0*/  HGMMA.64x64x16.F32.BF16 R184, gdesc[UR44].tnspA, R184 ;  /* 0x20e000002cb879f0 */ /* 0x000fe200087018b8 */
[----:B------:R-:W-:Y:S02]  /*f0e0*/  UIADD3.64 UR44, UR8, 0x680, URZ ;  /* 0x00000680082c7897 */ /* 0x000fe4000fffe03f */
[----:B------:R-:W-:Y:S02]  /*f0f0*/  UIADD3.64 UR46, UR10, 0xc02, URZ ;  /* 0x00000c020a2e7897 */ /* 0x000fe4000fffe03f */
        /* <DEDUP_REMOVED lines=12> */
[----:B------:R-:W-:Y:S01]  /*f1c0*/  UMOV UR60, UR48 ;  /* 0x00000030003c7c82 */ /* 0x000fe20008000000 */
[----:B------:R-:W-:Y:S01]  /*f1d0*/  UMOV UR61, UR49 ;  /* 0x00000031003d7c82 */ /* 0x000fe20008000000 */
[----:B------:R-:W-:Y:S02]  /*f1e0*/  UIADD3.64 UR48, UR8, 0x900, URZ ;  /* 0x0000090008307897 */ /* 0x000fe4000fffe03f */
[----:B------:R-:W-:-:S03]  /*f1f0*/  UIADD3.64 UR50, UR10, 0x1004, URZ ;  /* 0x000010040a327897 */ /* 0x000fc6000fffe03f */
[----:B------:R-:W-:Y:S01]  /*f200*/  HGMMA.64x64x16.F32.BF16 R184, gdesc[UR4].tnspA, R184 ;  /* 0x20e0000004b879f0 */ /* 0x000fe200087018b8 */
[----:B------:R-:W-:Y:S02]  /*f210*/  UIADD3.64 UR52, UR8, 0x980, URZ ;  /* 0x0000098008347897 */ /* 0x000fe4000fffe03f */
[----:B------:R-:W-:-:S03]  /*f220*/  UIADD3.64 UR54, UR10, 0x13fe, URZ ;  /* 0x000013fe0a367897 */ /* 0x000fc6000fffe03f */
[----:B------:R-:W-:Y:S06]  /*f230*/  HGMMA.64x64x16.F32.BF16 R184, gdesc[UR48].tnspA, R184 ;  /* 0x20e0000030b879f0 */ /* 0x000fec00087018b8 */
[----:B------:R-:W-:Y:S04]  /*f240*/  HGMMA.64x64x16.F32.BF16 R184, gdesc[UR52].tnspA, R184 ;  /* 0x20e0000034b879f0 */ /* 0x000fe800087018b8 */
[----:B------:R-:W-:Y:S04]  /*f250*/  HGMMA.64x64x16.F32.BF16 R184, gdesc[UR12].tnspA, R184 ;  /* 0x20e000000cb879f0 */ /* 0x000fe800087018b8 */
[----:B------:R-:W-:Y:S04]  /*f260*/  HGMMA.64x64x16.F32.BF16 R184, gdesc[UR16].tnspA, R184 ;  /* 0x20e0000010b879f0 */ /* 0x000fe800087018b8 */
[----:B------:R-:W-:Y:S04]  /*f270*/  HGMMA.64x64x16.F32.BF16 R184, gdesc[UR20].tnspA, R184 ;  /* 0x20e0000014b879f0 */ /* 0x000fe800087018b8 */
[----:B------:R-:W-:Y:S04]  /*f280*/  HGMMA.64x64x16.F32.BF16 R184, gdesc[UR24].tnspA, R184 ;  /* 0x20e0000018b879f0 */ /* 0x000fe800087018b8 */
[----:B------:R-:W-:Y:S04]  /*f290*/  HGMMA.64x64x16.F32.BF16 R184, gdesc[UR28].tnspA, R184 ;  /* 0x20e000001cb879f0 */ /* 0x000fe800087018b8 */
[----:B------:R-:W-:Y:S04]  /*f2a0*/  HGMMA.64x64x16.F32.BF16 R184, gdesc[UR32].tnspA, R184 ;  /* 0x20e0000020b879f0 */ /* 0x000fe800087018b8 */
[----:B------:R-:W-:Y:S01]  /*f2b0*/  HGMMA.64x64x16.F32.BF16 R184, gdesc[UR36].tnspA, R184 ;  /* 0x20e0000024b879f0 */ /* 0x000fe200087018b8 */
[----:B----4-:R-:W-:-:S02]  /*f2c0*/  R2UR UR47, R230 ;  /* 0x00000000e62f72ca */ /* 0x010fc400000e0000 */
[----:B--2---:R-:W-:Y:S02]  /*f2d0*/  R2UR UR46, R239 ;  /* 0x00000000ef2e72ca */ /* 0x004fe400000e0000 */
[----:B---3--:R-:W-:Y:S02]  /*f2e0*/  R2UR UR45, R247 ;  /* 0x00000000f72d72ca */ /* 0x008fe400000e0000 */
[----:B------:R-:W-:Y:S01]  /*f2f0*/  R2UR UR44, R224 ;  /* 0x00000000e02c72ca */ /* 0x000fe200000e0000 */
[----:B------:R-:W-:Y:S01]  /*f300*/  HGMMA.64x64x16.F32.BF16 R184, gdesc[UR40].tnspA, R184 ;  /* 0x20e0000028b879f0 */ /* 0x000fe200087018b8 */
[----:B------:R-:W-:Y:S01]  /*f310*/  UMOV UR58, UR48 ;  /* 0x00000030003a7c82 */ /* 0x000fe20008000000 */
[----:B------:R-:W-:Y:S01]  /*f320*/  UMOV UR59, UR49 ;  /* 0x00000031003b7c82 */ /* 0x000fe20008000000 */
[----:B------:R-:W-:Y:S02]  /*f330*/  R2UR UR51, R231 ;  /* 0x00000000e73372ca */ /* 0x000fe400000e0000 */
[----:B------:R-:W-:-:S02]  /*f340*/  R2UR UR50, R240 ;  /* 0x00000000f03272ca */ /* 0x000fc400000e0000 */
[----:B------:R-:W-:Y:S02]  /*f350*/  R2UR UR49, R248 ;  /* 0x00000000f83172ca */ /* 0x000fe400000e0000 */
[----:B------:R-:W-:-:S03]  /*f360*/  R2UR UR48, R2 ;  /* 0x00000000023072ca */ /* 0x000fc600000e0000 */
[----:B------:R-:W-:Y:S01]  /*f370*/  HGMMA.64x64x16.F32.BF16 R184, gdesc[UR44].tnspA, R184 ;  /* 0x20e000002cb879f0 */ /* 0x000fe200087018b8 */
[----:B------:R-:W-:Y:S01]  /*f380*/  UMOV UR6, UR4 ;  /* 0x0000000400067c82 */ /* 0x000fe20008000000 */
[----:B------:R-:W-:Y:S01]  /*f390*/  UMOV UR7, UR5 ;  /* 0x0000000500077c82 */ /* 0x000fe20008000000 */
[----:B------:R-:W-:Y:S01]  /*f3a0*/  UMOV UR4, UR52 ;  /* 0x0000003400047c82 */ /* 0x000fe20008000000 */
[----:B------:R-:W-:Y:S01]  /*f3b0*/  UMOV UR5, UR53 ;  /* 0x0000003500057c82 */ /* 0x000fe20008000000 */
[----:B------:R-:W-:Y:S02]  /*f3c0*/  R2UR UR55, R217 ;  /* 0x00000000d93772ca */ /* 0x000fe400000e0000 */
[----:B------:R-:W-:Y:S02]  /*f3d0*/  R2UR UR54, R216 ;  /* 0x00000000d83672ca */ /* 0x000fe400000e0000 */
[----:B------:R-:W-:Y:S02]  /*f3e0*/  R2UR UR53, R4 ;  /* 0x00000000043572ca */ /* 0x000fe400000e0000 */
[----:B------:R-:W-:Y:S01]  /*f3f0*/  R2UR UR52, R3 ;  /* 0x00000000033472ca */ /* 0x000fe200000e0000 */
[----:B------:R-:W2:Y:S01]  /*f400*/  LDL.LU R4, [R1+0xbf8] ;  /* 0x000bf80001047983 */ /* 0x000ea20000300800 */
[----:B------:R-:W-:Y:S01]  /*f410*/  HGMMA.64x64x16.F32.BF16 R184, gdesc[UR48].tnspA, R184 ;  /* 0x20e0000030b879f0 */ /* 0x000fe200087018b8 */
[----:B------:R-:W-:-:S02]  /*f420*/  MOV R13, UR51 ;  /* 0x00000033000d7c02 */ /* 0x000fc40008000f00 */
[----:B------:R-:W3:Y:S01]  /*f430*/  LDL.LU R3, [R1+0xbf4] ;  /* 0x000bf40001037983 */ /* 0x000ee20000300800 */
[----:B------:R-:W-:Y:S01]  /*f440*/  MOV R14, UR50 ;  /* 0x00000032000e7c02 */ /* 0x000fe20008000f00 */
[----:B------:R-:W-:Y:S01]  /*f450*/  UIADD3.64 UR50, UR10, 0x1fe, URZ ;  /* 0x000001fe0a327897 */ /* 0x000fe2000fffe03f */
[----:B------:R-:W-:Y:S01]  /*f460*/  MOV R15, UR49 ;  /* 0x00000031000f7c02 */ /* 0x000fe20008000f00 */
[----:B------:R-:W-:Y:S01]  /*f470*/  UMOV UR49, UR57 ;  /* 0x0000003900317c82 */ /* 0x000fe20008000000 */
[----:B------:R-:W-:Y:S01]  /*f480*/  MOV R16, UR48 ;  /* 0x0000003000107c02 */ /* 0x000fe20008000f00 */
[----:B------:R-:W-:Y:S01]  /*f490*/  UMOV UR48, UR56 ;  /* 0x0000003800307c82 */ /* 0x000fe20008000000 */
[----:B------:R-:W-:Y:S01]  /*f4a0*/  MOV R9, UR15 ;  /* 0x0000000f00097c02 */ /* 0x000fe20008000f00 */
[----:B------:R-:W-:Y:S01]  /*f4b0*/  HGMMA.64x64x16.F32.BF16 R184, gdesc[UR52].tnspA, R184 ;  /* 0x20e0000034b879f0 */ /* 0x000fe200087018b8 */
[----:B------:R-:W-:Y:S01]  /*f4c0*/  MOV R11, UR13 ;  /* 0x0000000d000b7c02 */ /* 0x000fe20008000f00 */
[----:B------:R-:W4:Y:S02]  /*f4d0*/  LDL.LU R217, [R1+0x2d8] ;  /* 0x0002d80001d97983 */ /* 0x000f240000300800 */
[----:B------:R-:W-:Y:S01]  /*f4e0*/  HGMMA.64x64x16.F32.BF16 R152, gdesc[UR48].tnspA, RZ, !UPT ;  /* 0x20e00000309879f0 */ /* 0x000fe2000c7018ff */
[----:B------:R-:W-:Y:S01]  /*f4f0*/  UIADD3.64 UR14, UR10, 0x200, URZ ;  /* 0x000002000a0e7897 */ /* 0x000fe2000fffe03f */
[----:B------:R-:W-:Y:S01]  /*f500*/  MOV R12, UR12 ;  /* 0x0000000c000c7c02 */ /* 0x000fe20008000f00 */
[----:B------:R-:W-:Y:S01]  /*f510*/  UMOV UR12, UR8 ;  /* 0x00000008000c7c82 */ /* 0x000fe20008000000 */
[----:B------:R-:W-:Y:S01]  /*f520*/  UMOV UR13, UR9 ;  /* 0x00000009000d7c82 */ /* 0x000fe20008000000 */
[----:B------:R-:W-:-:S02]  /*f530*/  MOV R5, UR7 ;  /* 0x0000000700057c02 */ /* 0x000fc40008000f00 */
[----:B------:R-:W-:Y:S01]  /*f540*/  MOV R6, UR6 ;  /* 0x0000000600067c02 */ /* 0x000fe20008000f00 */
[----:B------:R-:W-:Y:S01]  /*f550*/  UIADD3.64 UR6, UR8, 0x80, URZ ;  /* 0x0000008008067897 */ /* 0x000fe2000fffe03f */
[----:B------:R-:W-:Y:S01]  /*f560*/  MOV R17, UR55 ;  /* 0x0000003700117c02 */ /* 0x000fe20008000f00 */
[----:B------:R-:W-:Y:S01]  /*f570*/  HGMMA.64x64x16.F32.BF16 R152, gdesc[UR12].tnspA, R152 ;  /* 0x20e000000c9879f0 */ /* 0x000fe20008701898 */
[----:B------:R-:W-:Y:S01]  /*f580*/  MOV R18, UR54 ;  /* 0x0000003600127c02 */ /* 0x000fe20008000f00 */
[----:B------:R-:W-:Y:S01]  /*f590*/  UIADD3.64 UR54, UR10, 0x202, URZ ;  /* 0x000002020a367897 */ /* 0x000fe2000fffe03f */
[----:B------:R-:W-:Y:S02]  /*f5a0*/  MOV R19, UR53 ;  /* 0x0000003500137c02 */ /* 0x000fe40008000f00 */
[----:B------:R-:W-:Y:S01]  /*f5b0*/  UMOV UR53, UR7 ;  /* 0x0000000700357c82 */ /* 0x000fe20008000000 */
[----:B------:R-:W-:Y:S01]  /*f5c0*/  MOV R20, UR52 ;  /* 0x0000003400147c02 */ /* 0x000fe20008000f00 */
[----:B------:R-:W-:Y:S01]  /*f5d0*/  UMOV UR52, UR6 ;  /* 0x0000000600347c82 */ /* 0x000fe20008000000 */
[----:B------:R-:W-:Y:S01]  /*f5e0*/  MOV R7, UR5 ;  /* 0x0000000500077c02 */ /* 0x000fe20008000f00 */
[----:B------:R-:W-:Y:S01]  /*f5f0*/  UIADD3.64 UR14, UR10, 0x204, URZ ;  /* 0x000002040a0e7897 */ /* 0x000fe2000fffe03f */
[----:B------:R-:W-:Y:S01]  /*f600*/  MOV R8, UR4 ;  /* 0x0000000400087c02 */ /* 0x000fe20008000f00 */
[----:B------:R-:W-:Y:S01]  /*f610*/  HGMMA.64x64x16.F32.BF16 R152, gdesc[UR52].tnspA, R152 ;  /* 0x20e00000349879f0 */ /* 0x000fe20008701898 */
[----:B------:R-:W-:-:S07]  /*f620*/  UIADD3.64 UR4, UR8, 0x100, URZ ;  /* 0x0000010008047897 */ /* 0x000fce000fffe03f */
[----:B------:R-:W-:Y:S01]  /*f630*/  UMOV UR12, UR4 ;  /* 0x00000004000c7c82 */ /* 0x000fe20008000000 */
[----:B------:R-:W-:Y:S02]  /*f640*/  UMOV UR13, UR5 ;  /* 0x00000005000d7c82 */ /* 0x000fe40008000000 */
[----:B------:R-:W-:Y:S01]  /*f650*/  HGMMA.64x64x16.F32.BF16 R152, gdesc[UR12].tnspA, R152 ;  /* 0x20e000000c9879f0 */ /* 0x000fe20008701898 */
[----:B------:R-:W-:Y:S02]  /*f660*/  UIADD3.64 UR50, UR10, 0x5fe, URZ ;  /* 0x000005fe0a327897 */ /* 0x000fe4000fffe03f */
        /* <DEDUP_REMOVED lines=55> */
[----:B------:R-:W-:Y:S02]  /*f9e0*/  UIADD3.64 UR4, UR8, 0x700, URZ ;  /* 0x0000070008047897 */ /* 0x000fe4000fffe03f */
[----:B------:R-:W-:Y:S02]  /*f9f0*/  UIADD3.64 UR54, UR10, 0x11fe, URZ ;  /* 0x000011fe0a367897 */ /* 0x000fe4000fffe03f */
[----:B------:R-:W-:-:S05]  /*fa00*/  UIADD3.64 UR48, UR8, 0x780, URZ ;  /* 0x0000078008307897 */ /* 0x000fca000fffe03f */
[----:B------:R-:W-:Y:S02]  /*fa10*/  HGMMA.64x64x16.F32.BF16 R152, gdesc[UR4].tnspA, R152 ;  /* 0x20e00000049879f0 */ /* 0x000fe40008701898 */
[----:B------:R-:W-:Y:S01]  /*fa20*/  UMOV UR52, UR48 ;  /* 0x0000003000347c82 */ /* 0x000fe20008000000 */
[----:B------:R-:W-:Y:S01]  /*fa30*/  UMOV UR53, UR49 ;  /* 0x0000003100357c82 */ /* 0x000fe20008000000 */
[----:B------:R-:W-:Y:S01]  /*fa40*/  UIADD3.64 UR50, UR10, 0x1200, URZ ;  /* 0x000012000a327897 */ /* 0x000fe2000fffe03f */
[----:B------:R-:W-:Y:S01]  /*fa50*/  HGMMA.64x64x16.F32.BF16 R152, gdesc[UR52].tnspA, R152 ;  /* 0x20e00000349879f0 */ /* 0x000fe20008701898 */
[----:B------:R-:W-:Y:S01]  /*fa60*/  UMOV UR48, UR60 ;  /* 0x0000003c00307c82 */ /* 0x000fe20008000000 */
[----:B------:R-:W-:Y:S01]  /*fa70*/  UMOV UR49, UR61 ;  /* 0x0000003d00317c82 */ /* 0x000fe20008000000 */
[----:B------:R-:W-:Y:S02]  /*fa80*/  R2UR UR7, R5 ;  /* 0x00000000050772ca */ /* 0x000fe400000e0000 */
[----:B------:R-:W-:Y:S01]  /*fa90*/  R2UR UR6, R6 ;  /* 0x00000000060672ca */ /* 0x000fe200000e0000 */
[----:B------:R-:W-:-:S02]  /*faa0*/  UIADD3.64 UR54, UR10, 0x1202, URZ ;  /* 0x000012020a367897 */ /* 0x000fc4000fffe03f */
[----:B------:R-:W-:Y:S10]  /*fab0*/  HGMMA.64x64x16.F32.BF16 R152, gdesc[UR48].tnspA, R152 ;  /* 0x20e00000309879f0 */ /* 0x000ff40008701898 */
[----:B------:R-:W-:Y:S01]  /*fac0*/  UMOV UR52, UR6 ;  /* 0x0000000600347c82 */ /* 0x000fe20008000000 */
[----:B------:R-:W-:Y:S01]  /*fad0*/  UMOV UR53, UR7 ;  /* 0x0000000700357c82 */ /* 0x000fe20008000000 */
[----:B------:R-:W-:Y:S01]  /*fae0*/  UIADD3.64 UR50, UR10, 0x1204, URZ ;  /* 0x000012040a327897 */ /* 0x000fe2000fffe03f */
[----:B------:R-:W-:Y:S01]  /*faf0*/  HGMMA.64x64x16.F32.BF16 R152, gdesc[UR52].tnspA, R152 ;  /* 0x20e00000349879f0 */ /* 0x000fe20008701898 */
[----:B------:R-:W-:Y:S01]  /*fb00*/  UMOV UR48, UR58 ;  /* 0x0000003a00307c82 */ /* 0x000fe20008000000 */
[----:B------:R-:W-:Y:S01]  /*fb10*/  UMOV UR49, UR59 ;  /* 0x0000003b00317c82 */ /* 0x000fe20008000000 */
[----:B------:R-:W-:-:S02]  /*fb20*/  R2UR UR5, R7 ;  /* 0x00000000070572ca */ /* 0x000fc400000e0000 */
[----:B------:R-:W-:Y:S01]  /*fb30*/  R2UR UR4, R8 ;  /* 0x00000000080472ca */ /* 0x000fe200000e0000 */
[----:B------:R-:W-:Y:S02]  /*fb40*/  UIADD3.64 UR6, UR10, 0x15fe, URZ ;  /* 0x000015fe0a067897 */ /* 0x000fe4000fffe03f */
[----:B------:R-:W-:Y:S01]  /*fb50*/  HGMMA.64x64x16.F32.BF16 R152, gdesc[UR48].tnspA, R152 ;  /* 0x20e00000309879f0 */ /* 0x000fe20008701898 */
[----:B------:R-:W-:Y:S02]  /*fb60*/  R2UR UR13, R11 ;  /* 0x000000000b0d72ca */ /* 0x000fe400000e0000 */
[----:B------:R-:W-:Y:S01]  /*fb70*/  R2UR UR12, R12 ;  /* 0x000000000c0c72ca */ /* 0x000fe200000e0000 */
[----:B------:R-:W-:-:S06]  /*fb80*/  UIADD3.64 UR50, UR10, 0x1600, URZ ;  /* 0x000016000a327897 */ /* 0x000fcc000fffe03f */
[----:B------:R-:W-:Y:S06]  /*fb90*/  HGMMA.64x64x16.F32.BF16 R152, gdesc[UR4].tnspA, R152 ;  /* 0x20e00000049879f0 */ /* 0x000fec0008701898 */
[----:B------:R-:W-:Y:S01]  /*fba0*/  UMOV UR48, UR12 ;  /* 0x0000000c00307c82 */ /* 0x000fe20008000000 */
[----:B------:R-:W-:Y:S01]  /*fbb0*/  UMOV UR49, UR13 ;  /* 0x0000000d00317c82 */ /* 0x000fe20008000000 */
[----:B------:R-:W-:Y:S01]  /*fbc0*/  UIADD3.64 UR6, UR10, 0x1602, URZ ;  /* 0x000016020a067897 */ /* 0x000fe2000fffe03f */
[----:B------:R-:W-:Y:S01]  /*fbd0*/  HGMMA.64x64x16.F32.BF16 R152, gdesc[UR48].tnspA, R152 ;  /* 0x20e00000309879f0 */ /* 0x000fe20008701898 */
[----:B------:R-:W-:Y:S01]  /*fbe0*/  UMOV UR4, UR16 ;  /* 0x0000001000047c82 */ /* 0x000fe20008000000 */
[----:B------:R-:W-:Y:S01]  /*fbf0*/  UMOV UR5, UR17 ;  /* 0x0000001100057c82 */ /* 0x000fe20008000000 */
[----:B------:R-:W-:-:S05]  /*fc00*/  UIADD3.64 UR50, UR10, 0x1604, URZ ;  /* 0x000016040a327897 */ /* 0x000fca000fffe03f */
[----:B------:R-:W-:Y:S01]  /*fc10*/  HGMMA.64x64x16.F32.BF16 R152, gdesc[UR4].tnspA, R152 ;  /* 0x20e00000049879f0 */ /* 0x000fe20008701898 */
        /* <DEDUP_REMOVED lines=28> */
[----:B------:R-:W-:Y:S02]  /*fde0*/  R2UR UR49, R15 ;  /* 0x000000000f3172ca */ /* 0x000fe400000e0000 */
[----:B------:R-:W-:-:S11]  /*fdf0*/  R2UR UR48, R16 ;  /* 0x00000000103072ca */ /* 0x000fd600000e0000 */
[----:B------:R-:W-:Y:S02]  /*fe00*/  UMOV UR53, UR49 ;  /* 0x0000003100357c82 */ /* 0x000fe40008000000 */
[----:B------:R-:W-:Y:S02]  /*fe10*/  UMOV UR52, UR48 ;  /* 0x0000003000347c82 */ /* 0x000fe40008000000 */
[----:B------:R-:W-:Y:S01]  /*fe20*/  HGMMA.64x64x16.F32.BF16 R152, gdesc[UR52].tnspA, R152 ;  /* 0x20e00000349879f0 */ /* 0x000fe20008701898 */
[----:B------:R-:W-:Y:S02]  /*fe30*/  R2UR UR53, R19 ;  /* 0x00000000133572ca */ /* 0x000fe400000e0000 */
[----:B------:R-:W-:Y:S01]  /*fe40*/  R2UR UR52, R20 ;  /* 0x00000000143472ca */ /* 0x000fe200000e0000 */
[----:B------:R-:W-:Y:S01]  /*fe50*/  UIADD3.64 UR6, UR10, 0x1e04, URZ ;  /* 0x00001e040a067897 */ /* 0x000fe2000fffe03f */
[----:B------:R-:W1:Y:S09]  /*fe60*/  S2R R237, SR_TID.X ;  /* 0x0000000000ed7919 */ /* 0x000e720000002100 */
[----:B------:R-:W-:-:S02]  /*fe70*/  UMOV UR5, UR53 ;  /* 0x0000003500057c82 */ /* 0x000fc40008000000 */
[----:B------:R-:W-:Y:S02]  /*fe80*/  UMOV UR4, UR52 ;  /* 0x0000003400047c82 */ /* 0x000fe40008000000 */
[----:B------:R-:W-:Y:S01]  /*fe90*/  HGMMA.64x64x16.F32.BF16 R152, gdesc[UR4].tnspA, R152, gsb0 ;  /* 0x20e00000049879f0 */ /* 0x000fe20008001898 */
[----:B------:R-:W-:Y:S02]  /*fea0*/  R2UR UR4, R219 ;  /* 0x00000000db0472ca */ /* 0x000fe400000e0000 */
[----:B-1----:R-:W-:-:S04]  /*feb0*/  LOP3.LUT R219, R237, 0x3, RZ, 0xc0, !PT ;  /* 0x00000003eddb7812 */ /* 0x002fc800078ec0ff */
[----:B----4-:R-:W-:Y:S02]  /*fec0*/  LEA R219, R219, R217, 0x1 ;  /* 0x000000d9dbdb7211 */ /* 0x010fe400078e08ff */
[----:B------:R-:W-:Y:S02]  /*fed0*/  R2UR UR5, R218 ;  /* 0x00000000da0572ca */ /* 0x000fe400000e0000 */
[----:B------:R-:W-:Y:S02]  /*fee0*/  LOP3.LUT R6, R237, 0x80, RZ, 0xc0, !PT ;  /* 0x00000080ed067812 */ /* 0x000fe400078ec0ff */
[----:B------:R-:W-:Y:S02]  /*fef0*/  LOP3.LUT R5, R219, 0x70, RZ, 0xfc, !PT ;  /* 0x00000070db057812 */ /* 0x000fe400078efcff */
[----:B--2---:R-:W-:Y:S02]  /*ff00*/  LOP3.LUT R218, R4, 0x8, RZ, 0xfc, !PT ;  /* 0x0000000804da7812 */ /* 0x004fe400078efcff */
[----:B------:R-:W-:-:S02]  /*ff10*/  ISETP.NE.U32.AND P2, PT, R6, RZ, PT ;  /* 0x000000ff0600720c */ /* 0x000fc40003f45070 */
[-C--:B------:R-:W-:Y:S02]  /*ff20*/  ISETP.GE.AND P5, PT, R4, R5.reuse, PT ;  /* 0x000000050400720c */ /* 0x080fe40003fa6270 */
[----:B------:R-:W-:Y:S02]  /*ff30*/  ISETP.GE.AND P3, PT, R218, R5, PT ;  /* 0x00000005da00720c */ /* 0x000fe40003f66270 */
[C---:B------:R-:W-:Y:S02]  /*ff40*/  LOP3.LUT R6, R219.reuse, 0x71, RZ, 0xfc, !PT ;  /* 0x00000071db067812 */ /* 0x040fe400078efcff */
[----:B------:R-:W-:Y:S02]  /*ff50*/  LOP3.LUT R5, R219, 0x79, RZ, 0xfc, !PT ;  /* 0x00000079db057812 */ /* 0x000fe400078efcff */
[-C--:B------:R-:W-:Y:S02]  /*ff60*/  ISETP.GE.AND P4, PT, R4, R6.reuse, PT ;  /* 0x000000060400720c */ /* 0x080fe40003f86270 */
[----:B------:R-:W-:-:S02]  /*ff70*/  ISETP.GE.AND P6, PT, R218, R6, PT ;  /* 0x00000006da00720c */ /* 0x000fc40003fc6270 */
[-C--:B------:R-:W-:Y:S02]  /*ff80*/  ISETP.GE.AND P1, PT, R4, R5.reuse, PT ;  /* 0x000000050400720c */ /* 0x080fe40003f26270 */
[----:B------:R-:W-:Y:S02]  /*ff90*/  ISETP.GE.AND P0, PT, R218, R5, PT ;  /* 0x00000005da00720c */ /* 0x000fe40003f06270 */
[C---:B------:R-:W-:Y:S02]  /*ffa0*/  LOP3.LUT R6, R219.reuse, 0x78, RZ, 0xfc, !PT ;  /* 0x00000078db067812 */ /* 0x040fe400078efcff */
[----:B------:R-:W-:Y:S02]  /*ffb0*/  LOP3.LUT R5, R219, 0x60, RZ, 0xfc, !PT ;  /* 0x00000060db057812 */ /* 0x000fe400078efcff */
[----:B------:R-:W-:Y:S02]  /*ffc0*/  SEL R222, RZ, 0x7fff8, P5 ;  /* 0x0007fff8ffde7807 */ /* 0x000fe40002800000 */
[----:B------:R-:W-:-:S02]  /*ffd0*/  SEL R229, RZ, 0x4, P4 ;  /* 0x00000004ffe57807 */ /* 0x000fc40002000000 */
[----:B------:R-:W-:Y:S02]  /*ffe0*/  SEL R231, RZ, 0x1, P6 ;  /* 0x00000001ffe77807 */ /* 0x000fe40003000000 */
[C---:B------:R-:W-:Y:S02]  /*fff0*/  ISETP.GE.AND P5, PT, R4.reuse, R6, PT ;  /* 0x000000060400720c */ /* 0x040fe40003fa6270 */
[-C--:B------:R-:W-:Y:S02]  /*10000*/  ISETP.GE.AND P4, PT, R4, R5.reuse, PT ;  /* 0x000000050400720c */ /* 0x080fe40003f86270 */
[----:B------:R-:W-:Y:S02]  /*10010*/  ISETP.GE.AND P6, PT, R218, R5, PT ;  /* 0x00000005da00720c */ /* 0x000fe40003fc6270 */
[----:B------:R-:W-:Y:S02]  /*10020*/  LOP3.LUT R5, R219, 0x61, RZ, 0xfc, !PT ;  /* 0x00000061db057812 */ /* 0x000fe400078efcff */
[----:B------:R-:W-:-:S02]  /*10030*/  SEL R230, RZ, 0x1fffe, P3 ;  /* 0x0001fffeffe67807 */ /* 0x000fc40001800000 */
[----:B------:R-:W-:Y:S02]  /*10040*/  SEL R223, RZ, 0x4, P1 ;  /* 0x00000004ffdf7807 */ /* 0x000fe40000800000 */
[----:B------:R-:W-:Y:S02]  /*10050*/  SEL R226, RZ, 0x7fff8, P5 ;  /* 0x0007fff8ffe27807 */ /* 0x000fe40002800000 */
[----:B------:R-:W-:Y:S02]  /*10060*/  ISETP.GE.AND P3, PT, R218, R6, PT ;  /* 0x00000006da00720c */ /* 0x000fe40003f66270 */
[-C--:B------:R-:W-:Y:S02]  /*10070*/  ISETP.GE.AND P1, PT, R4, R5.reuse, PT ;  /* 0x000000050400720c */ /* 0x080fe40003f26270 */
[----:B------:R-:W-:Y:S02]  /*10080*/  ISETP.GE.AND P5, PT, R218, R5, PT ;  /* 0x00000005da00720c */ /* 0x000fe40003fa6270 */
[----:B------:R-:W-:-:S02]  /*10090*/  LOP3.LUT R6, R219, 0x69, RZ, 0xfc, !PT ;  /* 0x00000069db067812 */ /* 0x000fc400078efcff */
[----:B------:R-:W-:Y:S02]  /*100a0*/  LOP3.LUT R5, R219, 0x68, RZ, 0xfc, !PT ;  /* 0x00000068db057812 */ /* 0x000fe400078efcff */
[----:B------:R-:W-:Y:S02]  /*100b0*/  SEL R221, RZ, 0x7fff8, P4 ;  /* 0x0007fff8ffdd7807 */ /* 0x000fe40002000000 */
[----:B------:R-:W-:Y:S02]  /*100c0*/  SEL R228, RZ, 0x1fffe, P6 ;  /* 0x0001fffeffe47807 */ /* 0x000fe40003000000 */
[----:B------:R-:W-:Y:S02]  /*100d0*/  SEL R220, RZ, 0x4, P1 ;  /* 0x00000004ffdc7807 */ /* 0x000fe40000800000 */
[----:B------:R-:W-:Y:S02]  /*100e0*/  ISETP.GE.AND P4, PT, R218, R6, PT ;  /* 0x00000006da00720c */ /* 0x000fe40003f86270 */
[----:B------:R-:W-:-:S02]  /*100f0*/  ISETP.GE.AND P6, PT, R4, R5, PT ;  /* 0x000000050400720c */ /* 0x000fc40003fc6270 */
[----:B------:R-:W-:Y:S02]  /*10100*/  ISETP.GE.AND P1, PT, R218, R5, PT ;  /* 0x00000005da00720c */ /* 0x000fe40003f26270 */
[C---:B------:R-:W-:Y:S02]  /*10110*/  IADD3 R5, R219.reuse, 0x8, RZ ;  /* 0x00000008db057810 */ /* 0x040fe40007ffe0ff */
[----:B------:R-:W-:Y:S02]  /*10120*/  SEL R232, RZ, 0x1fffe, P3 ;  /* 0x0001fffeffe87807 */ /* 0x000fe40001800000 */
[----:B------:R-:W-:Y:S01]  /*10130*/  SEL R233, RZ, 0x1, P4 ;  /* 0x00000001ffe97807 */ /* 0x000fe20002000000 */
[----:B------:R-:W-:Y:S02]  /*10140*/  WARPGROUP.DEPBAR.LE gsb0, 0x0 ;  /* 0x00008000000079c5 */ /* 0x000fe40000010000 */
[C---:B------:R-:W-:Y:S01]  /*10150*/  ISETP.GE.AND P3, PT, R4.reuse, R6, PT ;  /* 0x000000060400720c */ /* 0x040fe20003f66270 */
[----:B------:R-:W-:Y:S01]  /*10160*/  VIADD R6, R219, 0x9 ;  /* 0x00000009db067836 */ /* 0x000fe20000000000 */
[----:B------:R-:W-:Y:S01]  /*10170*/  ISETP.GE.AND P4, PT, R4, R5, PT ;  /* 0x000000050400720c */ /* 0x000fe20003f86270 */
[-C--:B0-----:R-:W-:Y:S01]  /*10180*/  FMUL R5, R185, R238.reuse ;  /* 0x000000eeb9057220 */ /* 0x081fe20000400000 */
[----:B------:R-:W-:Y:S01]  /*10190*/  SEL R227, RZ, 0x7fff8, P6 ;  /* 0x0007fff8ffe37807 */ /* 0x000fe20003000000 */
[----:B------:R-:W-:Y:S01]  /*101a0*/  FMUL R186, R186, R238 ;  /* 0x000000eebaba7220 */ /* 0x000fe20000400000 */
[----:B------:R-:W-:-:S02]  /*101b0*/  ISETP.GT.AND P6, PT, R4, R219, PT ;  /* 0x000000db0400720c */ /* 0x000fc40003fc4270 */
[----:B------:R-:W-:Y:S02]  /*101c0*/  SEL R234, RZ, 0x1fffe, P1 ;  /* 0x0001fffeffea7807 */ /* 0x000fe40000800000 */
[-C--:B------:R-:W-:Y:S01]  /*101d0*/  ISETP.GE.AND P1, PT, R218, R219.reuse, PT ;  /* 0x000000dbda00720c */ /* 0x080fe20003f26270 */
[----:B------:R-:W-:Y:S01]  /*101e0*/  FMUL R187, R187, R238 ;  /* 0x000000eebbbb7220 */ /* 0x000fe20000400000 */
[----:B------:R-:W-:Y:S02]  /*101f0*/  SEL R224, RZ, 0x1, P5 ;  /* 0x00000001ffe07807 */ /* 0x000fe40002800000 */
[----:B------:R-:W-:Y:S02]  /*10200*/  SEL R225, RZ, 0x4, P3 ;  /* 0x00000004ffe17807 */ /* 0x000fe40001800000 */
[-C--:B------:R-:W-:Y:S02]  /*10210*/  ISETP.GE.AND P5, PT, R4, R6.reuse, PT ;  /* 0x000000060400720c */ /* 0x080fe40003fa6270 */
[----:B------:R-:W-:Y:S01]  /*10220*/  ISETP.GE.AND P3, PT, R218, R6, PT ;  /* 0x00000006da00720c */ /* 0x000fe20003f66270 */
[----:B------:R-:W-:Y:S01]  /*10230*/  VIADD R6, R219, 0x10 ;  /* 0x00000010db067836 */ /* 0x000fe20000000000 */
[----:B------:R-:W-:Y:S01]  /*10240*/  FSEL R5, R5, -INF , P6 ;  /* 0xff80000005057808 */ /* 0x000fe20003000000 */
[----:B------:R-:W-:Y:S01]  /*10250*/  FMUL R188, R188, R238 ;  /* 0x000000eebcbc7220 */ /* 0x000fe20000400000 */
[----:B------:R-:W-:-:S02]  /*10260*/  ISETP.GT.AND P6, PT, R218, R219, PT ;  /* 0x000000dbda00720c */ /* 0x000fc40003fc4270 */
[----:B------:R-:W-:Y:S01]  /*10270*/  FSEL R7, R186, -INF , P1 ;  /* 0xff800000ba077808 */ /* 0x000fe20000800000 */
[----:B------:R-:W-:Y:S01]  /*10280*/  STL [R1+0xbdc], R217 ;  /* 0x000bdcd901007387 */ /* 0x000fe20000100800 */
[----:B------:R-:W-:Y:S01]  /*10290*/  FSEL R2, R187, -INF , P6 ;  /* 0xff800000bb027808 */ /* 0x000fe20003000000 */
[----:B------:R-:W-:Y:S01]  /*102a0*/  FMUL R190, R190, R238 ;  /* 0x000000eebebe7220 */ /* 0x000fe20000400000 */
[----:B------:R-:W-:Y:S01]  /*102b0*/  R2UR UR15, R9 ;  /* 0x00000000090f72ca */ /* 0x000fe200000e0000 */
[----:B------:R0:W-:Y:S01]  /*102c0*/  STL [R1+0xd8], R7 ;  /* 0x0000d80701007387 */ /* 0x0001e20000100800 */
[----:B------:R-:W-:Y:S01]  /*102d0*/  ISETP.GE.AND P1, PT, R4, R6, PT ;  /* 0x000000060400720c */ /* 0x000fe20003f26270 */
[----:B------:R-:W-:Y:S01]  /*102e0*/  FMUL R9, R184, R238 ;  /* 0x000000eeb8097220 */ /* 0x000fe20000400000 */
[----:B------:R-:W-:Y:S02]  /*102f0*/  ISETP.GE.AND P6, PT, R218, R6, PT ;  /* 0x00000006da00720c */ /* 0x000fe40003fc6270 */
[----:B------:R-:W-:Y:S01]  /*10300*/  FSEL R6, R188, -INF , P4 ;  /* 0xff800000bc067808 */ /* 0x000fe20002000000 */
[-C--:B------:R-:W-:Y:S01]  /*10310*/  FMUL R191, R191, R238.reuse ;  /* 0x000000eebfbf7220 */ /* 0x080fe20000400000 */
[----:B------:R-:W-:Y:S01]  /*10320*/  ISETP.GE.AND P4, PT, R4, R219, PT ;  /* 0x000000db0400720c */ /* 0x000fe20003f86270 */
[-C--:B------:R-:W-:Y:S01]  /*10330*/  FMUL R192, R192, R238.reuse ;  /* 0x000000eec0c07220 */ /* 0x080fe20000400000 */
[----:B0-----:R-:W-:Y:S01]  /*10340*/  FMUL R7, R189, R238 ;  /* 0x000000eebd077220 */ /* 0x001fe20000400000 */
[----:B------:R-:W-:Y:S01]  /*10350*/  R2UR UR14, R10 ;  /* 0x000000000a0e72ca */ /* 0x000fe200000e0000 */
[C---:B------:R-:W-:Y:S01]  /*10360*/  VIADD R10, R219.reuse, 0x18 ;  /* 0x00000018db0a7836 */ /* 0x040fe20000000000 */
[----:B------:R-:W-:Y:S01]  /*10370*/  IADD3 R8, R219, 0x11, RZ ;  /* 0x00000011db087810 */ /* 0x000fe20007ffe0ff */
[----:B------:R0:W-:Y:S01]  /*10380*/  STL [R1+0xec], R2 ;  /* 0x0000ec0201007387 */ /* 0x0001e20000100800 */
[----:B------:R-:W-:-:S02]  /*10390*/  FSEL R7, R7, -INF , P5 ;  /* 0xff80000007077808 */ /* 0x000fc40002800000 */
[----:B------:R-:W-:Y:S02]  /*103a0*/  FSEL R9, R9, -INF , P4 ;  /* 0xff80000009097808 */ /* 0x000fe40002000000 */
[----:B------:R-:W-:Y:S02]  /*103b0*/  FSEL R11, R190, -INF , P4 ;  /* 0xff800000be0b7808 */ /* 0x000fe40002000000 */
[-C--:B------:R-:W-:Y:S02]  /*103c0*/  ISETP.GE.AND P5, PT, R4, R8.reuse, PT ;  /* 0x000000080400720c */ /* 0x080fe40003fa6270 */
[----:B------:R-:W-:Y:S02]  /*103d0*/  ISETP.GE.AND P4, PT, R218, R8, PT ;  /* 0x00000008da00720c */ /* 0x000fe40003f86270 */
[----:B0-----:R-:W-:Y:S02]  /*103e0*/  FSEL R2, R191, -INF , P3 ;  /* 0xff800000bf027808 */ /* 0x001fe40001800000 */
[----:B------:R-:W-:Y:S01]  /*103f0*/  FSEL R8, R192, -INF , P1 ;  /* 0xff800000c0087808 */ /* 0x000fe20000800000 */
[----:B------:R-:W-:Y:S01]  /*10400*/  FMUL R194, R194, R238 ;  /* 0x000000eec2c27220 */ /* 0x000fe20000400000 */
[----:B------:R-:W-:-:S02]  /*10410*/  ISETP.GE.AND P3, PT, R4, R10, PT ;  /* 0x0000000a0400720c */ /* 0x000fc40003f66270 */
[----:B------:R-:W-:Y:S01]  /*10420*/  ISETP.GE.AND P1, PT, R218, R10, PT ;  /* 0x0000000ada00720c */ /* 0x000fe20003f26270 */
[-C--:B------:R-:W-:Y:S01]  /*10430*/  FMUL R10, R193, R238.reuse ;  /* 0x000000eec10a7220 */ /* 0x080fe20000400000 */
[----:B------:R0:W-:Y:S01]  /*10440*/  STL [R1+0xe0], R11 ;  /* 0x0000e00b01007387 */ /* 0x0001e20000100800 */
[-C--:B------:R-:W-:Y:S01]  /*10450*/  FMUL R195, R195, R238.reuse ;  /* 0x000000eec3c37220 */ /* 0x080fe20000400000 */
[----:B------:R-:W-:Y:S01]  /*10460*/  FMUL R196, R196, R238 ;  /* 0x000000eec4c47220 */ /* 0x000fe20000400000 */
[----:B------:R-:W-:Y:S01]  /*10470*/  VIADD R12, R219, 0x20 ;  /* 0x00000020db0c7836 */ /* 0x000fe20000000000 */
[----:B------:R-:W-:Y:S01]  /*10480*/  R2UR UR51, R13 ;  /* 0x000000000d3372ca */ /* 0x000fe200000e0000 */
[----:B------:R1:W-:Y:S01]  /*10490*/  STL [R1+0xf4], R2 ;  /* 0x0000f40201007387 */ /* 0x0003e20000100800 */
[----:B------:R-:W-:Y:S02]  /*104a0*/  FSEL R10, R10, -INF , P5 ;  /* 0xff8000000a0a7808 */ /* 0x000fe40002800000 */
[----:B0-----:R-:W-:-:S02]  /*104b0*/  IADD3 R11, R219, 0x19, RZ ;  /* 0x00000019db0b7810 */ /* 0x001fc40007ffe0ff */
[----:B------:R-:W-:Y:S02]  /*104c0*/  FSEL R13, R194, -INF , P6 ;  /* 0xff800000c20d7808 */ /* 0x000fe40003000000 */
[-C--:B------:R-:W-:Y:S02]  /*104d0*/  ISETP.GE.AND P5, PT, R4, R11.reuse, PT ;  /* 0x0000000b0400720c */ /* 0x080fe40003fa6270 */
[----:B------:R-:W-:Y:S02]  /*104e0*/  ISETP.GE.AND P6, PT, R218, R11, PT ;  /* 0x0000000bda00720c */ /* 0x000fe40003fc6270 */
[----:B-1----:R-:W-:Y:S02]  /*104f0*/  FSEL R2, R195, -INF , P4 ;  /* 0xff800000c3027808 */ /* 0x002fe40002000000 */
[----:B------:R-:W-:Y:S01]  /*10500*/  FSEL R11, R196, -INF , P3 ;  /* 0xff800000c40b7808 */ /* 0x000fe20001800000 */
[----:B------:R-:W-:Y:S01]  /*10510*/  FMUL R198, R198, R238 ;  /* 0x000000eec6c67220 */ /* 0x000fe20000400000 */
[----:B------:R-:W-:-:S02]  /*10520*/  ISETP.GE.AND P4, PT, R4, R12, PT ;  /* 0x0000000c0400720c */ /* 0x000fc40003f86270 */
[----:B------:R-:W-:Y:S01]  /*10530*/  ISETP.GE.AND P3, PT, R218, R12, PT ;  /* 0x0000000cda00720c */ /* 0x000fe20003f66270 */
[-C--:B------:R-:W-:Y:S01]  /*10540*/  FMUL R12, R197, R238.reuse ;  /* 0x000000eec50c7220 */ /* 0x080fe20000400000 */
[----:B------:R0:W-:Y:S01]  /*10550*/  STL [R1+0xe8], R13 ;  /* 0x0000e80d01007387 */ /* 0x0001e20000100800 */
[----:B------:R-:W-:Y:S01]  /*10560*/  R2UR UR50, R14 ;  /* 0x000000000e3272ca */ /* 0x000fe200000e0000 */
[-C--:B------:R-:W-:Y:S01]  /*10570*/  FMUL R199, R199, R238.reuse ;  /* 0x000000eec7c77220 */ /* 0x080fe20000400000 */
[-C--:B------:R-:W-:Y:S01]  /*10580*/  FMUL R200, R200, R238.reuse ;  /* 0x000000eec8c87220 */ /* 0x080fe20000400000 */
[C---:B------:R-:W-:Y:S02]  /*10590*/  VIADD R14, R219.reuse, 0x28 ;  /* 0x00000028db0e7836 */ /* 0x040fe40000000000 */
[----:B------:R-:W-:Y:S01]  /*105a0*/  FMUL R202, R202, R238 ;  /* 0x000000eecaca7220 */ /* 0x000fe20000400000 */
[----:B------:R-:W-:Y:S02]  /*105b0*/  FSEL R12, R12, -INF , P5 ;  /* 0xff8000000c0c7808 */ /* 0x000fe40002800000 */
[----:B0-----:R-:W-:Y:S01]  /*105c0*/  IADD3 R13, R219, 0x21, RZ ;  /* 0x00000021db0d7810 */ /* 0x001fe20007ffe0ff */
[----:B------:R0:W-:Y:S01]  /*105d0*/  STL [R1+0xf8], R2 ;  /* 0x0000f80201007387 */ /* 0x0001e20000100800 */
[----:B------:R-:W-:-:S02]  /*105e0*/  FSEL R15, R198, -INF , P1 ;  /* 0xff800000c60f7808 */ /* 0x000fc40000800000 */
[-C--:B------:R-:W-:Y:S02]  /*105f0*/  ISETP.GE.AND P5, PT, R4, R13.reuse, PT ;  /* 0x0000000d0400720c */ /* 0x080fe40003fa6270 */
[----:B------:R-:W-:Y:S02]  /*10600*/  ISETP.GE.AND P1, PT, R218, R13, PT ;  /* 0x0000000dda00720c */ /* 0x000fe40003f26270 */
[----:B------:R-:W-:Y:S02]  /*10610*/  R2UR UR55, R17 ;  /* 0x00000000113772ca */ /* 0x000fe400000e0000 */
[----:B------:R-:W-:Y:S02]  /*10620*/  FSEL R13, R200, -INF , P4 ;  /* 0xff800000c80d7808 */ /* 0x000fe40002000000 */
[----:B0-----:R-:W-:Y:S02]  /*10630*/  FSEL R2, R199, -INF , P6 ;  /* 0xff800000c7027808 */ /* 0x001fe40003000000 */
[----:B------:R-:W-:-:S02]  /*10640*/  ISETP.GE.AND P6, PT, R4, R14, PT ;  /* 0x0000000e0400720c */ /* 0x000fc40003fc6270 */
[----:B------:R-:W-:Y:S01]  /*10650*/  ISETP.GE.AND P4, PT, R218, R14, PT ;  /* 0x0000000eda00720c */ /* 0x000fe20003f86270 */
[-C--:B------:R-:W-:Y:S01]  /*10660*/  FMUL R14, R201, R238.reuse ;  /* 0x000000eec90e7220 */ /* 0x080fe20000400000 */
[----:B------:R-:W-:Y:S01]  /*10670*/  FSEL R17, R202, -INF , P3 ;  /* 0xff800000ca117808 */ /* 0x000fe20001800000 */
[----:B------:R0:W-:Y:S01]  /*10680*/  STL [R1+0xfc], R15 ;  /* 0x0000fc0f01007387 */ /* 0x0001e20000100800 */
[-C--:B------:R-:W-:Y:S01]  /*10690*/  FMUL R203, R203, R238.reuse ;  /* 0x000000eecbcb7220 */ /* 0x080fe20000400000 */
[-C--:B------:R-:W-:Y:S01]  /*106a0*/  FMUL R204, R204, R238.reuse ;  /* 0x000000eecccc7220 */ /* 0x080fe20000400000 */
[----:B------:R-:W-:Y:S01]  /*106b0*/  VIADD R16, R219, 0x30 ;  /* 0x00000030db107836 */ /* 0x000fe20000000000 */
[----:B------:R-:W-:Y:S01]  /*106c0*/  STL [R1+0x104], R2 ;  /* 0x0001040201007387 */ /* 0x000fe20000100800 */
[-C--:B------:R-:W-:Y:S01]  /*106d0*/  FMUL R19, R206, R238.reuse ;  /* 0x000000eece137220 */ /* 0x080fe20000400000 */
[----:B------:R-:W-:Y:S01]  /*106e0*/  R2UR UR54, R18 ;  /* 0x00000000123672ca */ /* 0x000fe200000e0000 */
[----:B------:R-:W-:Y:S01]  /*106f0*/  FMUL R18, R207, R238 ;  /* 0x000000eecf127220 */ /* 0x000fe20000400000 */
[----:B------:R1:W-:Y:S01]  /*10700*/  STL [R1+0xdc], R17 ;  /* 0x0000dc1101007387 */ /* 0x0003e20000100800 */
[----:B0-----:R-:W-:-:S02]  /*10710*/  IADD3 R15, R219, 0x29, RZ ;  /* 0x00000029db0f7810 */ /* 0x001fc40007ffe0ff */
[----:B------:R-:W-:Y:S01]  /*10720*/  FSEL R14, R14, -INF , P5 ;  /* 0xff8000000e0e7808 */ /* 0x000fe20002800000 */
[-C--:B------:R-:W-:Y:S01]  /*10730*/  FMUL R23, R210, R238.reuse ;  /* 0x000000eed2177220 */ /* 0x080fe20000400000 */
[-C--:B------:R-:W-:Y:S01]  /*10740*/  ISETP.GE.AND P5, PT, R4, R15.reuse, PT ;  /* 0x0000000f0400720c */ /* 0x080fe20003fa6270 */
[----:B------:R-:W-:Y:S01]  /*10750*/  FMUL R22, R211, R238 ;  /* 0x000000eed3167220 */ /* 0x000fe20000400000 */
[----:B------:R-:W-:Y:S01]  /*10760*/  ISETP.GE.AND P3, PT, R218, R15, PT ;  /* 0x0000000fda00720c */ /* 0x000fe20003f66270 */
[----:B------:R-:W2:Y:S01]  /*10770*/  LDL.64 R250, [R1+0xb30] ;  /* 0x000b300001fa7983 */ /* 0x000ea20000100a00 */
[----:B-1----:R-:W-:Y:S02]  /*10780*/  IADD3 R17, R219, 0x31, RZ ;  /* 0x00000031db117810 */ /* 0x002fe40007ffe0ff */
[----:B------:R-:W-:Y:S01]  /*10790*/  FSEL R2, R203, -INF , P1 ;  /* 0xff800000cb027808 */ /* 0x000fe20000800000 */
[----:B------:R-:W4:Y:S01]  /*107a0*/  LDL.64 R248, [R1+0xb28] ;  /* 0x000b280001f87983 */ /* 0x000f220000100a00 */
[----:B------:R-:W-:-:S02]  /*107b0*/  FSEL R15, R204, -INF , P6 ;  /* 0xff800000cc0f7808 */ /* 0x000fc40003000000 */
[C---:B------:R-:W-:Y:S02]  /*107c0*/  ISETP.GE.AND P6, PT, R218.reuse, R16, PT ;  /* 0x00000010da00720c */ /* 0x040fe40003fc6270 */
[----:B------:R-:W-:Y:S02]  /*107d0*/  FSEL R19, R19, -INF , P4 ;  /* 0xff80000013137808 */ /* 0x000fe40002000000 */
[----:B------:R-:W-:Y:S02]  /*107e0*/  ISETP.GE.AND P4, PT, R218, R17, PT ;  /* 0x00000011da00720c */ /* 0x000fe40003f86270 */
[----:B------:R-:W-:Y:S01]  /*107f0*/  FSEL R18, R18, -INF , P3 ;  /* 0xff80000012127808 */ /* 0x000fe20001800000 */
[----:B------:R-:W-:Y:S01]  /*10800*/  STL [R1+0xf0], R2 ;  /* 0x0000f00201007387 */ /* 0x000fe20000100800 */
[----:B------:R-:W-:Y:S02]  /*10810*/  FSEL R23, R23, -INF , P6 ;  /* 0xff80000017177808 */ /* 0x000fe40003000000 */
[----:B------:R-:W-:Y:S01]  /*10820*/  FSEL R22, R22, -INF , P4 ;  /* 0xff80000016167808 */ /* 0x000fe20002000000 */
[----:B------:R-:W3:Y:S04]  /*10830*/  LDL.64 R216, [R1+0xb20] ;  /* 0x000b200001d87983 */ /* 0x000ee80000100a00 */
[----:B------:R-:W2:Y:S04]  /*10840*/  LDL.64 R246, [R1+0xb18] ;  /* 0x000b180001f67983 */ /* 0x000ea80000100a00 */
[----:B------:R-:W4:Y:S04]  /*10850*/  LDL.64 R244, [R1+0xb10] ;  /* 0x000b100001f47983 */ /* 0x000f280000100a00 */
[----:B------:R-:W4:Y:S04]  /*10860*/  LDL.64 R242, [R1+0xb08] ;  /* 0x000b080001f27983 */ /* 0x000f280000100a00 */
[----:B------:R-:W4:Y:S04]  /*10870*/  LDL.64 R240, [R1+0xb00] ;  /* 0x000b000001f07983 */ /* 0x000f280000100a00 */
[----:B------:R-:W-:Y:S01]  /*10880*/  STL [R1+0xbe0], R19 ;  /* 0x000be01301007387 */ /* 0x000fe20000100800 */
[----:B------:R-:W-:-:S03]  /*10890*/  IMAD.IADD R233, R233, 0x1, R234 ;  /* 0x00000001e9e97824 */ /* 0x000fc600078e02ea */
[----:B------:R0:W-:Y:S04]  /*108a0*/  STL [R1+0xbe4], R18 ;  /* 0x000be41201007387 */ /* 0x0001e80000100800 */
[----:B0-----:R-:W4:Y:S04]  /*108b0*/  LDL.64 R18, [R1+0xb38] ;  /* 0x000b380001127983 */ /* 0x001f280000100a00 */
[----:B------:R-:W-:Y:S04]  /*108c0*/  STL [R1+0xbe8], R23 ;  /* 0x000be81701007387 */ /* 0x000fe80000100800 */
[----:B------:R0:W-:Y:S04]  /*108d0*/  STL [R1+0xbec], R22 ;  /* 0x000bec1601007387 */ /* 0x0001e80000100800 */
[----:B------:R-:W4:Y:S04]  /*108e0*/  LDL.64 R234, [R1+0xb48] ;  /* 0x000b480001ea7983 */ /* 0x000f280000100a00 */
[----:B0-----:R-:W4:Y:S01]  /*108f0*/  LDL.64 R22, [R1+0xb40] ;  /* 0x000b400001167983 */ /* 0x001f220000100a00 */
[----:B------:R-:W-:Y:S01]  /*10900*/  ISETP.GE.AND P1, PT, R4, R16, PT ;  /* 0x000000100400720c */ /* 0x000fe20003f26270 */
[-C--:B------:R-:W-:Y:S01]  /*10910*/  FMUL R16, R205, R238.reuse ;  /* 0x000000eecd107220 */ /* 0x080fe20000400000 */
[----:B------:R-:W-:Y:S01]  /*10920*/  FMUL R208, R208, R238 ;  /* 0x000000eed0d07220 */ /* 0x000fe20000400000 */
[----:B------:R-:W-:-:S03]  /*10930*/  VIADD R20, R219, 0x38 ;  /* 0x00000038db147836 */ /* 0x000fc60000000000 */
[----:B------:R-:W-:Y:S02]  /*10940*/  FSEL R16, R16, -INF , P5 ;  /* 0xff80000010107808 */ /* 0x000fe40002800000 */
[----:B------:R-:W-:Y:S02]  /*10950*/  ISETP.GE.AND P5, PT, R4, R17, PT ;  /* 0x000000110400720c */ /* 0x000fe40003fa6270 */
[----:B------:R-:W-:Y:S01]  /*10960*/  FSEL R17, R208, -INF , P1 ;  /* 0xff800000d0117808 */ /* 0x000fe20000800000 */
[----:B------:R-:W-:Y:S01]  /*10970*/  FMUL R185, R214, R238 ;  /* 0x000000eed6b97220 */ /* 0x000fe20000400000 */
[-C--:B------:R-:W-:Y:S02]  /*10980*/  ISETP.GE.AND P3, PT, R4, R20.reuse, PT ;  /* 0x000000140400720c */ /* 0x080fe40003f66270 */
[----:B------:R-:W-:Y:S01]  /*10990*/  ISETP.GE.AND P1, PT, R218, R20, PT ;  /* 0x00000014da00720c */ /* 0x000fe20003f26270 */
[-C--:B------:R-:W-:Y:S01]  /*109a0*/  FMUL R20, R209, R238.reuse ;  /* 0x000000eed1147220 */ /* 0x080fe20000400000 */
[C---:B------:R-:W-:Y:S01]  /*109b0*/  IADD3 R21, R219.reuse, 0x39, RZ ;  /* 0x00000039db157810 */ /* 0x040fe20007ffe0ff */
[-C--:B------:R-:W-:Y:S01]  /*109c0*/  FMUL R212, R212, R238.reuse ;  /* 0x000000eed4d47220 */ /* 0x080fe20000400000 */
[C---:B------:R-:W-:Y:S01]  /*109d0*/  LOP3.LUT R188, R219.reuse, 0x40, RZ, 0xfc, !PT ;  /* 0x00000040dbbc7812 */ /* 0x040fe200078efcff */
[-C--:B------:R-:W-:Y:S01]  /*109e0*/  FMUL R189, R152, R238.reuse ;  /* 0x000000ee98bd7220 */ /* 0x080fe20000400000 */
[----:B------:R-:W-:Y:S01]  /*109f0*/  LOP3.LUT R184, R219, 0x59, RZ, 0xfc, !PT ;  /* 0x00000059dbb87812 */ /* 0x000fe200078efcff */
[----:B------:R-:W-:Y:S01]  /*10a00*/  FMUL R215, R215, R238 ;  /* 0x000000eed7d77220 */ /* 0x000fe20000400000 */
[----:B------:R-:W-:-:S02]  /*10a10*/  FSEL R20, R20, -INF , P5 ;  /* 0xff80000014147808 */ /* 0x000fc40002800000 */
[----:B------:R-:W-:Y:S02]  /*10a20*/  FSEL R185, R185, -INF , P1 ;  /* 0xff800000b9b97808 */ /* 0x000fe40000800000 */
[-C--:B------:R-:W-:Y:S02]  /*10a30*/  ISETP.GE.AND P5, PT, R4, R21.reuse, PT ;  /* 0x000000150400720c */ /* 0x080fe40003fa6270 */
[----:B------:R-:W-:Y:S02]  /*10a40*/  ISETP.GE.AND P6, PT, R218, R21, PT ;  /* 0x00000015da00720c */ /* 0x000fe40003fc6270 */
[----:B------:R-:W-:Y:S02]  /*10a50*/  ISETP.GE.AND P1, PT, R4, R188, PT ;  /* 0x000000bc0400720c */ /* 0x000fe40003f26270 */
[----:B------:R-:W-:Y:S01]  /*10a60*/  FSEL R21, R212, -INF , P3 ;  /* 0xff800000d4157808 */ /* 0x000fe20001800000 */
[----:B------:R-:W-:Y:S01]  /*10a70*/  FMUL R190, R153, R238 ;  /* 0x000000ee99be7220 */ /* 0x000fe20000400000 */
[----:B------:R-:W-:-:S02]  /*10a80*/  ISETP.GE.AND P4, PT, R218, R184, PT ;  /* 0x000000b8da00720c */ /* 0x000fc40003f86270 */
[----:B------:R-:W-:Y:S01]  /*10a90*/  ISETP.GE.AND P3, PT, R4, R184, PT ;  /* 0x000000b80400720c */ /* 0x000fe20003f66270 */
[----:B------:R-:W-:Y:S01]  /*10aa0*/  FMUL R184, R213, R238 ;  /* 0x000000eed5b87220 */ /* 0x000fe20000400000 */
[----:B------:R-:W-:Y:S02]  /*10ab0*/  LOP3.LUT R187, R219, 0x41, RZ, 0xfc, !PT ;  /* 0x00000041dbbb7812 */ /* 0x000fe400078efcff */
[----:B------:R-:W-:Y:S02]  /*10ac0*/  FSEL R153, R189, -INF , P1 ;  /* 0xff800000bd997808 */ /* 0x000fe40000800000 */
[----:B------:R-:W-:Y:S02]  /*10ad0*/  LOP3.LUT R186, R219, 0x49, RZ, 0xfc, !PT ;  /* 0x00000049dbba7812 */ /* 0x000fe400078efcff */
[----:B------:R-:W-:Y:S02]  /*10ae0*/  FSEL R152, R215, -INF , P6 ;  /* 0xff800000d7987808 */ /* 0x000fe40003000000 */
[----:B------:R-:W-:-:S02]  /*10af0*/  SEL R189, RZ, 0x1, P0 ;  /* 0x00000001ffbd7807 */ /* 0x000fc40000000000 */
[----:B------:R-:W-:Y:S02]  /*10b00*/  ISETP.GE.AND P6, PT, R4, R187, PT ;  /* 0x000000bb0400720c */ /* 0x000fe40003fc6270 */
[----:B------:R-:W-:Y:S01]  /*10b10*/  FSEL R184, R184, -INF , P5 ;  /* 0xff800000b8b87808 */ /* 0x000fe20002800000 */
[----:B------:R-:W-:Y:S01]  /*10b20*/  FMUL R154, R154, R238 ;  /* 0x000000ee9a9a7220 */ /* 0x000fe20000400000 */
[-C--:B------:R-:W-:Y:S02]  /*10b30*/  ISETP.GE.AND P5, PT, R218, R186.reuse, PT ;  /* 0x000000bada00720c */ /* 0x080fe40003fa6270 */
[----:B------:R-:W-:Y:S02]  /*10b40*/  ISETP.GE.AND P1, PT, R4, R186, PT ;  /* 0x000000ba0400720c */ /* 0x000fe40003f26270 */
[----:B------:R-:W-:Y:S02]  /*10b50*/  IADD3 R189, R189, R232, RZ ;  /* 0x000000e8bdbd7210 */ /* 0x000fe40007ffe0ff */
[----:B------:R-:W-:-:S02]  /*10b60*/  LOP3.LUT R233, R233, 0x3, RZ, 0xc0, !PT ;  /* 0x00000003e9e97812 */ /* 0x000fc400078ec0ff */
[----:B------:R-:W-:Y:S01]  /*10b70*/  FSEL R186, R190, -INF , P6 ;  /* 0xff800000beba7808 */ /* 0x000fe20003000000 */
[----:B------:R-:W-:Y:S01]  /*10b80*/  IMAD.IADD R230, R231, 0x1, R230 ;  /* 0x00000001e7e67824 */ /* 0x000fe200078e02e6 */
[----:B------:R-:W-:Y:S02]  /*10b90*/  ISETP.GE.AND P6, PT, R218, R188, PT ;  /* 0x000000bcda00720c */ /* 0x000fe40003fc6270 */
[----:B------:R-:W-:Y:S02]  /*10ba0*/  LOP3.LUT R189, R189, 0x3, RZ, 0xc0, !PT ;  /* 0x00000003bdbd7812 */ /* 0x000fe400078ec0ff */
[----:B------:R-:W-:Y:S01]  /*10bb0*/  IADD3 R225, R233, R227, R225 ;  /* 0x000000e3e9e17210 */ /* 0x000fe20007ffe0e1 */
[----:B------:R-:W-:Y:S01]  /*10bc0*/  FMUL R155, R155, R238 ;  /* 0x000000ee9b9b7220 */ /* 0x000fe20000400000 */
[----:B------:R-:W-:Y:S02]  /*10bd0*/  FSEL R154, R154, -INF , P6 ;  /* 0xff8000009a9a7808 */ /* 0x000fe40003000000 */
[----:B------:R-:W-:-:S02]  /*10be0*/  IADD3 R224, R224, R228, RZ ;  /* 0x000000e4e0e07210 */ /* 0x000fc40007ffe0ff */
[----:B------:R-:W-:Y:S01]  /*10bf0*/  ISETP.GE.AND P6, PT, R218, R187, PT ;  /* 0x000000bbda00720c */ /* 0x000fe20003fc6270 */
[----:B------:R-:W-:Y:S01]  /*10c00*/  IMAD.SHL.U32 R225, R225, 0x100, RZ ;  /* 0x00000100e1e17824 */ /* 0x000fe200078e00ff */
[----:B------:R-:W-:Y:S02]  /*10c10*/  LOP3.LUT R230, R230, 0x3, RZ, 0xc0, !PT ;  /* 0x00000003e6e67812 */ /* 0x000fe400078ec0ff */
[----:B------:R-:W-:Y:S02]  /*10c20*/  IADD3 R189, R189, R226, R223 ;  /* 0x000000e2bdbd7210 */ /* 0x000fe40007ffe0df */
[----:B------:R-:W-:Y:S01]  /*10c30*/  LOP3.LUT R187, R219, 0x48, RZ, 0xfc, !PT ;  /* 0x00000048dbbb7812 */ /* 0x000fe200078efcff */
[----:B------:R-:W-:Y:S01]  /*10c40*/  FMUL R156, R156, R238 ;  /* 0x000000ee9c9c7220 */ /* 0x000fe20000400000 */
[----:B------:R-:W-:Y:S02]  /*10c50*/  LOP3.LUT R224, R224, 0x3, RZ, 0xc0, !PT ;  /* 0x00000003e0e07812 */ /* 0x000fe400078ec0ff */
[----:B------:R-:W-:-:S02]  /*10c60*/  FSEL R155, R155, -INF , P6 ;  /* 0xff8000009b9b7808 */ /* 0x000fc40003000000 */
[----:B------:R-:W-:Y:S02]  /*10c70*/  IADD3 R222, R230, R222, R229 ;  /* 0x000000dee6de7210 */ /* 0x000fe40007ffe0e5 */
[----:B------:R-:W-:Y:S02]  /*10c80*/  ISETP.GE.AND P6, PT, R4, R187, PT ;  /* 0x000000bb0400720c */ /* 0x000fe40003fc6270 */
[----:B------:R-:W-:Y:S02]  /*10c90*/  LOP3.LUT R189, R189, 0xf, RZ, 0xc0, !PT ;  /* 0x0000000fbdbd7812 */ /* 0x000fe400078ec0ff */
[----:B------:R-:W-:Y:S02]  /*10ca0*/  IADD3 R220, R224, R221, R220 ;  /* 0x000000dde0dc7210 */ /* 0x000fe40007ffe0dc */
[----:B------:R-:W-:Y:S01]  /*10cb0*/  LOP3.LUT R225, R225, 0xf00, RZ, 0xe2, !PT ;  /* 0x00000f00e1e17812 */ /* 0x000fe200078ee2ff */
[----:B------:R-:W-:Y:S01]  /*10cc0*/  FMUL R158, R158, R238 ;  /* 0x000000ee9e9e7220 */ /* 0x000fe20000400000 */
[----:B------:R-:W-:-:S02]  /*10cd0*/  FSEL R156, R156, -INF , P6 ;  /* 0xff8000009c9c7808 */ /* 0x000fc40003000000 */
[----:B------:R-:W-:Y:S02]  /*10ce0*/  LEA R189, R222, R189, 0x4 ;  /* 0x000000bddebd7211 */ /* 0x000fe400078e20ff */
[----:B------:R-:W-:Y:S01]  /*10cf0*/  ISETP.GE.AND P6, PT, R218, R187, PT ;  /* 0x000000bbda00720c */ /* 0x000fe20003fc6270 */
[----:B------:R-:W-:Y:S01]  /*10d00*/  IMAD R220, R220, 0x1000, R225 ;  /* 0x00001000dcdc7824 */ /* 0x000fe200078e02e1 */
[----:B------:R-:W-:Y:S01]  /*10d10*/  LOP3.LUT R187, R219, 0x50, RZ, 0xfc, !PT ;  /* 0x00000050dbbb7812 */ /* 0x000fe200078efcff */
[-C--:B------:R-:W-:Y:S01]  /*10d20*/  FMUL R190, R160, R238.reuse ;  /* 0x000000eea0be7220 */ /* 0x080fe20000400000 */
[----:B------:R-:W-:Y:S01]  /*10d30*/  LOP3.LUT R189, R189, 0xff, RZ, 0xc0, !PT ;  /* 0x000000ffbdbd7812 */ /* 0x000fe200078ec0ff */
[-C--:B------:R-:W-:Y:S01]  /*10d40*/  FMUL R157, R157, R238.reuse ;  /* 0x000000ee9d9d7220 */ /* 0x080fe20000400000 */
[----:B------:R-:W-:Y:S01]  /*10d50*/  FSEL R160, R158, -INF , P6 ;  /* 0xff8000009ea07808 */ /* 0x000fe20003000000 */
[----:B------:R-:W-:Y:S01]  /*10d60*/  FMUL R159, R159, R238 ;  /* 0x000000ee9f9f7220 */ /* 0x000fe20000400000 */
[----:B------:R-:W-:-:S02]  /*10d70*/  ISETP.GE.AND P6, PT, R4, R187, PT ;  /* 0x000000bb0400720c */ /* 0x000fc40003fc6270 */
[----:B------:R-:W-:Y:S02]  /*10d80*/  LOP3.LUT R188, R219, 0x51, RZ, 0xfc, !PT ;  /* 0x00000051dbbc7812 */ /* 0x000fe400078efcff */
[----:B------:R-:W-:Y:S02]  /*10d90*/  IADD3 R189, R220, R189, RZ ;  /* 0x000000bddcbd7210 */ /* 0x000fe40007ffe0ff */
[----:B------:R-:W-:Y:S02]  /*10da0*/  FSEL R158, R190, -INF , P6 ;  /* 0xff800000be9e7808 */ /* 0x000fe40003000000 */
[----:B------:R-:W-:Y:S02]  /*10db0*/  FSEL R157, R157, -INF , P1 ;  /* 0xff8000009d9d7808 */ /* 0x000fe40000800000 */
[----:B------:R-:W-:Y:S02]  /*10dc0*/  FSEL R159, R159, -INF , P5 ;  /* 0xff8000009f9f7808 */ /* 0x000fe40002800000 */
[----:B------:R-:W-:-:S02]  /*10dd0*/  ISETP.GE.AND P6, PT, R218, R187, PT ;  /* 0x000000bbda00720c */ /* 0x000fc40003fc6270 */
[-C--:B------:R-:W-:Y:S02]  /*10de0*/  ISETP.GE.AND P1, PT, R218, R188.reuse, PT ;  /* 0x000000bcda00720c */ /* 0x080fe40003f26270 */
[----:B------:R-:W-:Y:S01]  /*10df0*/  ISETP.GE.AND P5, PT, R4, R188, PT ;  /* 0x000000bc0400720c */ /* 0x000fe20003fa6270 */
[-C--:B------:R-:W-:Y:S01]  /*10e00*/  FMUL R188, R162, R238.reuse ;  /* 0x000000eea2bc7220 */ /* 0x080fe20000400000 */
[----:B------:R-:W-:Y:S01]  /*10e10*/  LOP3.LUT R187, R189, 0xffff, RZ, 0xc0, !PT ;  /* 0x0000ffffbdbb7812 */ /* 0x000fe200078ec0ff */
[-C--:B------:R-:W-:Y:S01]  /*10e20*/  FMUL R162, R163, R238.reuse ;  /* 0x000000eea3a27220 */ /* 0x080fe20000400000 */
[-C--:B------:R-:W-:Y:S02]  /*10e30*/  FMUL R161, R161, R238.reuse ;  /* 0x000000eea1a17220 */ /* 0x080fe40000400000 */
[----:B------:R-:W-:Y:S01]  /*10e40*/  SHF.R.U32.HI R189, RZ, 0xf, R187 ;  /* 0x0000000fffbd7819 */ /* 0x000fe200000116bb */
[-C--:B------:R-:W-:Y:S01]  /*10e50*/  FMUL R165, R165, R238.reuse ;  /* 0x000000eea5a57220 */ /* 0x080fe20000400000 */
[----:B------:R-:W-:Y:S01]  /*10e60*/  LOP3.LUT R219, R219, 0x58, RZ, 0xfc, !PT ;  /* 0x00000058dbdb7812 */ /* 0x000fe200078efcff */
[----:B------:R-:W-:Y:S01]  /*10e70*/  FMUL R190, R164, R238 ;  /* 0x000000eea4be7220 */ /* 0x000fe20000400000 */
[----:B------:R-:W-:-:S02]  /*10e80*/  FSEL R162, R162, -INF , P1 ;  /* 0xff800000a2a27808 */ /* 0x000fc40000800000 */
[----:B------:R-:W-:Y:S01]  /*10e90*/  LOP3.LUT P1, RZ, R189, 0x1, RZ, 0xc0, !PT ;  /* 0x00000001bdff7812 */ /* 0x000fe2000782c0ff */
[-C--:B------:R-:W-:Y:S01]  /*10ea0*/  FMUL R189, R166, R238.reuse ;  /* 0x000000eea6bd7220 */ /* 0x080fe20000400000 */
[----:B------:R-:W-:Y:S02]  /*10eb0*/  FSEL R161, R161, -INF , P5 ;  /* 0xff800000a1a17808 */ /* 0x000fe40002800000 */
[----:B------:R-:W-:Y:S02]  /*10ec0*/  SHF.R.U32.HI R164, RZ, 0xd, R187 ;  /* 0x0000000dffa47819 */ /* 0x000fe400000116bb */
[-C--:B------:R-:W-:Y:S02]  /*10ed0*/  ISETP.GE.AND P5, PT, R218, R219.reuse, PT ;  /* 0x000000dbda00720c */ /* 0x080fe40003fa6270 */
[----:B------:R-:W-:Y:S01]  /*10ee0*/  FSEL R163, R188, -INF , P6 ;  /* 0xff800000bca37808 */ /* 0x000fe20003000000 */
[----:B------:R-:W-:Y:S01]  /*10ef0*/  FMUL R167, R167, R238 ;  /* 0x000000eea7a77220 */ /* 0x000fe20000400000 */
[----:B------:R-:W-:-:S02]  /*10f00*/  ISETP.GE.AND P6, PT, R4, R219, PT ;  /* 0x000000db0400720c */ /* 0x000fc40003fc6270 */
[----:B------:R-:W-:Y:S02]  /*10f10*/  FSEL R165, R165, -INF , P3 ;  /* 0xff800000a5a57808 */ /* 0x000fe40001800000 */
[--C-:B------:R-:W-:Y:S02]  /*10f20*/  SHF.R.U32.HI R188, RZ, 0xe, R187.reuse ;  /* 0x0000000effbc7819 */ /* 0x100fe400000116bb */
[----:B------:R-:W-:Y:S02]  /*10f30*/  LOP3.LUT P3, RZ, R164, 0x1, RZ, 0xc0, !PT ;  /* 0x00000001a4ff7812 */ /* 0x000fe4000786c0ff */
[----:B------:R-:W-:Y:S02]  /*10f40*/  FSEL R164, R189, -INF , P5 ;  /* 0xff800000bda47808 */ /* 0x000fe40002800000 */
[--C-:B------:R-:W-:Y:S02]  /*10f50*/  SHF.R.U32.HI R189, RZ, 0xb, R187.reuse ;  /* 0x0000000bffbd7819 */ /* 0x100fe400000116bb */
[----:B------:R-:W-:Y:S01]  /*10f60*/  FSEL R166, R190, -INF , P6 ;  /* 0xff800000bea67808 */ /* 0x000fe20003000000 */
[-C--:B------:R-:W-:Y:S01]  /*10f70*/  FMUL R190, R168, R238.reuse ;  /* 0x000000eea8be7220 */ /* 0x080fe20000400000 */
[----:B------:R-:W-:Y:S01]  /*10f80*/  LOP3.LUT P6, RZ, R188, 0x1, RZ, 0xc0, !PT ;  /* 0x00000001bcff7812 */ /* 0x000fe200078cc0ff */
[----:B------:R-:W-:Y:S01]  /*10f90*/  FMUL R168, R169, R238 ;  /* 0x000000eea9a87220 */ /* 0x000fe20000400000 */
[----:B------:R-:W-:-:S02]  /*10fa0*/  SHF.R.U32.HI R188, RZ, 0xc, R187 ;  /* 0x0000000cffbc7819 */ /* 0x000fc400000116bb */
[----:B------:R-:W-:Y:S02]  /*10fb0*/  FSEL R167, R167, -INF , P4 ;  /* 0xff800000a7a77808 */ /* 0x000fe40002000000 */
[----:B------:R-:W-:Y:S02]  /*10fc0*/  LOP3.LUT P4, RZ, R189, 0x1, RZ, 0xc0, !PT ;  /* 0x00000001bdff7812 */ /* 0x000fe4000788c0ff */
[--C-:B------:R-:W-:Y:S01]  /*10fd0*/  SHF.R.U32.HI R189, RZ, 0x9, R187.reuse ;  /* 0x00000009ffbd7819 */ /* 0x100fe200000116bb */
[----:B------:R-:W-:Y:S01]  /*10fe0*/  FMUL R170, R170, R238 ;  /* 0x000000eeaaaa7220 */ /* 0x000fe20000400000 */
[----:B------:R-:W-:Y:S02]  /*10ff0*/  LOP3.LUT P5, RZ, R188, 0x1, RZ, 0xc0, !PT ;  /* 0x00000001bcff7812 */ /* 0x000fe400078ac0ff */
[----:B------:R-:W-:Y:S02]  /*11000*/  SHF.R.U32.HI R188, RZ, 0xa, R187 ;  /* 0x0000000affbc7819 */ /* 0x000fe400000116bb */
[----:B------:R-:W-:-:S02]  /*11010*/  FSEL R168, R168, -INF , !P6 ;  /* 0xff800000a8a87808 */ /* 0x000fc40007000000 */
[----:B------:R-:W-:Y:S01]  /*11020*/  FSEL R169, R190, -INF , !P1 ;  /* 0xff800000bea97808 */ /* 0x000fe20004800000 */
[-C--:B------:R-:W-:Y:S01]  /*11030*/  FMUL R190, R172, R238.reuse ;  /* 0x000000eeacbe7220 */ /* 0x080fe20000400000 */
[----:B------:R-:W-:Y:S02]  /*11040*/  LOP3.LUT P6, RZ, R189, 0x1, RZ, 0xc0, !PT ;  /* 0x00000001bdff7812 */ /* 0x000fe400078cc0ff */
[--C-:B------:R-:W-:Y:S01]  /*11050*/  SHF.R.U32.HI R189, RZ, 0x8, R187.reuse ;  /* 0x00000008ffbd7819 */ /* 0x100fe200000116bb */
[----:B------:R-:W-:Y:S01]  /*11060*/  FMUL R172, R173, R238 ;  /* 0x000000eeadac7220 */ /* 0x000fe20000400000 */
[----:B------:R-:W-:Y:S02]  /*11070*/  LOP3.LUT P1, RZ, R188, 0x1, RZ, 0xc0, !PT ;  /* 0x00000001bcff7812 */ /* 0x000fe4000782c0ff */
[----:B------:R-:W-:Y:S02]  /*11080*/  SHF.R.U32.HI R188, RZ, 0x7, R187 ;  /* 0x00000007ffbc7819 */ /* 0x000fe400000116bb */
[----:B------:R-:W-:-:S02]  /*11090*/  FSEL R170, R170, -INF , !P3 ;  /* 0xff800000aaaa7808 */ /* 0x000fc40005800000 */
[----:B------:R-:W-:Y:S02]  /*110a0*/  LOP3.LUT P3, RZ, R189, 0x1, RZ, 0xc0, !PT ;  /* 0x00000001bdff7812 */ /* 0x000fe4000786c0ff */
[--C-:B------:R-:W-:Y:S02]  /*110b0*/  SHF.R.U32.HI R189, RZ, 0x6, R187.reuse ;  /* 0x00000006ffbd7819 */ /* 0x100fe400000116bb */
[----:B------:R-:W-:Y:S01]  /*110c0*/  FSEL R173, R190, -INF , !P4 ;  /* 0xff800000bead7808 */ /* 0x000fe20006000000 */
[-C--:B------:R-:W-:Y:S01]  /*110d0*/  FMUL R190, R176, R238.reuse ;  /* 0x000000eeb0be7220 */ /* 0x080fe20000400000 */
[----:B------:R-:W-:Y:S01]  /*110e0*/  LOP3.LUT P4, RZ, R188, 0x1, RZ, 0xc0, !PT ;  /* 0x00000001bcff7812 */ /* 0x000fe2000788c0ff */
[----:B------:R-:W-:Y:S01]  /*110f0*/  FMUL R177, R177, R238 ;  /* 0x000000eeb1b17220 */ /* 0x000fe20000400000 */
[----:B------:R-:W-:Y:S02]  /*11100*/  FSEL R172, R172, -INF , !P1 ;  /* 0xff800000acac7808 */ /* 0x000fe40004800000 */
[----:B------:R-:W-:-:S02]  /*11110*/  SHF.R.U32.HI R188, RZ, 0x3, R187 ;  /* 0x00000003ffbc7819 */ /* 0x000fc400000116bb */
[----:B------:R-:W-:Y:S01]  /*11120*/  LOP3.LUT P1, RZ, R189, 0x1, RZ, 0xc0, !PT ;  /* 0x00000001bdff7812 */ /* 0x000fe2000782c0ff */
[----:B------:R-:W-:Y:S01]  /*11130*/  FMUL R189, R180, R238 ;  /* 0x000000eeb4bd7220 */ /* 0x000fe20000400000 */
[----:B------:R0:W-:Y:S01]  /*11140*/  STL [R1+0xb70], R4 ;  /* 0x000b700401007387 */ /* 0x0001e20000100800 */
[--C-:B------:R-:W-:Y:S02]  /*11150*/  SHF.R.U32.HI R176, RZ, 0x5, R187.reuse ;  /* 0x00000005ffb07819 */ /* 0x100fe400000116bb */
[----:B------:R-:W-:Y:S01]  /*11160*/  FSEL R180, R190, -INF , !P4 ;  /* 0xff800000beb47808 */ /* 0x000fe20006000000 */
[----:B------:R-:W4:Y:S01]  /*11170*/  LDL.64 R222, [R1+0xaf8] ;  /* 0x000af80001de7983 */ /* 0x000f220000100a00 */
[----:B------:R-:W-:Y:S02]  /*11180*/  LOP3.LUT P4, RZ, R188, 0x1, RZ, 0xc0, !PT ;  /* 0x00000001bcff7812 */ /* 0x000fe4000788c0ff */
[----:B------:R-:W-:Y:S01]  /*11190*/  SHF.R.U32.HI R188, RZ, 0x2, R187 ;  /* 0x00000002ffbc7819 */ /* 0x000fe200000116bb */
[----:B------:R-:W4:Y:S01]  /*111a0*/  LDL.64 R220, [R1+0xaf0] ;  /* 0x000af00001dc7983 */ /* 0x000f220000100a00 */
[----:B------:R-:W-:-:S02]  /*111b0*/  FSEL R177, R177, -INF , !P1 ;  /* 0xff800000b1b17808 */ /* 0x000fc40004800000 */
[----:B------:R-:W-:Y:S01]  /*111c0*/  LOP3.LUT P1, RZ, R176, 0x1, RZ, 0xc0, !PT ;  /* 0x00000001b0ff7812 */ /* 0x000fe2000782c0ff */
[----:B------:R-:W4:Y:S01]  /*111d0*/  LDL.64 R218, [R1+0xae8] ;  /* 0x000ae80001da7983 */ /* 0x000f220000100a00 */
[----:B------:R-:W-:Y:S02]  /*111e0*/  FSEL R176, R189, -INF , !P4 ;  /* 0xff800000bdb07808 */ /* 0x000fe40006000000 */
[----:B------:R-:W-:Y:S01]  /*111f0*/  LOP3.LUT P4, RZ, R188, 0x1, RZ, 0xc0, !PT ;  /* 0x00000001bcff7812 */ /* 0x000fe2000788c0ff */
[----:B------:R-:W-:Y:S01]  /*11200*/  FMUL R181, R181, R238 ;  /* 0x000000eeb5b57220 */ /* 0x000fe20000400000 */
[C---:B---3--:R-:W-:Y:S01]  /*11210*/  IMAD.WIDE R194, R3.reuse, 0x2, R216 ;  /* 0x0000000203c27825 */ /* 0x048fe200078e02d8 */
[----:B------:R-:W-:Y:S01]  /*11220*/  SHF.R.U32.HI R192, RZ, 0x4, R187 ;  /* 0x00000004ffc07819 */ /* 0x000fe200000116bb */
[----:B------:R-:W3:Y:S02]  /*11230*/  LDL.64 R216, [R1+0xad8] ;  /* 0x000ad80001d87983 */ /* 0x000ee40000100a00 */
[----:B--2---:R-:W-:-:S02]  /*11240*/  IMAD.WIDE R196, R3, 0x2, R246 ;  /* 0x0000000203c47825 */ /* 0x004fc400078e02f6 */
[----:B------:R-:W2:Y:S04]  /*11250*/  LDL.64 R226, [R1+0xae0] ;  /* 0x000ae00001e27983 */ /* 0x000ea80000100a00 */
[----:B------:R-:W2:Y:S04]  /*11260*/  LDL.64 R224, [R1+0xac0] ;  /* 0x000ac00001e07983 */ /* 0x000ea80000100a00 */
[----:B------:R-:W2:Y:S01]  /*11270*/  LDL.64 R228, [R1+0xab8] ;  /* 0x000ab80001e47983 */ /* 0x000ea20000100a00 */
[----:B----4-:R-:W-:-:S04]  /*11280*/  IMAD.WIDE R188, R3, 0x2, R234 ;  /* 0x0000000203bc7825 */ /* 0x010fc800078e02ea */
[----:B------:R-:W-:Y:S01]  /*11290*/  IMAD.WIDE R190, R3, 0x2, R22 ;  /* 0x0000000203be7825 */ /* 0x000fe200078e0216 */
[----:B0-----:R0:W4:Y:S04]  /*112a0*/  LDG.E.U16 R4, desc[UR4][R188.64] ;  /* 0x00000004bc047981 */ /* 0x001128000c1e1500 */
[----:B------:R1:W2:Y:S01]  /*112b0*/  LDG.E.U16 R252, desc[UR4][R190.64] ;  /* 0x00000004befc7981 */ /* 0x0002a2000c1e1500 */
[----:B------:R-:W-:-:S03]  /*112c0*/  FSEL R181, R181, -INF , !P4 ;  /* 0xff800000b5b57808 */ /* 0x000fc60006000000 */
[----:B------:R-:W2:Y:S01]  /*112d0*/  LDL.64 R22, [R1+0xad0] ;  /* 0x000ad00001167983 */ /* 0x000ea20000100a00 */
[----:B------:R-:W-:Y:S01]  /*112e0*/  LOP3.LUT P4, RZ, R192, 0x1, RZ, 0xc0, !PT ;  /* 0x00000001c0ff7812 */ /* 0x000fe2000788c0ff */
[C---:B0-----:R-:W-:Y:S02]  /*112f0*/  IMAD.WIDE R188, R3.reuse, 0x2, R18 ;  /* 0x0000000203bc7825 */ /* 0x041fe400078e0212 */
[----:B------:R-:W2:Y:S02]  /*11300*/  LDL.64 R18, [R1+0xac8] ;  /* 0x000ac80001127983 */ /* 0x000ea40000100a00 */
[C---:B-1----:R-:W-:Y:S02]  /*11310*/  IMAD.WIDE R190, R3.reuse, 0x2, R250 ;  /* 0x0000000203be7825 */ /* 0x042fe400078e02fa */
[----:B------:R0:W2:Y:S02]  /*11320*/  LDG.E.U16 R2, desc[UR4][R188.64] ;  /* 0x00000004bc027981 */ /* 0x0000a4000c1e1500 */
[----:B------:R-:W-:-:S02]  /*11330*/  IMAD.WIDE R192, R3, 0x2, R248 ;  /* 0x0000000203c07825 */ /* 0x000fc400078e02f8 */
[----:B------:R1:W2:Y:S04]  /*11340*/  LDG.E.U16 R236, desc[UR4][R190.64] ;  /* 0x00000004beec7981 */ /* 0x0002a8000c1e1500 */
[----:B------:R1:W2:Y:S04]  /*11350*/  LDG.E.U16 R232, desc[UR4][R192.64] ;  /* 0x00000004c0e87981 */ /* 0x0002a8000c1e1500 */
[----:B------:R1:W2:Y:S04]  /*11360*/  LDG.E.U16 R246, desc[UR4][R194.64] ;  /* 0x00000004c2f67981 */ /* 0x0002a8000c1e1500 */
[----:B------:R1:W2:Y:S01]  /*11370*/  LDG.E.U16 R239, desc[UR4][R196.64] ;  /* 0x00000004c4ef7981 */ /* 0x0002a2000c1e1500 */
[----:B0-----:R-:W-:-:S04]  /*11380*/  IMAD.WIDE R188, R3, 0x2, R244 ;  /* 0x0000000203bc7825 */ /* 0x001fc800078e02f4 */
[C---:B-1----:R-:W-:Y:S01]  /*11390*/  IMAD.WIDE R190, R3.reuse, 0x2, R242 ;  /* 0x0000000203be7825 */ /* 0x042fe200078e02f2 */
[----:B------:R0:W2:Y:S03]  /*113a0*/  LDG.E.U16 R235, desc[UR4][R188.64] ;  /* 0x00000004bceb7981 */ /* 0x0000a6000c1e1500 */
[C---:B------:R-:W-:Y:S01]  /*113b0*/  IMAD.WIDE R192, R3.reuse, 0x2, R240 ;  /* 0x0000000203c07825 */ /* 0x040fe200078e02f0 */
[----:B------:R-:W2:Y:S04]  /*113c0*/  LDG.E.U16 R231, desc[UR4][R190.64] ;  /* 0x00000004bee77981 */ /* 0x000ea8000c1e1500 */
[----:B------:R3:W2:Y:S01]  /*113d0*/  LDG.E.U16 R230, desc[UR4][R192.64] ;  /* 0x00000004c0e67981 */ /* 0x0006a2000c1e1500 */
[----:B------:R-:W-:-:S03]  /*113e0*/  IMAD.WIDE R194, R3, 0x2, R222 ;  /* 0x0000000203c27825 */ /* 0x000fc600078e02de */
[----:B------:R-:W2:Y:S01]  /*113f0*/  LDL.64 R222, [R1+0xab0] ;  /* 0x000ab00001de7983 */ /* 0x000ea20000100a00 */
[----:B------:R-:W-:-:S03]  /*11400*/  IMAD.WIDE R196, R3, 0x2, R220 ;  /* 0x0000000203c47825 */ /* 0x000fc600078e02dc */
[----:B------:R-:W2:Y:S01]  /*11410*/  LDL.64 R220, [R1+0xaa8] ;  /* 0x000aa80001dc7983 */ /* 0x000ea20000100a00 */
[----:B0-----:R-:W-:-:S03]  /*11420*/  IMAD.WIDE R188, R3, 0x2, R218 ;  /* 0x0000000203bc7825 */ /* 0x001fc600078e02da */
[----:B------:R0:W2:Y:S04]  /*11430*/  LDG.E.U16 R234, desc[UR4][R194.64] ;  /* 0x00000004c2ea7981 */ /* 0x0000a8000c1e1500 */
[----:B------:R-:W2:Y:S01]  /*11440*/  LDG.E.U16 R241, desc[UR4][R188.64] ;  /* 0x00000004bcf17981 */ /* 0x000ea2000c1e1500 */
[----:B---3--:R-:W-:-:S03]  /*11450*/  IMAD.WIDE R192, R3, 0x2, R216 ;  /* 0x0000000203c07825 */ /* 0x008fc600078e02d8 */
[----:B----4-:R1:W-:Y:S04]  /*11460*/  STL [R1+0x21c], R4 ;  /* 0x00021c0401007387 */ /* 0x0103e80000100800 */
[----:B--2---:R-:W-:Y:S04]  /*11470*/  STL [R1+0x2f0], R252 ;  /* 0x0002f0fc01007387 */ /* 0x004fe80000100800 */
[----:B------:R-:W2:Y:S04]  /*11480*/  LDL.64 R218, [R1+0xaa0] ;  /* 0x000aa00001da7983 */ /* 0x000ea80000100a00 */
[----:B-1----:R1:W3:Y:S04]  /*11490*/  LDG.E.U16 R4, desc[UR4][R196.64] ;  /* 0x00000004c4047981 */ /* 0x0022e8000c1e1500 */
[----:B------:R-:W4:Y:S01]  /*114a0*/  LDL.64 R216, [R1+0xa98] ;  /* 0x000a980001d87983 */ /* 0x000f220000100a00 */
[----:B0-----:R-:W-:-:S03]  /*114b0*/  IMAD.WIDE R194, R3, 0x2, R22 ;  /* 0x0000000203c27825 */ /* 0x001fc600078e0216 */
[----:B------:R-:W3:Y:S01]  /*114c0*/  LDL.64 R22, [R1+0xa88] ;  /* 0x000a880001167983 */ /* 0x000ee20000100a00 */
[----:B------:R-:W-:-:S03]  /*114d0*/  IMAD.WIDE R190, R3, 0x2, R226 ;  /* 0x0000000203be7825 */ /* 0x000fc600078e02e2 */
[----:B------:R-:W3:Y:S01]  /*114e0*/  LDL.64 R226, [R1+0xa90] ;  /* 0x000a900001e27983 */ /* 0x000ee20000100a00 */
[----:B-1----:R-:W-:-:S03]  /*114f0*/  IMAD.WIDE R196, R3, 0x2, R18 ;  /* 0x0000000203c47825 */ /* 0x002fc600078e0212 */
[----:B------:R-:W3:Y:S04]  /*11500*/  LDL.64 R18, [R1+0xa80] ;  /* 0x000a800001127983 */ /* 0x000ee80000100a00 */
[----:B------:R0:W-:Y:S01]  /*11510*/  STL [R1+0x31c], R2 ;  /* 0x00031c0201007387 */ /* 0x0001e20000100800 */
[----:B------:R-:W-:-:S03]  /*11520*/  IMAD.WIDE R188, R3, 0x2, R224 ;  /* 0x0000000203bc7825 */ /* 0x000fc600078e02e0 */
[----:B------:R1:W-:Y:S04]  /*11530*/  STL [R1+0x334], R236 ;  /* 0x000334ec01007387 */ /* 0x0003e80000100800 */
[----:B------:R1:W-:Y:S04]  /*11540*/  STL [R1+0x20c], R232 ;  /* 0x00020ce801007387 */ /* 0x0003e80000100800 */
[----:B------:R-:W-:Y:S04]  /*11550*/  STL [R1+0x2e4], R246 ;  /* 0x0002e4f601007387 */ /* 0x000fe80000100800 */
[----:B------:R1:W-:Y:S04]  /*11560*/  STL [R1+0x314], R239 ;  /* 0x000314ef01007387 */ /* 0x0003e80000100800 */
[----:B------:R-:W3:Y:S04]  /*11570*/  LDL.64 R224, [R1+0xa78] ;  /* 0x000a780001e07983 */ /* 0x000ee80000100a00 */
[----:B0-----:R0:W3:Y:S04]  /*11580*/  LDG.E.U16 R2, desc[UR4][R190.64] ;  /* 0x00000004be027981 */ /* 0x0010e8000c1e1500 */
[----:B-1----:R1:W3:Y:S04]  /*11590*/  LDG.E.U16 R236, desc[UR4][R192.64] ;  /* 0x00000004c0ec7981 */ /* 0x0022e8000c1e1500 */
[----:B------:R1:W3:Y:S04]  /*115a0*/  LDG.E.U16 R232, desc[UR4][R194.64] ;  /* 0x00000004c2e87981 */ /* 0x0002e8000c1e1500 */
[----:B------:R2:W3:Y:S01]  /*115b0*/  LDG.E.U16 R240, desc[UR4][R196.64] ;  /* 0x00000004c4f07981 */ /* 0x0004e2000c1e1500 */
[----:B0-----:R-:W-:-:S03]  /*115c0*/  IMAD.WIDE R190, R3, 0x2, R228 ;  /* 0x0000000203be7825 */ /* 0x001fc600078e02e4 */
[----:B------:R-:W3:Y:S04]  /*115d0*/  LDL.64 R228, [R1+0xa68] ;  /* 0x000a680001e47983 */ /* 0x000ee80000100a00 */
[----:B------:R4:W3:Y:S01]  /*115e0*/  LDG.E.U16 R239, desc[UR4][R188.64] ;  /* 0x00000004bcef7981 */ /* 0x0008e2000c1e1500 */
[----:B-1----:R-:W-:-:S03]  /*115f0*/  IMAD.WIDE R192, R3, 0x2, R222 ;  /* 0x0000000203c07825 */ /* 0x002fc600078e02de */
[----:B------:R-:W3:Y:S01]  /*11600*/  LDL.64 R222, [R1+0xa70] ;  /* 0x000a700001de7983 */ /* 0x000ee20000100a00 */
[----:B------:R-:W-:-:S03]  /*11610*/  IMAD.WIDE R194, R3, 0x2, R220 ;  /* 0x0000000203c27825 */ /* 0x000fc600078e02dc */
[----:B------:R-:W3:Y:S01]  /*11620*/  LDL.64 R220, [R1+0xa60] ;  /* 0x000a600001dc7983 */ /* 0x000ee20000100a00 */
[----:B--2---:R-:W-:-:S03]  /*11630*/  IMAD.WIDE R196, R3, 0x2, R218 ;  /* 0x0000000203c47825 */ /* 0x004fc600078e02da */
[----:B------:R-:W2:Y:S04]  /*11640*/  LDL.64 R218, [R1+0xa58] ;  /* 0x000a580001da7983 */ /* 0x000ea80000100a00 */
[----:B------:R0:W-:Y:S04]  /*11650*/  STL [R1+0x330], R235 ;  /* 0x000330eb01007387 */ /* 0x0001e80000100800 */
[----:B------:R1:W-:Y:S01]  /*11660*/  STL [R1+0x200], R231 ;  /* 0x000200e701007387 */ /* 0x0003e20000100800 */
[----:B----4-:R-:W-:-:S03]  /*11670*/  IMAD.WIDE R188, R3, 0x2, R216 ;  /* 0x0000000203bc7825 */ /* 0x010fc600078e02d8 */
[----:B------:R4:W-:Y:S04]  /*11680*/  STL [R1+0x2d4], R230 ;  /* 0x0002d4e601007387 */ /* 0x0009e80000100800 */
[----:B------:R4:W-:Y:S04]  /*11690*/  STL [R1+0x30c], R234 ;  /* 0x00030cea01007387 */ /* 0x0009e80000100800 */
[----:B---3--:R3:W-:Y:S04]  /*116a0*/  STL [R1+0x32c], R4 ;  /* 0x00032c0401007387 */ /* 0x0087e80000100800 */
[----:B------:R-:W2:Y:S04]  /*116b0*/  LDL.64 R216, [R1+0xa50] ;  /* 0x000a500001d87983 */ /* 0x000ea80000100a00 */
[----:B0-----:R-:W2:Y:S04]  /*116c0*/  LDG.E.U16 R235, desc[UR4][R190.64] ;  /* 0x00000004beeb7981 */ /* 0x001ea8000c1e1500 */
[----:B-1----:R0:W2:Y:S04]  /*116d0*/  LDG.E.U16 R231, desc[UR4][R192.64] ;  /* 0x00000004c0e77981 */ /* 0x0020a8000c1e1500 */
[----:B----4-:R1:W4:Y:S04]  /*116e0*/  LDG.E.U16 R230, desc[UR4][R194.64] ;  /* 0x00000004c2e67981 */ /* 0x010328000c1e1500 */
[----:B------:R1:W4:Y:S01]  /*116f0*/  LDG.E.U16 R234, desc[UR4][R196.64] ;  /* 0x00000004c4ea7981 */ /* 0x000322000c1e1500 */
[----:B0-----:R-:W-:-:S03]  /*11700*/  IMAD.WIDE R192, R3, 0x2, R22 ;  /* 0x0000000203c07825 */ /* 0x001fc600078e0216 */
[----:B------:R-:W4:Y:S01]  /*11710*/  LDL.64 R22, [R1+0xa48] ;  /* 0x000a480001167983 */ /* 0x000f220000100a00 */
[----:B-1----:R-:W-:-:S03]  /*11720*/  IMAD.WIDE R194, R3, 0x2, R18 ;  /* 0x0000000203c27825 */ /* 0x002fc600078e0212 */
[----:B------:R-:W4:Y:S01]  /*11730*/  LDL.64 R18, [R1+0xa38] ;  /* 0x000a380001127983 */ /* 0x000f220000100a00 */
[----:B------:R-:W-:-:S03]  /*11740*/  IMAD.WIDE R190, R3, 0x2, R226 ;  /* 0x0000000203be7825 */ /* 0x000fc600078e02e2 */
[----:B------:R-:W4:Y:S01]  /*11750*/  LDL.64 R226, [R1+0xa40] ;  /* 0x000a400001e27983 */ /* 0x000f220000100a00 */
[----:B------:R-:W-:-:S03]  /*11760*/  IMAD.WIDE R196, R3, 0x2, R224 ;  /* 0x0000000203c47825 */ /* 0x000fc600078e02e0 */
[----:B------:R-:W4:Y:S04]  /*11770*/  LDL.64 R224, [R1+0xa30] ;  /* 0x000a300001e07983 */ /* 0x000f280000100a00 */
[----:B------:R0:W-:Y:S04]  /*11780*/  STL [R1+0x1f0], R241 ;  /* 0x0001f0f101007387 */ /* 0x0001e80000100800 */
[----:B------:R1:W-:Y:S04]  /*11790*/  STL [R1+0x2c8], R2 ;  /* 0x0002c80201007387 */ /* 0x0003e80000100800 */
[----:B------:R1:W-:Y:S04]  /*117a0*/  STL [R1+0x304], R236 ;  /* 0x000304ec01007387 */ /* 0x0003e80000100800 */
[----:B---3--:R3:W4:Y:S04]  /*117b0*/  LDG.E.U16 R4, desc[UR4][R188.64] ;  /* 0x00000004bc047981 */ /* 0x008728000c1e1500 */
[----:B------:R1:W-:Y:S04]  /*117c0*/  STL [R1+0x328], R232 ;  /* 0x000328e801007387 */ /* 0x0003e80000100800 */
[----:B------:R3:W-:Y:S04]  /*117d0*/  STL [R1+0x1e0], R240 ;  /* 0x0001e0f001007387 */ /* 0x0007e80000100800 */
[----:B0-----:R-:W4:Y:S04]  /*117e0*/  LDG.E.U16 R241, desc[UR4][R190.64] ;  /* 0x00000004bef17981 */ /* 0x001f28000c1e1500 */
[----:B-1----:R0:W4:Y:S04]  /*117f0*/  LDG.E.U16 R2, desc[UR4][R192.64] ;  /* 0x00000004c0027981 */ /* 0x002128000c1e1500 */
[----:B------:R2:W4:Y:S04]  /*11800*/  LDG.E.U16 R236, desc[UR4][R194.64] ;  /* 0x00000004c2ec7981 */ /* 0x000528000c1e1500 */
[----:B------:R1:W4:Y:S01]  /*11810*/  LDG.E.U16 R232, desc[UR4][R196.64] ;  /* 0x00000004c4e87981 */ /* 0x000322000c1e1500 */
[----:B---3--:R-:W-:-:S03]  /*11820*/  IMAD.WIDE R188, R3, 0x2, R222 ;  /* 0x0000000203bc7825 */ /* 0x008fc600078e02de */
[----:B------:R-:W3:Y:S01]  /*11830*/  LDL.64 R222, [R1+0xa28] ;  /* 0x000a280001de7983 */ /* 0x000ee20000100a00 */
[----:B0-----:R-:W-:-:S03]  /*11840*/  IMAD.WIDE R192, R3, 0x2, R220 ;  /* 0x0000000203c07825 */ /* 0x001fc600078e02dc */
[----:B------:R-:W3:Y:S01]  /*11850*/  LDL.64 R220, [R1+0xa20] ;  /* 0x000a200001dc7983 */ /* 0x000ee20000100a00 */
[----:B------:R-:W-:-:S03]  /*11860*/  IMAD.WIDE R190, R3, 0x2, R228 ;  /* 0x0000000203be7825 */ /* 0x000fc600078e02e4 */
[----:B------:R-:W3:Y:S04]  /*11870*/  LDL.64 R228, [R1+0xa18] ;  /* 0x000a180001e47983 */ /* 0x000ee80000100a00 */
[----:B------:R0:W3:Y:S01]  /*11880*/  LDG.E.U16 R240, desc[UR4][R188.64] ;  /* 0x00000004bcf07981 */ /* 0x0000e2000c1e1500 */
[----:B--2---:R-:W-:-:S03]  /*11890*/  IMAD.WIDE R194, R3, 0x2, R218 ;  /* 0x0000000203c27825 */ /* 0x004fc600078e02da */
[----:B------:R-:W2:Y:S01]  /*118a0*/  LDL.64 R218, [R1+0xa10] ;  /* 0x000a100001da7983 */ /* 0x000ea20000100a00 */
[----:B-1----:R-:W-:-:S03]  /*118b0*/  IMAD.WIDE R196, R3, 0x2, R216 ;  /* 0x0000000203c47825 */ /* 0x002fc600078e02d8 */
[----:B------:R-:W2:Y:S04]  /*118c0*/  LDL.64 R216, [R1+0xa08] ;  /* 0x000a080001d87983 */ /* 0x000ea80000100a00 */
[----:B------:R1:W-:Y:S04]  /*118d0*/  STL [R1+0x2bc], R239 ;  /* 0x0002bcef01007387 */ /* 0x0003e80000100800 */
[----:B------:R1:W-:Y:S04]  /*118e0*/  STL [R1+0x2fc], R235 ;  /* 0x0002fceb01007387 */ /* 0x0003e80000100800 */
[----:B------:R1:W-:Y:S04]  /*118f0*/  STL [R1+0x324], R231 ;  /* 0x000324e701007387 */ /* 0x0003e80000100800 */
[----:B----4-:R4:W-:Y:S01]  /*11900*/  STL [R1+0x1d0], R230 ;  /* 0x0001d0e601007387 */ /* 0x0109e20000100800 */
[----:B0-----:R-:W-:-:S03]  /*11910*/  IMAD.WIDE R188, R3, 0x2, R22 ;  /* 0x0000000203bc7825 */ /* 0x001fc600078e0216 */
[----:B------:R0:W-:Y:S04]  /*11920*/  STL [R1+0x2b4], R234 ;  /* 0x0002b4ea01007387 */ /* 0x0001e80000100800 */
[----:B------:R-:W2:Y:S04]  /*11930*/  LDL.64 R22, [R1+0xa00] ;  /* 0x000a000001167983 */ /* 0x000ea80000100a00 */
[----:B-1----:R-:W2:Y:S04]  /*11940*/  LDG.E.U16 R239, desc[UR4][R190.64] ;  /* 0x00000004beef7981 */ /* 0x002ea8000c1e1500 */
[----:B------:R1:W2:Y:S04]  /*11950*/  LDG.E.U16 R235, desc[UR4][R192.64] ;  /* 0x00000004c0eb7981 */ /* 0x0002a8000c1e1500 */
[----:B------:R0:W2:Y:S04]  /*11960*/  LDG.E.U16 R231, desc[UR4][R194.64] ;  /* 0x00000004c2e77981 */ /* 0x0000a8000c1e1500 */
[----:B----4-:R3:W4:Y:S01]  /*11970*/  LDG.E.U16 R230, desc[UR4][R196.64] ;  /* 0x00000004c4e67981 */ /* 0x010722000c1e1500 */
[----:B-1----:R-:W-:-:S03]  /*11980*/  IMAD.WIDE R192, R3, 0x2, R18 ;  /* 0x0000000203c07825 */ /* 0x002fc600078e0212 */
[----:B------:R-:W4:Y:S01]  /*11990*/  LDL.64 R18, [R1+0x9f8] ;  /* 0x0009f80001127983 */ /* 0x000f220000100a00 */
[----:B0-----:R-:W-:-:S03]  /*119a0*/  IMAD.WIDE R194, R3, 0x2, R224 ;  /* 0x0000000203c27825 */ /* 0x001fc600078e02e0 */
[----:B------:R-:W4:Y:S01]  /*119b0*/  LDL.64 R224, [R1+0x9e8] ;  /* 0x0009e80001e07983 */ /* 0x000f220000100a00 */
[----:B------:R-:W-:-:S03]  /*119c0*/  IMAD.WIDE R190, R3, 0x2, R226 ;  /* 0x0000000203be7825 */ /* 0x000fc600078e02e2 */
[----:B------:R-:W4:Y:S04]  /*119d0*/  LDL.64 R226, [R1+0x9f0] ;  /* 0x0009f00001e27983 */ /* 0x000f280000100a00 */
[----:B------:R0:W4:Y:S01]  /*119e0*/  LDG.E.U16 R234, desc[UR4][R188.64] ;  /* 0x00000004bcea7981 */ /* 0x000122000c1e1500 */
[----:B---3--:R-:W-:-:S03]  /*119f0*/  IMAD.WIDE R196, R3, 0x2, R222 ;  /* 0x0000000203c47825 */ /* 0x008fc600078e02de */
[----:B------:R-:W3:Y:S04]  /*11a00*/  LDL.64 R222, [R1+0x9e0] ;  /* 0x0009e00001de7983 */ /* 0x000ee80000100a00 */
[----:B------:R1:W-:Y:S01]  /*11a10*/  STL [R1+0x2f4], R4 ;  /* 0x0002f40401007387 */ /* 0x0003e20000100800 */
[----:B0-----:R-:W-:-:S03]  /*11a20*/  IMAD.WIDE R188, R3, 0x2, R220 ;  /* 0x0000000203bc7825 */ /* 0x001fc600078e02dc */
[----:B------:R0:W-:Y:S04]  /*11a30*/  STL [R1+0x320], R241 ;  /* 0x000320f101007387 */ /* 0x0001e80000100800 */
[----:B------:R0:W-:Y:S04]  /*11a40*/  STL [R1+0x1c4], R2 ;  /* 0x0001c40201007387 */ /* 0x0001e80000100800 */
[----:B------:R0:W-:Y:S04]  /*11a50*/  STL [R1+0x2a8], R236 ;  /* 0x0002a8ec01007387 */ /* 0x0001e80000100800 */
[----:B------:R0:W-:Y:S04]  /*11a60*/  STL [R1+0x2e8], R232 ;  /* 0x0002e8e801007387 */ /* 0x0001e80000100800 */
[----:B------:R-:W3:Y:S04]  /*11a70*/  LDL.64 R220, [R1+0x9d8] ;  /* 0x0009d80001dc7983 */ /* 0x000ee80000100a00 */
[----:B-1----:R-:W3:Y:S04]  /*11a80*/  LDG.E.U16 R4, desc[UR4][R190.64] ;  /* 0x00000004be047981 */ /* 0x002ee8000c1e1500 */
[----:B0-----:R2:W3:Y:S04]  /*11a90*/  LDG.E.U16 R241, desc[UR4][R192.64] ;  /* 0x00000004c0f17981 */ /* 0x0014e8000c1e1500 */
[----:B------:R0:W3:Y:S04]  /*11aa0*/  LDG.E.U16 R2, desc[UR4][R194.64] ;  /* 0x00000004c2027981 */ /* 0x0000e8000c1e1500 */
[----:B------:R1:W3:Y:S04]  /*11ab0*/  LDG.E.U16 R236, desc[UR4][R196.64] ;  /* 0x00000004c4ec7981 */ /* 0x0002e8000c1e1500 */
[----:B------:R4:W3:Y:S01]  /*11ac0*/  LDG.E.U16 R232, desc[UR4][R188.64] ;  /* 0x00000004bce87981 */ /* 0x0008e2000c1e1500 */
[----:B--2---:R-:W-:-:S03]  /*11ad0*/  IMAD.WIDE R192, R3, 0x2, R218 ;  /* 0x0000000203c07825 */ /* 0x004fc600078e02da */
[----:B------:R-:W2:Y:S01]  /*11ae0*/  LDL.64 R218, [R1+0x9d0] ;  /* 0x0009d00001da7983 */ /* 0x000ea20000100a00 */
[----:B0-----:R-:W-:-:S03]  /*11af0*/  IMAD.WIDE R194, R3, 0x2, R216 ;  /* 0x0000000203c27825 */ /* 0x001fc600078e02d8 */
[----:B------:R-:W2:Y:S01]  /*11b00*/  LDL.64 R216, [R1+0x9c0] ;  /* 0x0009c00001d87983 */ /* 0x000ea20000100a00 */
[----:B------:R-:W-:-:S03]  /*11b10*/  IMAD.WIDE R190, R3, 0x2, R228 ;  /* 0x0000000203be7825 */ /* 0x000fc600078e02e4 */
[----:B------:R-:W2:Y:S01]  /*11b20*/  LDL.64 R228, [R1+0x9c8] ;  /* 0x0009c80001e47983 */ /* 0x000ea20000100a00 */
[----:B-1----:R-:W-:-:S03]  /*11b30*/  IMAD.WIDE R196, R3, 0x2, R22 ;  /* 0x0000000203c47825 */ /* 0x002fc600078e0216 */
[----:B------:R-:W2:Y:S04]  /*11b40*/  LDL.64 R22, [R1+0x9b8] ;  /* 0x0009b80001167983 */ /* 0x000ea80000100a00 */
[----:B------:R0:W-:Y:S04]  /*11b50*/  STL [R1+0x318], R240 ;  /* 0x000318f001007387 */ /* 0x0001e80000100800 */
[----:B------:R1:W-:Y:S04]  /*11b60*/  STL [R1+0x1b0], R239 ;  /* 0x0001b0ef01007387 */ /* 0x0003e80000100800 */
[----:B------:R1:W-:Y:S04]  /*11b70*/  STL [R1+0x29c], R235 ;  /* 0x00029ceb01007387 */ /* 0x0003e80000100800 */
[----:B------:R1:W-:Y:S01]  /*11b80*/  STL [R1+0x2dc], R231 ;  /* 0x0002dce701007387 */ /* 0x0003e20000100800 */
[----:B----4-:R-:W-:-:S03]  /*11b90*/  IMAD.WIDE R188, R3, 0x2, R18 ;  /* 0x0000000203bc7825 */ /* 0x010fc600078e0212 */
[----:B------:R4:W-:Y:S04]  /*11ba0*/  STL [R1+0x310], R230 ;  /* 0x000310e601007387 */ /* 0x0009e80000100800 */
[----:B------:R-:W2:Y:S04]  /*11bb0*/  LDL.64 R18, [R1+0x9b0] ;  /* 0x0009b00001127983 */ /* 0x000ea80000100a00 */
[----:B0-----:R-:W2:Y:S04]  /*11bc0*/  LDG.E.U16 R240, desc[UR4][R190.64] ;  /* 0x00000004bef07981 */ /* 0x001ea8000c1e1500 */
[----:B-1----:R0:W2:Y:S04]  /*11bd0*/  LDG.E.U16 R239, desc[UR4][R192.64] ;  /* 0x00000004c0ef7981 */ /* 0x0020a8000c1e1500 */
[----:B------:R3:W2:Y:S04]  /*11be0*/  LDG.E.U16 R235, desc[UR4][R194.64] ;  /* 0x00000004c2eb7981 */ /* 0x0006a8000c1e1500 */
[----:B------:R1:W2:Y:S01]  /*11bf0*/  LDG.E.U16 R231, desc[UR4][R196.64] ;  /* 0x00000004c4e77981 */ /* 0x0002a2000c1e1500 */
[----:B0-----:R-:W-:-:S03]  /*11c00*/  IMAD.WIDE R192, R3, 0x2, R224 ;  /* 0x0000000203c07825 */ /* 0x001fc600078e02e0 */
[----:B------:R-:W2:Y:S01]  /*11c10*/  LDL.64 R224, [R1+0x9a8] ;  /* 0x0009a80001e07983 */ /* 0x000ea20000100a00 */
[----:B------:R-:W-:-:S03]  /*11c20*/  IMAD.WIDE R190, R3, 0x2, R226 ;  /* 0x0000000203be7825 */ /* 0x000fc600078e02e2 */
[----:B------:R-:W2:Y:S04]  /*11c30*/  LDL.64 R226, [R1+0x9a0] ;  /* 0x0009a00001e27983 */ /* 0x000ea80000100a00 */
[----:B----4-:R2:W4:Y:S01]  /*11c40*/  LDG.E.U16 R230, desc[UR4][R188.64] ;  /* 0x00000004bce67981 */ /* 0x010522000c1e1500 */
[----:B---3--:R-:W-:-:S03]  /*11c50*/  IMAD.WIDE R194, R3, 0x2, R222 ;  /* 0x0000000203c27825 */ /* 0x008fc600078e02de */
[----:B------:R-:W3:Y:S01]  /*11c60*/  LDL.64 R222, [R1+0x998] ;  /* 0x0009980001de7983 */ /* 0x000ee20000100a00 */
[----:B-1----:R-:W-:-:S03]  /*11c70*/  IMAD.WIDE R196, R3, 0x2, R220 ;  /* 0x0000000203c47825 */ /* 0x002fc600078e02dc */
[----:B------:R-:W4:Y:S04]  /*11c80*/  LDL.64 R220, [R1+0x990] ;  /* 0x0009900001dc7983 */ /* 0x000f280000100a00 */
[----:B------:R0:W-:Y:S04]  /*11c90*/  STL [R1+0x1a4], R234 ;  /* 0x0001a4ea01007387 */ /* 0x0001e80000100800 */
[----:B------:R1:W-:Y:S04]  /*11ca0*/  STL [R1+0x290], R4 ;  /* 0x0002900401007387 */ /* 0x0003e80000100800 */
[----:B------:R1:W-:Y:S04]  /*11cb0*/  STL [R1+0x2cc], R241 ;  /* 0x0002ccf101007387 */ /* 0x0003e80000100800 */
[----:B------:R1:W-:Y:S04]  /*11cc0*/  STL [R1+0x308], R2 ;  /* 0x0003080201007387 */ /* 0x0003e80000100800 */
[----:B------:R2:W-:Y:S04]  /*11cd0*/  STL [R1+0x190], R236 ;  /* 0x000190ec01007387 */ /* 0x0005e80000100800 */
[----:B0-----:R-:W4:Y:S04]  /*11ce0*/  LDG.E.U16 R234, desc[UR4][R190.64] ;  /* 0x00000004beea7981 */ /* 0x001f28000c1e1500 */
[----:B-1----:R0:W4:Y:S04]  /*11cf0*/  LDG.E.U16 R4, desc[UR4][R192.64] ;  /* 0x00000004c0047981 */ /* 0x002128000c1e1500 */
[----:B------:R1:W4:Y:S04]  /*11d00*/  LDG.E.U16 R241, desc[UR4][R194.64] ;  /* 0x00000004c2f17981 */ /* 0x000328000c1e1500 */
[----:B------:R1:W4:Y:S01]  /*11d10*/  LDG.E.U16 R2, desc[UR4][R196.64] ;  /* 0x00000004c4027981 */ /* 0x000322000c1e1500 */
[----:B--2---:R-:W-:-:S03]  /*11d20*/  IMAD.WIDE R188, R3, 0x2, R218 ;  /* 0x0000000203bc7825 */ /* 0x004fc600078e02da */
[----:B------:R-:W2:Y:S04]  /*11d30*/  LDL.64 R218, [R1+0x988] ;  /* 0x0009880001da7983 */ /* 0x000ea80000100a00 */
[----:B------:R1:W2:Y:S01]  /*11d40*/  LDG.E.U16 R236, desc[UR4][R188.64] ;  /* 0x00000004bcec7981 */ /* 0x0002a2000c1e1500 */
[----:B0-----:R-:W-:-:S03]  /*11d50*/  IMAD.WIDE R192, R3, 0x2, R216 ;  /* 0x0000000203c07825 */ /* 0x001fc600078e02d8 */
[----:B------:R-:W2:Y:S01]  /*11d60*/  LDL.64 R216, [R1+0x980] ;  /* 0x0009800001d87983 */ /* 0x000ea20000100a00 */
[----:B------:R-:W-:-:S03]  /*11d70*/  IMAD.WIDE R190, R3, 0x2, R228 ;  /* 0x0000000203be7825 */ /* 0x000fc600078e02e4 */
[----:B------:R-:W2:Y:S01]  /*11d80*/  LDL.64 R228, [R1+0x978] ;  /* 0x0009780001e47983 */ /* 0x000ea20000100a00 */
[----:B-1----:R-:W-:-:S03]  /*11d90*/  IMAD.WIDE R194, R3, 0x2, R22 ;  /* 0x0000000203c27825 */ /* 0x002fc600078e0216 */
[----:B------:R-:W2:Y:S01]  /*11da0*/  LDL.64 R22, [R1+0x970] ;  /* 0x0009700001167983 */ /* 0x000ea20000100a00 */
[----:B------:R-:W-:-:S03]  /*11db0*/  IMAD.WIDE R196, R3, 0x2, R18 ;  /* 0x0000000203c47825 */ /* 0x000fc600078e0212 */
[----:B------:R-:W2:Y:S04]  /*11dc0*/  LDL.64 R18, [R1+0x968] ;  /* 0x0009680001127983 */ /* 0x000ea80000100a00 */
[----:B------:R0:W-:Y:S04]  /*11dd0*/  STL [R1+0x284], R232 ;  /* 0x000284e801007387 */ /* 0x0001e80000100800 */
[----:B------:R1:W-:Y:S04]  /*11de0*/  STL [R1+0x2c0], R240 ;  /* 0x0002c0f001007387 */ /* 0x0003e80000100800 */
[----:B------:R1:W-:Y:S04]  /*11df0*/  STL [R1+0x300], R239 ;  /* 0x000300ef01007387 */ /* 0x0003e80000100800 */
[----:B------:R1:W-:Y:S01]  /*11e00*/  STL [R1+0x180], R235 ;  /* 0x000180eb01007387 */ /* 0x0003e20000100800 */
[----:B------:R-:W-:-:S03]  /*11e10*/  IMAD.WIDE R188, R3, 0x2, R224 ;  /* 0x0000000203bc7825 */ /* 0x000fc600078e02e0 */
[----:B------:R1:W-:Y:S04]  /*11e20*/  STL [R1+0x278], R231 ;  /* 0x000278e701007387 */ /* 0x0003e80000100800 */
[----:B------:R-:W2:Y:S04]  /*11e30*/  LDL.64 R224, [R1+0x960] ;  /* 0x0009600001e07983 */ /* 0x000ea80000100a00 */
[----:B0-----:R0:W2:Y:S04]  /*11e40*/  LDG.E.U16 R232, desc[UR4][R190.64] ;  /* 0x00000004bee87981 */ /* 0x0010a8000c1e1500 */
[----:B-1----:R3:W2:Y:S04]  /*11e50*/  LDG.E.U16 R240, desc[UR4][R192.64] ;  /* 0x00000004c0f07981 */ /* 0x0026a8000c1e1500 */
[----:B------:R4:W2:Y:S04]  /*11e60*/  LDG.E.U16 R239, desc[UR4][R194.64] ;  /* 0x00000004c2ef7981 */ /* 0x0008a8000c1e1500 */
[----:B------:R2:W2:Y:S01]  /*11e70*/  LDG.E.U16 R235, desc[UR4][R196.64] ;  /* 0x00000004c4eb7981 */ /* 0x0004a2000c1e1500 */
[----:B0-----:R-:W-:-:S03]  /*11e80*/  IMAD.WIDE R190, R3, 0x2, R226 ;  /* 0x0000000203be7825 */ /* 0x001fc600078e02e2 */
[----:B------:R-:W2:Y:S04]  /*11e90*/  LDL.64 R226, [R1+0x950] ;  /* 0x0009500001e27983 */ /* 0x000ea80000100a00 */
[----:B------:R0:W2:Y:S01]  /*11ea0*/  LDG.E.U16 R231, desc[UR4][R188.64] ;  /* 0x00000004bce77981 */ /* 0x0000a2000c1e1500 */
[----:B---3--:R-:W-:-:S03]  /*11eb0*/  IMAD.WIDE R192, R3, 0x2, R222 ;  /* 0x0000000203c07825 */ /* 0x008fc600078e02de */
[----:B------:R-:W3:Y:S01]  /*11ec0*/  LDL.64 R222, [R1+0x958] ;  /* 0x0009580001de7983 */ /* 0x000ee20000100a00 */
[----:B----4-:R-:W-:-:S03]  /*11ed0*/  IMAD.WIDE R194, R3, 0x2, R220 ;  /* 0x0000000203c27825 */ /* 0x010fc600078e02dc */
[----:B------:R-:W4:Y:S01]  /*11ee0*/  LDL.64 R220, [R1+0x948] ;  /* 0x0009480001dc7983 */ /* 0x000f220000100a00 */
[----:B--2---:R-:W-:-:S03]  /*11ef0*/  IMAD.WIDE R196, R3, 0x2, R218 ;  /* 0x0000000203c47825 */ /* 0x004fc600078e02da */
[----:B------:R-:W2:Y:S04]  /*11f00*/  LDL.64 R218, [R1+0x940] ;  /* 0x0009400001da7983 */ /* 0x000ea80000100a00 */
[----:B------:R1:W-:Y:S04]  /*11f10*/  STL [R1+0x2b8], R230 ;  /* 0x0002b8e601007387 */ /* 0x0003e80000100800 */
[----:B------:R1:W-:Y:S04]  /*11f20*/  STL [R1+0x2f8], R234 ;  /* 0x0002f8ea01007387 */ /* 0x0003e80000100800 */
[----:B------:R1:W-:Y:S04]  /*11f30*/  STL [R1+0x170], R4 ;  /* 0x0001700401007387 */ /* 0x0003e80000100800 */
[----:B------:R1:W-:Y:S04]  /*11f40*/  STL [R1+0x26c], R241 ;  /* 0x00026cf101007387 */ /* 0x0003e80000100800 */
[----:B------:R1:W-:Y:S01]  /*11f50*/  STL [R1+0x2ac], R2 ;  /* 0x0002ac0201007387 */ /* 0x0003e20000100800 */
[----:B0-----:R-:W-:-:S03]  /*11f60*/  IMAD.WIDE R188, R3, 0x2, R216 ;  /* 0x0000000203bc7825 */ /* 0x001fc600078e02d8 */
[----:B------:R-:W2:Y:S04]  /*11f70*/  LDL.64 R216, [R1+0x938] ;  /* 0x0009380001d87983 */ /* 0x000ea80000100a00 */
[----:B-1----:R-:W2:Y:S04]  /*11f80*/  LDG.E.U16 R230, desc[UR4][R190.64] ;  /* 0x00000004bee67981 */ /* 0x002ea8000c1e1500 */
[----:B------:R0:W2:Y:S04]  /*11f90*/  LDG.E.U16 R234, desc[UR4][R192.64] ;  /* 0x00000004c0ea7981 */ /* 0x0000a8000c1e1500 */
[----:B------:R1:W2:Y:S04]  /*11fa0*/  LDG.E.U16 R4, desc[UR4][R194.64] ;  /* 0x00000004c2047981 */ /* 0x0002a8000c1e1500 */
[----:B------:R1:W2:Y:S04]  /*11fb0*/  LDG.E.U16 R241, desc[UR4][R196.64] ;  /* 0x00000004c4f17981 */ /* 0x0002a8000c1e1500 */
        /* <DEDUP_REMOVED lines=12> */
[----:B------:R1:W-:Y:S04]  /*12080*/  STL [R1+0x2a0], R239 ;  /* 0x0002a0ef01007387 */ /* 0x0003e80000100800 */
[----:B------:R3:W-:Y:S04]  /*12090*/  STL [R1+0x2e0], R235 ;  /* 0x0002e0eb01007387 */ /* 0x0007e80000100800 */
[----:B0-----:R0:W2:Y:S04]  /*120a0*/  LDG.E.U16 R236, desc[UR4][R190.64] ;  /* 0x00000004beec7981 */ /* 0x0010a8000c1e1500 */
[----:B-1----:R4:W2:Y:S04]  /*120b0*/  LDG.E.U16 R232, desc[UR4][R192.64] ;  /* 0x00000004c0e87981 */ /* 0x0028a8000c1e1500 */
[----:B------:R2:W2:Y:S04]  /*120c0*/  LDG.E.U16 R240, desc[UR4][R194.64] ;  /* 0x00000004c2f07981 */ /* 0x0004a8000c1e1500 */
[----:B------:R1:W2:Y:S01]  /*120d0*/  LDG.E.U16 R239, desc[UR4][R196.64] ;  /* 0x00000004c4ef7981 */ /* 0x0002a2000c1e1500 */
[----:B---3--:R-:W-:-:S03]  /*120e0*/  IMAD.WIDE R188, R3, 0x2, R222 ;  /* 0x0000000203bc7825 */ /* 0x008fc600078e02de */
[----:B------:R-:W3:Y:S01]  /*120f0*/  LDL.64 R222, [R1+0x910] ;  /* 0x0009100001de7983 */ /* 0x000ee20000100a00 */
[----:B0-----:R-:W-:-:S03]  /*12100*/  IMAD.WIDE R190, R3, 0x2, R226 ;  /* 0x0000000203be7825 */ /* 0x001fc600078e02e2 */
[----:B------:R-:W3:Y:S04]  /*12110*/  LDL.64 R226, [R1+0x900] ;  /* 0x0009000001e27983 */ /* 0x000ee80000100a00 */
[----:B------:R0:W3:Y:S01]  /*12120*/  LDG.E.U16 R235, desc[UR4][R188.64] ;  /* 0x00000004bceb7981 */ /* 0x0000e2000c1e1500 */
[----:B----4-:R-:W-:-:S03]  /*12130*/  IMAD.WIDE R192, R3, 0x2, R220 ;  /* 0x0000000203c07825 */ /* 0x010fc600078e02dc */
[----:B------:R-:W4:Y:S01]  /*12140*/  LDL.64 R220, [R1+0x908] ;  /* 0x0009080001dc7983 */ /* 0x000f220000100a00 */
[----:B--2---:R-:W-:-:S03]  /*12150*/  IMAD.WIDE R194, R3, 0x2, R218 ;  /* 0x0000000203c27825 */ /* 0x004fc600078e02da */
[----:B------:R-:W2:Y:S01]  /*12160*/  LDL.64 R218, [R1+0x8f8] ;  /* 0x0008f80001da7983 */ /* 0x000ea20000100a00 */
[----:B-1----:R-:W-:-:S03]  /*12170*/  IMAD.WIDE R196, R3, 0x2, R216 ;  /* 0x0000000203c47825 */ /* 0x002fc600078e02d8 */
[----:B------:R-:W2:Y:S04]  /*12180*/  LDL.64 R216, [R1+0x8f0] ;  /* 0x0008f00001d87983 */ /* 0x000ea80000100a00 */
[----:B------:R1:W-:Y:S04]  /*12190*/  STL [R1+0x14c], R231 ;  /* 0x00014ce701007387 */ /* 0x0003e80000100800 */
[----:B------:R1:W-:Y:S04]  /*121a0*/  STL [R1+0x254], R230 ;  /* 0x000254e601007387 */ /* 0x0003e80000100800 */
[----:B------:R1:W-:Y:S04]  /*121b0*/  STL [R1+0x294], R234 ;  /* 0x000294ea01007387 */ /* 0x0003e80000100800 */
[----:B------:R1:W-:Y:S04]  /*121c0*/  STL [R1+0x2d0], R4 ;  /* 0x0002d00401007387 */ /* 0x0003e80000100800 */
[----:B------:R-:W-:Y:S01]  /*121d0*/  STL [R1+0x140], R241 ;  /* 0x000140f101007387 */ /* 0x000fe20000100800 */
        /* <DEDUP_REMOVED lines=13> */
[----:B---3--:R-:W-:-:S03]  /*122b0*/  IMAD.WIDE R196, R3, 0x2, R222 ;  /* 0x0000000203c47825 */ /* 0x008fc600078e02de */
[----:B------:R-:W3:Y:S04]  /*122c0*/  LDL.64 R222, [R1+0x8c8] ;  /* 0x0008c80001de7983 */ /* 0x000ee80000100a00 */
[----:B------:R0:W-:Y:S04]  /*122d0*/  STL [R1+0x24c], R2 ;  /* 0x00024c0201007387 */ /* 0x0001e80000100800 */
[----:B------:R1:W-:Y:S04]  /*122e0*/  STL [R1+0x288], R236 ;  /* 0x000288ec01007387 */ /* 0x0003e80000100800 */
[----:B------:R1:W-:Y:S04]  /*122f0*/  STL [R1+0x2c4], R232 ;  /* 0x0002c4e801007387 */ /* 0x0003e80000100800 */
[----:B------:R1:W-:Y:S04]  /*12300*/  STL [R1+0x130], R240 ;  /* 0x000130f001007387 */ /* 0x0003e80000100800 */
[----:B------:R2:W-:Y:S01]  /*12310*/  STL [R1+0x240], R239 ;  /* 0x000240ef01007387 */ /* 0x0005e20000100800 */
[----:B----4-:R-:W-:-:S03]  /*12320*/  IMAD.WIDE R188, R3, 0x2, R220 ;  /* 0x0000000203bc7825 */ /* 0x010fc600078e02dc */
[----:B------:R-:W4:Y:S04]  /*12330*/  LDL.64 R220, [R1+0x8c0] ;  /* 0x0008c00001dc7983 */ /* 0x000f280000100a00 */
[----:B0-----:R-:W4:Y:S04]  /*12340*/  LDG.E.U16 R2, desc[UR4][R190.64] ;  /* 0x00000004be027981 */ /* 0x001f28000c1e1500 */
[----:B-1----:R2:W4:Y:S04]  /*12350*/  LDG.E.U16 R236, desc[UR4][R192.64] ;  /* 0x00000004c0ec7981 */ /* 0x002528000c1e1500 */
[----:B------:R0:W4:Y:S04]  /*12360*/  LDG.E.U16 R232, desc[UR4][R194.64] ;  /* 0x00000004c2e87981 */ /* 0x000128000c1e1500 */
[----:B------:R1:W4:Y:S04]  /*12370*/  LDG.E.U16 R241, desc[UR4][R196.64] ;  /* 0x00000004c4f17981 */ /* 0x000328000c1e1500 */
[----:B------:R-:W4:Y:S01]  /*12380*/  LDG.E.U16 R240, desc[UR4][R188.64] ;  /* 0x00000004bcf07981 */ /* 0x000f22000c1e1500 */
[----:B--2---:R-:W-:-:S03]  /*12390*/  IMAD.WIDE R192, R3, 0x2, R218 ;  /* 0x0000000203c07825 */ /* 0x004fc600078e02da */
[----:B------:R-:W2:Y:S01]  /*123a0*/  LDL.64 R218, [R1+0x8b8] ;  /* 0x0008b80001da7983 */ /* 0x000ea20000100a00 */
[----:B0-----:R-:W-:-:S03]  /*123b0*/  IMAD.WIDE R194, R3, 0x2, R216 ;  /* 0x0000000203c27825 */ /* 0x001fc600078e02d8 */
[----:B------:R-:W2:Y:S01]  /*123c0*/  LDL.64 R216, [R1+0x8a8] ;  /* 0x0008a80001d87983 */ /* 0x000ea20000100a00 */
[----:B------:R-:W-:-:S03]  /*123d0*/  IMAD.WIDE R190, R3, 0x2, R226 ;  /* 0x0000000203be7825 */ /* 0x000fc600078e02e2 */
[----:B------:R-:W2:Y:S04]  /*123e0*/  LDL.64 R226, [R1+0x8b0] ;  /* 0x0008b00001e27983 */ /* 0x000ea80000100a00 */
[----:B------:R0:W2:Y:S01]  /*123f0*/  LDG.E.U16 R239, desc[UR4][R190.64] ;  /* 0x00000004beef7981 */ /* 0x0000a2000c1e1500 */
[----:B-1----:R-:W-:-:S03]  /*12400*/  IMAD.WIDE R196, R3, 0x2, R22 ;  /* 0x0000000203c47825 */ /* 0x002fc600078e0216 */
[----:B------:R-:W2:Y:S04]  /*12410*/  LDL.64 R22, [R1+0x8a0] ;  /* 0x0008a00001167983 */ /* 0x000ea80000100a00 */
[----:B------:R-:W-:Y:S04]  /*12420*/  STL [R1+0x27c], R235 ;  /* 0x00027ceb01007387 */ /* 0x000fe80000100800 */
[----:B------:R1:W-:Y:S04]  /*12430*/  STL [R1+0x2b0], R231 ;  /* 0x0002b0e701007387 */ /* 0x0003e80000100800 */
[----:B------:R1:W-:Y:S04]  /*12440*/  STL [R1+0x124], R230 ;  /* 0x000124e601007387 */ /* 0x0003e80000100800 */
[----:B------:R-:W-:Y:S04]  /*12450*/  STL [R1+0x234], R234 ;  /* 0x000234ea01007387 */ /* 0x000fe80000100800 */
[----:B------:R1:W-:Y:S01]  /*12460*/  STL [R1+0x274], R4 ;  /* 0x0002740401007387 */ /* 0x0003e20000100800 */
[----:B0-----:R-:W-:-:S03]  /*12470*/  IMAD.WIDE R190, R3, 0x2, R18 ;  /* 0x0000000203be7825 */ /* 0x001fc600078e0212 */
[----:B------:R-:W2:Y:S04]  /*12480*/  LDL.64 R18, [R1+0x898] ;  /* 0x0008980001127983 */ /* 0x000ea80000100a00 */
[----:B-1----:R0:W2:Y:S04]  /*12490*/  LDG.E.U16 R231, desc[UR4][R192.64] ;  /* 0x00000004c0e77981 */ /* 0x0020a8000c1e1500 */
[----:B------:R1:W2:Y:S04]  /*124a0*/  LDG.E.U16 R230, desc[UR4][R194.64] ;  /* 0x00000004c2e67981 */ /* 0x0002a8000c1e1500 */
[----:B------:R3:W2:Y:S01]  /*124b0*/  LDG.E.U16 R235, desc[UR4][R196.64] ;  /* 0x00000004c4eb7981 */ /* 0x0006a2000c1e1500 */
[----:B0-----:R-:W-:-:S03]  /*124c0*/  IMAD.WIDE R192, R3, 0x2, R228 ;  /* 0x0000000203c07825 */ /* 0x001fc600078e02e4 */
[----:B------:R-:W2:Y:S04]  /*124d0*/  LDL.64 R228, [R1+0x888] ;  /* 0x0008880001e47983 */ /* 0x000ea80000100a00 */
[----:B------:R2:W2:Y:S01]  /*124e0*/  LDG.E.U16 R4, desc[UR4][R192.64] ;  /* 0x00000004c0047981 */ /* 0x0004a2000c1e1500 */
[----:B-1----:R-:W-:-:S03]  /*124f0*/  IMAD.WIDE R194, R3, 0x2, R224 ;  /* 0x0000000203c27825 */ /* 0x002fc600078e02e0 */
[----:B------:R-:W2:Y:S04]  /*12500*/  LDL.64 R224, [R1+0x890] ;  /* 0x0008900001e07983 */ /* 0x000ea80000100a00 */
[----:B------:R-:W2:Y:S01]  /*12510*/  LDG.E.U16 R234, desc[UR4][R190.64] ;  /* 0x00000004beea7981 */ /* 0x000ea2000c1e1500 */
[----:B---3--:R-:W-:-:S03]  /*12520*/  IMAD.WIDE R196, R3, 0x2, R222 ;  /* 0x0000000203c47825 */ /* 0x008fc600078e02de */
[----:B------:R-:W3:Y:S04]  /*12530*/  LDL.64 R222, [R1+0x880] ;  /* 0x0008800001de7983 */ /* 0x000ee80000100a00 */
[----:B------:R-:W-:Y:S01]  /*12540*/  STL [R1+0x2a4], R242 ;  /* 0x0002a4f201007387 */ /* 0x000fe20000100800 */
[----:B----4-:R-:W-:-:S03]  /*12550*/  IMAD.WIDE R188, R3, 0x2, R220 ;  /* 0x0000000203bc7825 */ /* 0x010fc600078e02dc */
[----:B------:R-:W4:Y:S04]  /*12560*/  LDL.64 R220, [R1+0x878] ;  /* 0x0008780001dc7983 */ /* 0x000f280000100a00 */
[----:B------:R0:W-:Y:S04]  /*12570*/  STL [R1+0x11c], R2 ;  /* 0x00011c0201007387 */ /* 0x0001e80000100800 */
[----:B------:R1:W-:Y:S04]  /*12580*/  STL [R1+0x228], R236 ;  /* 0x000228ec01007387 */ /* 0x0003e80000100800 */
[----:B------:R1:W-:Y:S04]  /*12590*/  STL [R1+0x268], R232 ;  /* 0x000268e801007387 */ /* 0x0003e80000100800 */
[----:B------:R2:W-:Y:S04]  /*125a0*/  STL [R1+0x298], R241 ;  /* 0x000298f101007387 */ /* 0x0005e80000100800 */
[----:B0-----:R-:W4:Y:S04]  /*125b0*/  LDG.E.U16 R2, desc[UR4][R194.64] ;  /* 0x00000004c2027981 */ /* 0x001f28000c1e1500 */
[----:B-1----:R0:W4:Y:S04]  /*125c0*/  LDG.E.U16 R236, desc[UR4][R196.64] ;  /* 0x00000004c4ec7981 */ /* 0x002128000c1e1500 */
[----:B------:R1:W4:Y:S01]  /*125d0*/  LDG.E.U16 R232, desc[UR4][R188.64] ;  /* 0x00000004bce87981 */ /* 0x000322000c1e1500 */
[----:B--2---:R-:W-:-:S03]  /*125e0*/  IMAD.WIDE R192, R3, 0x2, R218 ;  /* 0x0000000203c07825 */ /* 0x004fc600078e02da */
[----:B------:R-:W2:Y:S04]  /*125f0*/  LDL.64 R218, [R1+0x870] ;  /* 0x0008700001da7983 */ /* 0x000ea80000100a00 */
[----:B------:R-:W2:Y:S01]  /*12600*/  LDG.E.U16 R241, desc[UR4][R192.64] ;  /* 0x00000004c0f17981 */ /* 0x000ea2000c1e1500 */
        /* <DEDUP_REMOVED lines=11> */
[----:B0-----:R0:W2:Y:S04]  /*126c0*/  LDG.E.U16 R240, desc[UR4][R194.64] ;  /* 0x00000004c2f07981 */ /* 0x0010a8000c1e1500 */
[----:B------:R1:W-:Y:S04]  /*126d0*/  STL [R1+0x28c], R230 ;  /* 0x00028ce601007387 */ /* 0x0003e80000100800 */
        /* <DEDUP_REMOVED lines=8> */
[----:B------:R-:W2:Y:S01]  /*12760*/  LDG.E.U16 R235, desc[UR4][R194.64] ;  /* 0x00000004c2eb7981 */ /* 0x000ea2000c1e1500 */
        /* <DEDUP_REMOVED lines=18> */
[----:B------:R-:W2:Y:S01]  /*12890*/  LDL.64 R226, [R1+0x810] ;  /* 0x0008100001e27983 */ /* 0x000ea20000100a00 */
[----:B-1----:R-:W-:-:S03]  /*128a0*/  IMAD.WIDE R190, R3, 0x2, R22 ;  /* 0x0000000203be7825 */ /* 0x002fc600078e0216 */
[----:B------:R-:W2:Y:S04]  /*128b0*/  LDL.64 R22, [R1+0x818] ;  /* 0x0008180001167983 */ /* 0x000ea80000100a00 */
[----:B------:R-:W2:Y:S04]  /*128c0*/  LDG.E.U16 R236, desc[UR4][R196.64] ;  /* 0x00000004c4ec7981 */ /* 0x000ea8000c1e1500 */
[----:B------:R-:W2:Y:S01]  /*128d0*/  LDG.E.U16 R232, desc[UR4][R188.64] ;  /* 0x00000004bce87981 */ /* 0x000ea2000c1e1500 */
[----:B------:R-:W-:-:S03]  /*128e0*/  IMAD.WIDE R192, R3, 0x2, R18 ;  /* 0x0000000203c07825 */ /* 0x000fc600078e0212 */
[----:B------:R-:W2:Y:S04]  /*128f0*/  LDL.64 R18, [R1+0x808] ;  /* 0x0008080001127983 */ /* 0x000ea80000100a00 */
[----:B------:R-:W-:Y:S04]  /*12900*/  STL [R1+0x244], R241 ;  /* 0x000244f101007387 */ /* 0x000fe80000100800 */
[----:B------:R3:W2:Y:S01]  /*12910*/  LDG.E.U16 R242, desc[UR4][R192.64] ;  /* 0x00000004c0f27981 */ /* 0x0006a2000c1e1500 */
[----:B------:R-:W-:-:S03]  /*12920*/  IMAD.WIDE R194, R3, 0x2, R224 ;  /* 0x0000000203c27825 */ /* 0x000fc600078e02e0 */
[----:B------:R-:W2:Y:S04]  /*12930*/  LDL.64 R224, [R1+0x800] ;  /* 0x0008000001e07983 */ /* 0x000ea80000100a00 */
[----:B------:R0:W-:Y:S04]  /*12940*/  STL [R1+0x270], R240 ;  /* 0x000270f001007387 */ /* 0x0001e80000100800 */
[----:B------:R1:W-:Y:S04]  /*12950*/  STL [R1+0xb4], R239 ;  /* 0x0000b4ef01007387 */ /* 0x0003e80000100800 */
[----:B------:R-:W-:Y:S04]  /*12960*/  STL [R1+0x1e8], R231 ;  /* 0x0001e8e701007387 */ /* 0x000fe80000100800 */
[----:B0-----:R-:W2:Y:S04]  /*12970*/  LDG.E.U16 R240, desc[UR4][R190.64] ;  /* 0x00000004bef07981 */ /* 0x001ea8000c1e1500 */
[----:B------:R0:W-:Y:S04]  /*12980*/  STL [R1+0x238], R230 ;  /* 0x000238e601007387 */ /* 0x0001e80000100800 */
[----:B-1----:R4:W2:Y:S04]  /*12990*/  LDG.E.U16 R239, desc[UR4][R194.64] ;  /* 0x00000004c2ef7981 */ /* 0x0028a8000c1e1500 */
[----:B0-----:R-:W2:Y:S01]  /*129a0*/  LDL.64 R230, [R1+0x7f8] ;  /* 0x0007f80001e67983 */ /* 0x001ea20000100a00 */
[----:B---3--:R-:W-:-:S03]  /*129b0*/  IMAD.WIDE R192, R3, 0x2, R222 ;  /* 0x0000000203c07825 */ /* 0x008fc600078e02de */
[----:B------:R-:W3:Y:S01]  /*129c0*/  LDL.64 R222, [R1+0x7f0] ;  /* 0x0007f00001de7983 */ /* 0x000ee20000100a00 */
[----:B----4-:R-:W-:-:S03]  /*129d0*/  IMAD.WIDE R194, R3, 0x2, R220 ;  /* 0x0000000203c27825 */ /* 0x010fc600078e02dc */
[----:B------:R-:W4:Y:S01]  /*129e0*/  LDL.64 R220, [R1+0x7e8] ;  /* 0x0007e80001dc7983 */ /* 0x000f220000100a00 */
[----:B--2---:R-:W-:-:S03]  /*129f0*/  IMAD.WIDE R188, R3, 0x2, R216 ;  /* 0x0000000203bc7825 */ /* 0x004fc600078e02d8 */
[----:B------:R-:W2:Y:S01]  /*12a00*/  LDL.64 R216, [R1+0x7d8] ;  /* 0x0007d80001d87983 */ /* 0x000ea20000100a00 */
[----:B------:R-:W-:-:S03]  /*12a10*/  IMAD.WIDE R196, R3, 0x2, R218 ;  /* 0x0000000203c47825 */ /* 0x000fc600078e02da */
[----:B------:R-:W2:Y:S01]  /*12a20*/  LDL.64 R218, [R1+0x7e0] ;  /* 0x0007e00001da7983 */ /* 0x000ea20000100a00 */
[----:B------:R-:W-:-:S03]  /*12a30*/  IMAD.WIDE R190, R3, 0x2, R228 ;  /* 0x0000000203be7825 */ /* 0x000fc600078e02e4 */
[----:B------:R0:W-:Y:S04]  /*12a40*/  STL [R1+0x264], R235 ;  /* 0x000264eb01007387 */ /* 0x0001e80000100800 */
[----:B------:R1:W-:Y:S04]  /*12a50*/  STL [R1+0xa8], R234 ;  /* 0x0000a8ea01007387 */ /* 0x0003e80000100800 */
[----:B------:R1:W-:Y:S04]  /*12a60*/  STL [R1+0x1dc], R4 ;  /* 0x0001dc0401007387 */ /* 0x0003e80000100800 */
[----:B0-----:R0:W2:Y:S04]  /*12a70*/  LDG.E.U16 R235, desc[UR4][R192.64] ;  /* 0x00000004c0eb7981 */ /* 0x0010a8000c1e1500 */
[----:B------:R0:W-:Y:S04]  /*12a80*/  STL [R1+0x230], R2 ;  /* 0x0002300201007387 */ /* 0x0001e80000100800 */
[----:B-1----:R1:W2:Y:S01]  /*12a90*/  LDG.E.U16 R234, desc[UR4][R194.64] ;  /* 0x00000004c2ea7981 */ /* 0x0022a2000c1e1500 */
[----:B0-----:R-:W-:-:S03]  /*12aa0*/  IMAD.WIDE R192, R3, 0x2, R22 ;  /* 0x0000000203c07825 */ /* 0x001fc600078e0216 */
[----:B------:R0:W2:Y:S04]  /*12ab0*/  LDG.E.U16 R4, desc[UR4][R196.64] ;  /* 0x00000004c4047981 */ /* 0x0000a8000c1e1500 */
[----:B------:R0:W2:Y:S01]  /*12ac0*/  LDG.E.U16 R2, desc[UR4][R188.64] ;  /* 0x00000004bc027981 */ /* 0x0000a2000c1e1500 */
[----:B-1----:R-:W-:-:S03]  /*12ad0*/  IMAD.WIDE R194, R3, 0x2, R226 ;  /* 0x0000000203c27825 */ /* 0x002fc600078e02e2 */
[----:B------:R-:W-:Y:S01]  /*12ae0*/  STL [R1+0x258], R243 ;  /* 0x000258f301007387 */ /* 0x000fe20000100800 */
[----:B0-----:R-:W-:-:S03]  /*12af0*/  IMAD.WIDE R196, R3, 0x2, R18 ;  /* 0x0000000203c47825 */ /* 0x001fc600078e0212 */
[----:B------:R0:W2:Y:S04]  /*12b00*/  LDG.E.U16 R241, desc[UR4][R190.64] ;  /* 0x00000004bef17981 */ /* 0x0000a8000c1e1500 */
[----:B------:R-:W2:Y:S04]  /*12b10*/  LDL.64 R22, [R1+0x7d0] ;  /* 0x0007d00001167983 */ /* 0x000ea80000100a00 */
[----:B------:R-:W2:Y:S04]  /*12b20*/  LDL.64 R228, [R1+0x7c8] ;  /* 0x0007c80001e47983 */ /* 0x000ea80000100a00 */
[----:B------:R-:W2:Y:S04]  /*12b30*/  LDL.64 R18, [R1+0x7c0] ;  /* 0x0007c00001127983 */ /* 0x000ea80000100a00 */
[----:B------:R-:W2:Y:S04]  /*12b40*/  LDL.64 R226, [R1+0x7b8] ;  /* 0x0007b80001e27983 */ /* 0x000ea80000100a00 */
[----:B------:R-:W2:Y:S01]  /*12b50*/  LDG.E.U16 R244, desc[UR4][R192.64] ;  /* 0x00000004c0f47981 */ /* 0x000ea2000c1e1500 */
[----:B------:R-:W-:-:S03]  /*12b60*/  IMAD.WIDE R188, R3, 0x2, R224 ;  /* 0x0000000203bc7825 */ /* 0x000fc600078e02e0 */
[----:B------:R-:W2:Y:S04]  /*12b70*/  LDL.64 R224, [R1+0x7b0] ;  /* 0x0007b00001e07983 */ /* 0x000ea80000100a00 */
[----:B------:R1:W-:Y:S04]  /*12b80*/  STL [R1+0x98], R236 ;  /* 0x000098ec01007387 */ /* 0x0003e80000100800 */
[----:B------:R0:W-:Y:S04]  /*12b90*/  STL [R1+0x1c8], R232 ;  /* 0x0001c8e801007387 */ /* 0x0001e80000100800 */
[----:B------:R0:W-:Y:S04]  /*12ba0*/  STL [R1+0x224], R240 ;  /* 0x000224f001007387 */ /* 0x0001e80000100800 */
[----:B-1----:R3:W2:Y:S04]  /*12bb0*/  LDG.E.U16 R236, desc[UR4][R194.64] ;  /* 0x00000004c2ec7981 */ /* 0x0026a8000c1e1500 */
[----:B------:R-:W-:Y:S04]  /*12bc0*/  STL [R1+0x248], R242 ;  /* 0x000248f201007387 */ /* 0x000fe80000100800 */
[----:B------:R1:W-:Y:S01]  /*12bd0*/  STL [R1+0x94], R239 ;  /* 0x000094ef01007387 */ /* 0x0003e20000100800 */
[----:B0-----:R-:W-:-:S03]  /*12be0*/  IMAD.WIDE R190, R3, 0x2, R230 ;  /* 0x0000000203be7825 */ /* 0x001fc600078e02e6 */
[----:B------:R4:W2:Y:S04]  /*12bf0*/  LDG.E.U16 R232, desc[UR4][R196.64] ;  /* 0x00000004c4e87981 */ /* 0x0008a8000c1e1500 */
[----:B------:R-:W2:Y:S04]  /*12c00*/  LDG.E.U16 R240, desc[UR4][R188.64] ;  /* 0x00000004bcf07981 */ /* 0x000ea8000c1e1500 */
[----:B------:R2:W2:Y:S01]  /*12c10*/  LDG.E.U16 R243, desc[UR4][R190.64] ;  /* 0x00000004bef37981 */ /* 0x0004a2000c1e1500 */
[----:B---3--:R-:W-:-:S03]  /*12c20*/  IMAD.WIDE R194, R3, 0x2, R222 ;  /* 0x0000000203c27825 */ /* 0x008fc600078e02de */
[----:B------:R-:W3:Y:S04]  /*12c30*/  LDL.64 R222, [R1+0x7a8] ;  /* 0x0007a80001de7983 */ /* 0x000ee80000100a00 */
[----:B-1----:R-:W3:Y:S01]  /*12c40*/  LDG.E.U16 R239, desc[UR4][R194.64] ;  /* 0x00000004c2ef7981 */ /* 0x002ee2000c1e1500 */
[----:B----4-:R-:W-:-:S03]  /*12c50*/  IMAD.WIDE R196, R3, 0x2, R220 ;  /* 0x0000000203c47825 */ /* 0x010fc600078e02dc */
[----:B------:R-:W4:Y:S04]  /*12c60*/  LDL.64 R220, [R1+0x7a0] ;  /* 0x0007a00001dc7983 */ /* 0x000f280000100a00 */
[----:B------:R0:W4:Y:S01]  /*12c70*/  LDG.E.U16 R242, desc[UR4][R196.64] ;  /* 0x00000004c4f27981 */ /* 0x000122000c1e1500 */
[----:B--2---:R-:W-:-:S03]  /*12c80*/  IMAD.WIDE R190, R3, 0x2, R216 ;  /* 0x0000000203be7825 */ /* 0x004fc600078e02d8 */
[----:B------:R-:W2:Y:S01]  /*12c90*/  LDL.64 R216, [R1+0x790] ;  /* 0x0007900001d87983 */ /* 0x000ea20000100a00 */
[----:B------:R-:W-:-:S03]  /*12ca0*/  IMAD.WIDE R188, R3, 0x2, R218 ;  /* 0x0000000203bc7825 */ /* 0x000fc600078e02da */
[----:B------:R-:W2:Y:S04]  /*12cb0*/  LDL.64 R218, [R1+0x798] ;  /* 0x0007980001da7983 */ /* 0x000ea80000100a00 */
[----:B------:R-:W-:Y:S01]  /*12cc0*/  STL [R1+0x1bc], R241 ;  /* 0x0001bcf101007387 */ /* 0x000fe20000100800 */
[----:B------:R-:W-:-:S03]  /*12cd0*/  IMAD.WIDE R192, R3, 0x2, R22 ;  /* 0x0000000203c07825 */ /* 0x000fc600078e0216 */
[----:B------:R-:W2:Y:S04]  /*12ce0*/  LDL.64 R22, [R1+0x788] ;  /* 0x0007880001167983 */ /* 0x000ea80000100a00 */
[----:B------:R1:W-:Y:S01]  /*12cf0*/  STL [R1+0x214], R235 ;  /* 0x000214eb01007387 */ /* 0x0003e20000100800 */
[----:B0-----:R-:W-:-:S03]  /*12d00*/  IMAD.WIDE R196, R3, 0x2, R228 ;  /* 0x0000000203c47825 */ /* 0x001fc600078e02e4 */
[----:B------:R0:W-:Y:S04]  /*12d10*/  STL [R1+0x23c], R234 ;  /* 0x00023cea01007387 */ /* 0x0001e80000100800 */
[----:B------:R0:W-:Y:S04]  /*12d20*/  STL [R1+0x90], R4 ;  /* 0x0000900401007387 */ /* 0x0001e80000100800 */
[----:B-1----:R1:W2:Y:S04]  /*12d30*/  LDG.E.U16 R235, desc[UR4][R188.64] ;  /* 0x00000004bceb7981 */ /* 0x0022a8000c1e1500 */
[----:B0-----:R0:W2:Y:S04]  /*12d40*/  LDG.E.U16 R234, desc[UR4][R190.64] ;  /* 0x00000004beea7981 */ /* 0x0010a8000c1e1500 */
[----:B------:R0:W-:Y:S01]  /*12d50*/  STL [R1+0x1ac], R2 ;  /* 0x0001ac0201007387 */ /* 0x0001e20000100800 */
[----:B-1----:R-:W-:-:S03]  /*12d60*/  IMAD.WIDE R188, R3, 0x2, R18 ;  /* 0x0000000203bc7825 */ /* 0x002fc600078e0212 */
[----:B------:R-:W2:Y:S01]  /*12d70*/  LDL.64 R18, [R1+0x780] ;  /* 0x0007800001127983 */ /* 0x000ea20000100a00 */
[----:B0-----:R-:W-:-:S03]  /*12d80*/  IMAD.WIDE R190, R3, 0x2, R226 ;  /* 0x0000000203be7825 */ /* 0x001fc600078e02e2 */
[----:B------:R-:W2:Y:S04]  /*12d90*/  LDL.64 R230, [R1+0x778] ;  /* 0x0007780001e67983 */ /* 0x000ea80000100a00 */
[----:B------:R-:W2:Y:S04]  /*12da0*/  LDL.64 R228, [R1+0x770] ;  /* 0x0007700001e47983 */ /* 0x000ea80000100a00 */
[----:B------:R-:W2:Y:S04]  /*12db0*/  LDL.64 R226, [R1+0x768] ;  /* 0x0007680001e27983 */ /* 0x000ea80000100a00 */
[----:B------:R-:W-:Y:S04]  /*12dc0*/  STL [R1+0x204], R244 ;  /* 0x000204f401007387 */ /* 0x000fe80000100800 */
[----:B------:R-:W2:Y:S04]  /*12dd0*/  LDG.E.U16 R241, desc[UR4][R192.64] ;  /* 0x00000004c0f17981 */ /* 0x000ea8000c1e1500 */
[----:B------:R-:W2:Y:S04]  /*12de0*/  LDG.E.U16 R4, desc[UR4][R196.64] ;  /* 0x00000004c4047981 */ /* 0x000ea8000c1e1500 */
[----:B------:R-:W2:Y:S01]  /*12df0*/  LDG.E.U16 R2, desc[UR4][R188.64] ;  /* 0x00000004bc027981 */ /* 0x000ea2000c1e1500 */
[----:B---3--:R-:W-:-:S03]  /*12e00*/  IMAD.WIDE R194, R3, 0x2, R222 ;  /* 0x0000000203c27825 */ /* 0x008fc600078e02de */
[----:B------:R-:W3:Y:S04]  /*12e10*/  LDL.64 R222, [R1+0x760] ;  /* 0x0007600001de7983 */ /* 0x000ee80000100a00 */
[----:B------:R0:W-:Y:S04]  /*12e20*/  STL [R1+0x22c], R236 ;  /* 0x00022cec01007387 */ /* 0x0001e80000100800 */
[----:B------:R-:W-:Y:S04]  /*12e30*/  STL [R1+0x84], R232 ;  /* 0x000084e801007387 */ /* 0x000fe80000100800 */
[----:B------:R1:W-:Y:S04]  /*12e40*/  STL [R1+0x19c], R240 ;  /* 0x00019cf001007387 */ /* 0x0003e80000100800 */
[----:B0-----:R4:W3:Y:S04]  /*12e50*/  LDG.E.U16 R236, desc[UR4][R190.64] ;  /* 0x00000004beec7981 */ /* 0x0018e8000c1e1500 */
[----:B------:R0:W-:Y:S04]  /*12e60*/  STL [R1+0x1f4], R243 ;  /* 0x0001f4f301007387 */ /* 0x0001e80000100800 */
[----:B-1----:R2:W3:Y:S01]  /*12e70*/  LDG.E.U16 R240, desc[UR4][R194.64] ;  /* 0x00000004c2f07981 */ /* 0x0024e2000c1e1500 */
[----:B----4-:R-:W-:-:S03]  /*12e80*/  IMAD.WIDE R190, R3, 0x2, R220 ;  /* 0x0000000203be7825 */ /* 0x010fc600078e02dc */
[----:B------:R-:W4:Y:S01]  /*12e90*/  LDL.64 R220, [R1+0x758] ;  /* 0x0007580001dc7983 */ /* 0x000f220000100a00 */
[----:B--2---:R-:W-:-:S03]  /*12ea0*/  IMAD.WIDE R194, R3, 0x2, R216 ;  /* 0x0000000203c27825 */ /* 0x004fc600078e02d8 */
[----:B------:R-:W2:Y:S01]  /*12eb0*/  LDL.64 R216, [R1+0x740] ;  /* 0x0007400001d87983 */ /* 0x000ea20000100a00 */
[----:B------:R-:W-:-:S03]  /*12ec0*/  IMAD.WIDE R192, R3, 0x2, R224 ;  /* 0x0000000203c07825 */ /* 0x000fc600078e02e0 */
[----:B------:R-:W2:Y:S04]  /*12ed0*/  LDL.64 R224, [R1+0x750] ;  /* 0x0007500001e07983 */ /* 0x000ea80000100a00 */
[----:B------:R1:W2:Y:S02]  /*12ee0*/  LDG.E.U16 R232, desc[UR4][R192.64] ;  /* 0x00000004c0e87981 */ /* 0x0002a4000c1e1500 */
[C---:B-1----:R-:W-:Y:S02]  /*12ef0*/  IMAD.WIDE R192, R3.reuse, 0x2, R218 ;  /* 0x0000000203c07825 */ /* 0x042fe400078e02da */
[----:B------:R-:W2:Y:S04]  /*12f00*/  LDL.64 R218, [R1+0x748] ;  /* 0x0007480001da7983 */ /* 0x000ea80000100a00 */
[----:B0-----:R0:W2:Y:S01]  /*12f10*/  LDG.E.U16 R243, desc[UR4][R192.64] ;  /* 0x00000004c0f37981 */ /* 0x0010a2000c1e1500 */
[----:B------:R-:W-:-:S03]  /*12f20*/  IMAD.WIDE R196, R3, 0x2, R22 ;  /* 0x0000000203c47825 */ /* 0x000fc600078e0216 */
[----:B------:R-:W2:Y:S04]  /*12f30*/  LDL.64 R22, [R1+0x738] ;  /* 0x0007380001167983 */ /* 0x000ea80000100a00 */
[----:B------:R1:W-:Y:S04]  /*12f40*/  STL [R1+0x220], R239 ;  /* 0x000220ef01007387 */ /* 0x0003e80000100800 */
[----:B------:R0:W-:Y:S04]  /*12f50*/  STL [R1+0x78], R242 ;  /* 0x000078f201007387 */ /* 0x0001e80000100800 */
[----:B-1----:R-:W2:Y:S01]  /*12f60*/  LDG.E.U16 R239, desc[UR4][R190.64] ;  /* 0x00000004beef7981 */ /* 0x002ea2000c1e1500 */
[----:B------:R-:W-:-:S03]  /*12f70*/  IMAD.WIDE R188, R3, 0x2, R18 ;  /* 0x0000000203bc7825 */ /* 0x000fc600078e0212 */
[----:B------:R-:W2:Y:S04]  /*12f80*/  LDL.64 R18, [R1+0x730] ;  /* 0x0007300001127983 */ /* 0x000ea80000100a00 */
[----:B------:R1:W-:Y:S01]  /*12f90*/  STL [R1+0x18c], R235 ;  /* 0x00018ceb01007387 */ /* 0x0003e20000100800 */
[----:B0-----:R-:W-:-:S03]  /*12fa0*/  IMAD.WIDE R192, R3, 0x2, R230 ;  /* 0x0000000203c07825 */ /* 0x001fc600078e02e6 */
[----:B------:R0:W-:Y:S04]  /*12fb0*/  STL [R1+0x1e4], R234 ;  /* 0x0001e4ea01007387 */ /* 0x0001e80000100800 */
[----:B------:R-:W2:Y:S04]  /*12fc0*/  LDG.E.U16 R242, desc[UR4][R188.64] ;  /* 0x00000004bcf27981 */ /* 0x000ea8000c1e1500 */
[----:B-1----:R-:W2:Y:S04]  /*12fd0*/  LDG.E.U16 R235, desc[UR4][R194.64] ;  /* 0x00000004c2eb7981 */ /* 0x002ea8000c1e1500 */
[----:B0-----:R0:W2:Y:S04]  /*12fe0*/  LDG.E.U16 R234, desc[UR4][R196.64] ;  /* 0x00000004c4ea7981 */ /* 0x0010a8000c1e1500 */
[----:B------:R1:W-:Y:S04]  /*12ff0*/  STL [R1+0x210], R241 ;  /* 0x000210f101007387 */ /* 0x0003e80000100800 */
[----:B------:R-:W2:Y:S01]  /*13000*/  LDL.64 R230, [R1+0x728] ;  /* 0x0007280001e67983 */ /* 0x000ea20000100a00 */
[----:B0-----:R-:W-:-:S03]  /*13010*/  IMAD.WIDE R196, R3, 0x2, R226 ;  /* 0x0000000203c47825 */ /* 0x001fc600078e02e2 */
[----:B------:R-:W2:Y:S01]  /*13020*/  LDL.64 R226, [R1+0x720] ;  /* 0x0007200001e27983 */ /* 0x000ea20000100a00 */
[----:B---3--:R-:W-:-:S03]  /*13030*/  IMAD.WIDE R188, R3, 0x2, R222 ;  /* 0x0000000203bc7825 */ /* 0x008fc600078e02de */
[----:B-1----:R-:W3:Y:S04]  /*13040*/  LDG.E.U16 R241, desc[UR4][R196.64] ;  /* 0x00000004c4f17981 */ /* 0x002ee8000c1e1500 */
[----:B------:R-:W3:Y:S01]  /*13050*/  LDL.64 R222, [R1+0x718] ;  /* 0x0007180001de7983 */ /* 0x000ee20000100a00 */
[----:B----4-:R-:W-:-:S03]  /*13060*/  IMAD.WIDE R190, R3, 0x2, R220 ;  /* 0x0000000203be7825 */ /* 0x010fc600078e02dc */
[----:B------:R-:W4:Y:S04]  /*13070*/  LDL.64 R220, [R1+0x710] ;  /* 0x0007100001dc7983 */ /* 0x000f280000100a00 */
[----:B------:R0:W-:Y:S04]  /*13080*/  STL [R1+0x68], R4 ;  /* 0x0000680401007387 */ /* 0x0001e80000100800 */
[----:B------:R1:W-:Y:S04]  /*13090*/  STL [R1+0x17c], R2 ;  /* 0x00017c0201007387 */ /* 0x0003e80000100800 */
[----:B------:R1:W-:Y:S01]  /*130a0*/  STL [R1+0x1d4], R236 ;  /* 0x0001d4ec01007387 */ /* 0x0003e20000100800 */
[----:B------:R-:W-:-:S03]  /*130b0*/  IMAD.WIDE R194, R3, 0x2, R228 ;  /* 0x0000000203c27825 */ /* 0x000fc600078e02e4 */
[----:B0-----:R-:W3:Y:S04]  /*130c0*/  LDG.E.U16 R4, desc[UR4][R192.64] ;  /* 0x00000004c0047981 */ /* 0x001ee8000c1e1500 */
[----:B-1----:R-:W3:Y:S04]  /*130d0*/  LDG.E.U16 R2, desc[UR4][R194.64] ;  /* 0x00000004c2027981 */ /* 0x002ee8000c1e1500 */
[----:B------:R2:W3:Y:S02]  /*130e0*/  LDG.E.U16 R236, desc[UR4][R188.64] ;  /* 0x00000004bcec7981 */ /* 0x0004e4000c1e1500 */
[----:B--2---:R-:W-:-:S05]  /*130f0*/  IMAD.WIDE R188, R3, 0x2, R216 ;  /* 0x0000000203bc7825 */ /* 0x004fca00078e02d8 */
[----:B------:R-:W2:Y:S04]  /*13100*/  LDG.E.U16 R217, desc[UR4][R188.64] ;  /* 0x00000004bcd97981 */ /* 0x000ea8000c1e1500 */
[----:B------:R0:W-:Y:S04]  /*13110*/  STL [R1+0x1fc], R232 ;  /* 0x0001fce801007387 */ /* 0x0001e80000100800 */
[----:B------:R1:W-:Y:S01]  /*13120*/  STL [R1+0x64], R240 ;  /* 0x000064f001007387 */ /* 0x0003e20000100800 */
[----:B------:R-:W-:-:S03]  /*13130*/  IMAD.WIDE R194, R3, 0x2, R224 ;  /* 0x0000000203c27825 */ /* 0x000fc600078e02e0 */
[----:B------:R-:W3:Y:S01]  /*13140*/  LDL.64 R228, [R1+0x700] ;  /* 0x0007000001e47983 */ /* 0x000ee20000100a00 */
[----:B------:R-:W-:-:S03]  /*13150*/  IMAD.WIDE R196, R3, 0x2, R218 ;  /* 0x0000000203c47825 */ /* 0x000fc600078e02da */
[----:B0-----:R0:W3:Y:S04]  /*13160*/  LDG.E.U16 R232, desc[UR4][R190.64] ;  /* 0x00000004bee87981 */ /* 0x0010e8000c1e1500 */
[----:B------:R-:W3:Y:S04]  /*13170*/  LDL.64 R218, [R1+0x708] ;  /* 0x0007080001da7983 */ /* 0x000ee80000100a00 */
[----:B------:R-:W3:Y:S04]  /*13180*/  LDL.64 R224, [R1+0x6f0] ;  /* 0x0006f00001e07983 */ /* 0x000ee80000100a00 */
[----:B-1----:R-:W3:Y:S01]  /*13190*/  LDG.E.U16 R240, desc[UR4][R194.64] ;  /* 0x00000004c2f07981 */ /* 0x002ee2000c1e1500 */
[----:B0-----:R-:W-:-:S03]  /*131a0*/  IMAD.WIDE R190, R3, 0x2, R22 ;  /* 0x0000000203be7825 */ /* 0x001fc600078e0216 */
[----:B------:R-:W3:Y:S01]  /*131b0*/  LDL.64 R22, [R1+0x6f8] ;  /* 0x0006f80001167983 */ /* 0x000ee20000100a00 */
[----:B------:R-:W-:-:S03]  /*131c0*/  IMAD.WIDE R192, R3, 0x2, R18 ;  /* 0x0000000203c07825 */ /* 0x000fc600078e0212 */
[----:B------:R-:W3:Y:S04]  /*131d0*/  LDL.64 R18, [R1+0x6e8] ;  /* 0x0006e80001127983 */ /* 0x000ee80000100a00 */
[----:B------:R0:W-:Y:S04]  /*131e0*/  STL [R1+0x16c], R239 ;  /* 0x00016cef01007387 */ /* 0x0001e80000100800 */
[----:B------:R-:W-:Y:S04]  /*131f0*/  STL [R1+0x1c0], R243 ;  /* 0x0001c0f301007387 */ /* 0x000fe80000100800 */
[----:B0-----:R0:W3:Y:S02]  /*13200*/  LDG.E.U16 R239, desc[UR4][R196.64] ;  /* 0x00000004c4ef7981 */ /* 0x0010e4000c1e1500 */
[----:B0-----:R-:W-:-:S02]  /*13210*/  IMAD.WIDE R196, R3, 0x2, R230 ;  /* 0x0000000203c47825 */ /* 0x001fc400078e02e6 */
[----:B--2---:R-:W-:Y:S04]  /*13220*/  STL [R1+0xbf0], R217 ;  /* 0x000bf0d901007387 */ /* 0x004fe80000100800 */
[----:B------:R0:W-:Y:S04]  /*13230*/  STL [R1+0x1ec], R235 ;  /* 0x0001eceb01007387 */ /* 0x0001e80000100800 */
[----:B------:R1:W-:Y:S04]  /*13240*/  STL [R1+0x58], R234 ;  /* 0x000058ea01007387 */ /* 0x0003e80000100800 */
[----:B------:R-:W-:Y:S04]  /*13250*/  STL [R1+0x15c], R242 ;  /* 0x00015cf201007387 */ /* 0x000fe80000100800 */
[----:B------:R-:W2:Y:S04]  /*13260*/  LDL.64 R230, [R1+0x6e0] ;  /* 0x0006e00001e67983 */ /* 0x000ea80000100a00 */
[----:B0-----:R-:W2:Y:S04]  /*13270*/  LDG.E.U16 R235, desc[UR4][R190.64] ;  /* 0x00000004beeb7981 */ /* 0x001ea8000c1e1500 */
[----:B-1----:R4:W2:Y:S04]  /*13280*/  LDG.E.U16 R234, desc[UR4][R192.64] ;  /* 0x00000004c0ea7981 */ /* 0x0028a8000c1e1500 */
[----:B------:R-:W2:Y:S01]  /*13290*/  LDL.64 R216, [R1+0x6d8] ;  /* 0x0006d80001d87983 */ /* 0x000ea20000100a00 */
[----:B----4-:R-:W-:-:S03]  /*132a0*/  IMAD.WIDE R192, R3, 0x2, R220 ;  /* 0x0000000203c07825 */ /* 0x010fc600078e02dc */
[----:B------:R-:W4:Y:S01]  /*132b0*/  LDL.64 R220, [R1+0x6c0] ;  /* 0x0006c00001dc7983 */ /* 0x000f220000100a00 */
[----:B------:R-:W-:-:S03]  /*132c0*/  IMAD.WIDE R188, R3, 0x2, R226 ;  /* 0x0000000203bc7825 */ /* 0x000fc600078e02e2 */
[----:B------:R-:W4:Y:S01]  /*132d0*/  LDL.64 R226, [R1+0x6d0] ;  /* 0x0006d00001e27983 */ /* 0x000f220000100a00 */
[----:B---3--:R-:W-:-:S03]  /*132e0*/  IMAD.WIDE R190, R3, 0x2, R222 ;  /* 0x0000000203be7825 */ /* 0x008fc600078e02de */
[----:B------:R-:W3:Y:S01]  /*132f0*/  LDL.64 R222, [R1+0x6c8] ;  /* 0x0006c80001de7983 */ /* 0x000ee20000100a00 */
[----:B------:R-:W-:-:S03]  /*13300*/  IMAD.WIDE R194, R3, 0x2, R218 ;  /* 0x0000000203c27825 */ /* 0x000fc600078e02da */
[----:B------:R0:W-:Y:S04]  /*13310*/  STL [R1+0x1b4], R4 ;  /* 0x0001b40401007387 */ /* 0x0001e80000100800 */
[----:B------:R1:W-:Y:S04]  /*13320*/  STL [R1+0x1d8], R2 ;  /* 0x0001d80201007387 */ /* 0x0003e80000100800 */
[----:B------:R-:W-:Y:S04]  /*13330*/  STL [R1+0x50], R241 ;  /* 0x000050f101007387 */ /* 0x000fe80000100800 */
[----:B0-----:R0:W3:Y:S04]  /*13340*/  LDG.E.U16 R4, desc[UR4][R196.64] ;  /* 0x00000004c4047981 */ /* 0x0010e8000c1e1500 */
[----:B-1----:R-:W3:Y:S04]  /*13350*/  LDG.E.U16 R2, desc[UR4][R188.64] ;  /* 0x00000004bc027981 */ /* 0x002ee8000c1e1500 */
[----:B------:R-:W3:Y:S04]  /*13360*/  LDL.64 R218, [R1+0x6b8] ;  /* 0x0006b80001da7983 */ /* 0x000ee80000100a00 */
[----:B------:R1:W-:Y:S04]  /*13370*/  STL [R1+0x154], R236 ;  /* 0x000154ec01007387 */ /* 0x0003e80000100800 */
[----:B------:R0:W3:Y:S04]  /*13380*/  LDG.E.U16 R245, desc[UR4][R190.64] ;  /* 0x00000004bef57981 */ /* 0x0000e8000c1e1500 */
[----:B------:R0:W-:Y:S04]  /*13390*/  STL [R1+0x1a0], R232 ;  /* 0x0001a0e801007387 */ /* 0x0001e80000100800 */
[----:B-1----:R1:W3:Y:S01]  /*133a0*/  LDG.E.U16 R236, desc[UR4][R192.64] ;  /* 0x00000004c0ec7981 */ /* 0x0022e2000c1e1500 */
[----:B0-----:R-:W-:-:S03]  /*133b0*/  IMAD.WIDE R196, R3, 0x2, R18 ;  /* 0x0000000203c47825 */ /* 0x001fc600078e0212 */
[----:B------:R-:W3:Y:S01]  /*133c0*/  LDL.64 R18, [R1+0x698] ;  /* 0x0006980001127983 */ /* 0x000ee20000100a00 */
[----:B------:R-:W-:-:S03]  /*133d0*/  IMAD.WIDE R190, R3, 0x2, R228 ;  /* 0x0000000203be7825 */ /* 0x000fc600078e02e4 */
[----:B------:R0:W3:Y:S01]  /*133e0*/  LDG.E.U16 R232, desc[UR4][R194.64] ;  /* 0x00000004c2e87981 */ /* 0x0000e2000c1e1500 */
[----:B-1----:R-:W-:-:S03]  /*133f0*/  IMAD.WIDE R192, R3, 0x2, R22 ;  /* 0x0000000203c07825 */ /* 0x002fc600078e0216 */
[----:B------:R-:W3:Y:S04]  /*13400*/  LDL.64 R22, [R1+0x6b0] ;  /* 0x0006b00001167983 */ /* 0x000ee80000100a00 */
[----:B------:R-:W3:Y:S01]  /*13410*/  LDL.64 R228, [R1+0x6a8] ;  /* 0x0006a80001e47983 */ /* 0x000ee20000100a00 */
[----:B0-----:R-:W-:-:S03]  /*13420*/  IMAD.WIDE R194, R3, 0x2, R224 ;  /* 0x0000000203c27825 */ /* 0x001fc600078e02e0 */
[----:B------:R-:W3:Y:S04]  /*13430*/  LDL.64 R224, [R1+0x6a0] ;  /* 0x0006a00001e07983 */ /* 0x000ee80000100a00 */
[----:B------:R0:W-:Y:S04]  /*13440*/  STL [R1+0x1cc], R240 ;  /* 0x0001ccf001007387 */ /* 0x0001e80000100800 */
[----:B------:R1:W-:Y:S04]  /*13450*/  STL [R1+0x44], R239 ;  /* 0x000044ef01007387 */ /* 0x0003e80000100800 */
[----:B------:R-:W3:Y:S04]  /*13460*/  LDG.E.U16 R244, desc[UR4][R190.64] ;  /* 0x00000004bef47981 */ /* 0x000ee8000c1e1500 */
[----:B------:R0:W3:Y:S04]  /*13470*/  LDG.E.U16 R243, desc[UR4][R192.64] ;  /* 0x00000004c0f37981 */ /* 0x0000e8000c1e1500 */
[----:B------:R-:W3:Y:S04]  /*13480*/  LDG.E.U16 R242, desc[UR4][R194.64] ;  /* 0x00000004c2f27981 */ /* 0x000ee8000c1e1500 */
[----:B------:R-:W3:Y:S01]  /*13490*/  LDG.E.U16 R241, desc[UR4][R196.64] ;  /* 0x00000004c4f17981 */ /* 0x000ee2000c1e1500 */
[----:B--2---:R-:W-:-:S03]  /*134a0*/  IMAD.WIDE R188, R3, 0x2, R230 ;  /* 0x0000000203bc7825 */ /* 0x004fc600078e02e6 */
[----:B------:R2:W-:Y:S04]  /*134b0*/  STL [R1+0x198], R235 ;  /* 0x000198eb01007387 */ /* 0x0005e80000100800 */
[----:B------:R2:W-:Y:S01]  /*134c0*/  STL [R1+0x1b8], R234 ;  /* 0x0001b8ea01007387 */ /* 0x0005e20000100800 */
[----:B0-----:R-:W-:-:S03]  /*134d0*/  IMAD.WIDE R192, R3, 0x2, R216 ;  /* 0x0000000203c07825 */ /* 0x001fc600078e02d8 */
[----:B------:R4:W2:Y:S04]  /*134e0*/  LDG.E.U16 R240, desc[UR4][R188.64] ;  /* 0x00000004bcf07981 */ /* 0x0008a8000c1e1500 */
[----:B------:R-:W2:Y:S04]  /*134f0*/  LDL.64 R216, [R1+0x690] ;  /* 0x0006900001d87983 */ /* 0x000ea80000100a00 */
[----:B-1----:R-:W2:Y:S01]  /*13500*/  LDG.E.U16 R239, desc[UR4][R192.64] ;  /* 0x00000004c0ef7981 */ /* 0x002ea2000c1e1500 */
[----:B----4-:R-:W-:-:S03]  /*13510*/  IMAD.WIDE R188, R3, 0x2, R220 ;  /* 0x0000000203bc7825 */ /* 0x010fc600078e02dc */
[----:B------:R-:W4:Y:S01]  /*13520*/  LDL.64 R220, [R1+0x680] ;  /* 0x0006800001dc7983 */ /* 0x000f220000100a00 */
[----:B------:R-:W-:-:S03]  /*13530*/  IMAD.WIDE R194, R3, 0x2, R226 ;  /* 0x0000000203c27825 */ /* 0x000fc600078e02e2 */
[----:B------:R-:W4:Y:S01]  /*13540*/  LDL.64 R226, [R1+0x688] ;  /* 0x0006880001e27983 */ /* 0x000f220000100a00 */
[----:B---3--:R-:W-:-:S03]  /*13550*/  IMAD.WIDE R196, R3, 0x2, R222 ;  /* 0x0000000203c47825 */ /* 0x008fc600078e02de */
[----:B------:R-:W3:Y:S04]  /*13560*/  LDL.64 R222, [R1+0x678] ;  /* 0x0006780001de7983 */ /* 0x000ee80000100a00 */
[----:B--2---:R0:W2:Y:S04]  /*13570*/  LDG.E.U16 R235, desc[UR4][R194.64] ;  /* 0x00000004c2eb7981 */ /* 0x0040a8000c1e1500 */
[----:B------:R-:W2:Y:S04]  /*13580*/  LDG.E.U16 R234, desc[UR4][R188.64] ;  /* 0x00000004bcea7981 */ /* 0x000ea8000c1e1500 */
[----:B------:R1:W-:Y:S04]  /*13590*/  STL [R1+0x3c], R4 ;  /* 0x00003c0401007387 */ /* 0x0003e80000100800 */
[----:B------:R0:W-:Y:S01]  /*135a0*/  STL [R1+0x134], R2 ;  /* 0x0001340201007387 */ /* 0x0001e20000100800 */
[----:B------:R-:W-:-:S03]  /*135b0*/  IMAD.WIDE R190, R3, 0x2, R218 ;  /* 0x0000000203be7825 */ /* 0x000fc600078e02da */
[----:B-1----:R1:W2:Y:S04]  /*135c0*/  LDG.E.U16 R4, desc[UR4][R196.64] ;  /* 0x00000004c4047981 */ /* 0x0022a8000c1e1500 */
[----:B0-----:R0:W2:Y:S04]  /*135d0*/  LDG.E.U16 R2, desc[UR4][R190.64] ;  /* 0x00000004be027981 */ /* 0x0010a8000c1e1500 */
[----:B------:R-:W-:Y:S04]  /*135e0*/  STL [R1+0x188], R245 ;  /* 0x000188f501007387 */ /* 0x000fe80000100800 */
[----:B------:R0:W-:Y:S04]  /*135f0*/  STL [R1+0x1a8], R236 ;  /* 0x0001a8ec01007387 */ /* 0x0001e80000100800 */
[----:B------:R-:W2:Y:S04]  /*13600*/  LDL.64 R218, [R1+0x670] ;  /* 0x0006700001da7983 */ /* 0x000ea80000100a00 */
[----:B------:R0:W-:Y:S01]  /*13610*/  STL [R1+0x38], R232 ;  /* 0x000038e801007387 */ /* 0x0001e20000100800 */
[----:B------:R-:W-:-:S03]  /*13620*/  IMAD.WIDE R194, R3, 0x2, R22 ;  /* 0x0000000203c27825 */ /* 0x000fc600078e0216 */
[----:B------:R-:W2:Y:S04]  /*13630*/  LDL.64 R230, [R1+0x660] ;  /* 0x0006600001e67983 */ /* 0x000ea80000100a00 */
[----:B------:R-:W2:Y:S01]  /*13640*/  LDL.64 R22, [R1+0x668] ;  /* 0x0006680001167983 */ /* 0x000ea20000100a00 */
[----:B-1----:R-:W-:-:S03]  /*13650*/  IMAD.WIDE R196, R3, 0x2, R228 ;  /* 0x0000000203c47825 */ /* 0x002fc600078e02e4 */
[----:B------:R-:W2:Y:S01]  /*13660*/  LDL.64 R228, [R1+0x658] ;  /* 0x0006580001e47983 */ /* 0x000ea20000100a00 */
[----:B0-----:R-:W-:-:S03]  /*13670*/  IMAD.WIDE R190, R3, 0x2, R18 ;  /* 0x0000000203be7825 */ /* 0x001fc600078e0212 */
[----:B------:R-:W2:Y:S01]  /*13680*/  LDL.64 R18, [R1+0x650] ;  /* 0x0006500001127983 */ /* 0x000ea20000100a00 */
[----:B------:R-:W-:-:S03]  /*13690*/  IMAD.WIDE R188, R3, 0x2, R224 ;  /* 0x0000000203bc7825 */ /* 0x000fc600078e02e0 */
[----:B------:R-:W2:Y:S04]  /*136a0*/  LDG.E.U16 R236, desc[UR4][R194.64] ;  /* 0x00000004c2ec7981 */ /* 0x000ea8000c1e1500 */
[----:B------:R-:W-:Y:S04]  /*136b0*/  STL [R1+0x128], R244 ;  /* 0x000128f401007387 */ /* 0x000fe80000100800 */
[----:B------:R-:W2:Y:S04]  /*136c0*/  LDL.64 R224, [R1+0x648] ;  /* 0x0006480001e07983 */ /* 0x000ea80000100a00 */
[----:B------:R0:W-:Y:S04]  /*136d0*/  STL [R1+0x178], R243 ;  /* 0x000178f301007387 */ /* 0x0001e80000100800 */
[----:B------:R-:W2:Y:S04]  /*136e0*/  LDG.E.U16 R232, desc[UR4][R196.64] ;  /* 0x00000004c4e87981 */ /* 0x000ea8000c1e1500 */
[----:B0-----:R4:W2:Y:S01]  /*136f0*/  LDG.E.U16 R243, desc[UR4][R188.64] ;  /* 0x00000004bcf37981 */ /* 0x0018a2000c1e1500 */
[----:B------:R-:W-:-:S03]  /*13700*/  IMAD.WIDE R192, R3, 0x2, R216 ;  /* 0x0000000203c07825 */ /* 0x000fc600078e02d8 */
[----:B------:R-:W2:Y:S04]  /*13710*/  LDL.64 R216, [R1+0x640] ;  /* 0x0006400001d87983 */ /* 0x000ea80000100a00 */
[----:B------:R0:W-:Y:S01]  /*13720*/  STL [R1+0x194], R242 ;  /* 0x000194f201007387 */ /* 0x0001e20000100800 */
[----:B----4-:R-:W-:-:S03]  /*13730*/  IMAD.WIDE R188, R3, 0x2, R220 ;  /* 0x0000000203bc7825 */ /* 0x010fc600078e02dc */
[----:B------:R1:W-:Y:S04]  /*13740*/  STL [R1+0x34], R241 ;  /* 0x000034f101007387 */ /* 0x0003e80000100800 */
[----:B------:R4:W-:Y:S04]  /*13750*/  STL [R1+0x120], R240 ;  /* 0x000120f001007387 */ /* 0x0009e80000100800 */
[----:B0-----:R3:W2:Y:S04]  /*13760*/  LDG.E.U16 R242, desc[UR4][R190.64] ;  /* 0x00000004bef27981 */ /* 0x0016a8000c1e1500 */
[----:B------:R-:W2:Y:S01]  /*13770*/  LDL.64 R220, [R1+0x638] ;  /* 0x0006380001dc7983 */ /* 0x000ea20000100a00 */
[----:B------:R-:W-:-:S03]  /*13780*/  IMAD.WIDE R196, R3, 0x2, R226 ;  /* 0x0000000203c47825 */ /* 0x000fc600078e02e2 */
[----:B-1----:R2:W2:Y:S01]  /*13790*/  LDG.E.U16 R241, desc[UR4][R192.64] ;  /* 0x00000004c0f17981 */ /* 0x0024a2000c1e1500 */
[----:B---3--:R-:W-:-:S03]  /*137a0*/  IMAD.WIDE R190, R3, 0x2, R222 ;  /* 0x0000000203be7825 */ /* 0x008fc600078e02de */
[----:B------:R-:W3:Y:S04]  /*137b0*/  LDL.64 R226, [R1+0x630] ;  /* 0x0006300001e27983 */ /* 0x000ee80000100a00 */
[----:B------:R-:W3:Y:S04]  /*137c0*/  LDL.64 R222, [R1+0x628] ;  /* 0x0006280001de7983 */ /* 0x000ee80000100a00 */
[----:B----4-:R0:W4:Y:S01]  /*137d0*/  LDG.E.U16 R240, desc[UR4][R196.64] ;  /* 0x00000004c4f07981 */ /* 0x010122000c1e1500 */
[----:B--2---:R-:W-:-:S03]  /*137e0*/  IMAD.WIDE R192, R3, 0x2, R218 ;  /* 0x0000000203c07825 */ /* 0x004fc600078e02da */
[----:B------:R-:W2:Y:S04]  /*137f0*/  LDL.64 R218, [R1+0x620] ;  /* 0x0006200001da7983 */ /* 0x000ea80000100a00 */
[----:B------:R-:W-:Y:S01]  /*13800*/  STL [R1+0x168], R239 ;  /* 0x000168ef01007387 */ /* 0x000fe20000100800 */
[----:B------:R-:W-:-:S03]  /*13810*/  IMAD.WIDE R194, R3, 0x2, R22 ;  /* 0x0000000203c27825 */ /* 0x000fc600078e0216 */
[----:B------:R-:W4:Y:S04]  /*13820*/  LDL.64 R22, [R1+0x618] ;  /* 0x0006180001167983 */ /* 0x000f280000100a00 */
[----:B------:R1:W-:Y:S04]  /*13830*/  STL [R1+0x184], R235 ;  /* 0x000184eb01007387 */ /* 0x0003e80000100800 */
[----:B------:R0:W-:Y:S04]  /*13840*/  STL [R1+0x30], R4 ;  /* 0x0000300401007387 */ /* 0x0001e80000100800 */
[----:B------:R0:W-:Y:S04]  /*13850*/  STL [R1+0x114], R234 ;  /* 0x000114ea01007387 */ /* 0x0001e80000100800 */
[----:B-1----:R-:W4:Y:S04]  /*13860*/  LDG.E.U16 R235, desc[UR4][R190.64] ;  /* 0x00000004beeb7981 */ /* 0x002f28000c1e1500 */
[----:B0-----:R-:W4:Y:S01]  /*13870*/  LDG.E.U16 R4, desc[UR4][R188.64] ;  /* 0x00000004bc047981 */ /* 0x001f22000c1e1500 */
[----:B------:R-:W-:-:S03]  /*13880*/  IMAD.WIDE R196, R3, 0x2, R224 ;  /* 0x0000000203c47825 */ /* 0x000fc600078e02e0 */
[----:B------:R0:W-:Y:S04]  /*13890*/  STL [R1+0x158], R2 ;  /* 0x0001580201007387 */ /* 0x0001e80000100800 */
[----:B------:R1:W4:Y:S04]  /*138a0*/  LDG.E.U16 R234, desc[UR4][R192.64] ;  /* 0x00000004c0ea7981 */ /* 0x000328000c1e1500 */
[----:B------:R-:W4:Y:S04]  /*138b0*/  LDL.64 R224, [R1+0x600] ;  /* 0x0006000001e07983 */ /* 0x000f280000100a00 */
[----:B0-----:R0:W4:Y:S01]  /*138c0*/  LDG.E.U16 R2, desc[UR4][R194.64] ;  /* 0x00000004c2027981 */ /* 0x001122000c1e1500 */
[----:B-1----:R-:W-:-:S03]  /*138d0*/  IMAD.WIDE R192, R3, 0x2, R228 ;  /* 0x0000000203c07825 */ /* 0x002fc600078e02e4 */
[----:B------:R-:W4:Y:S01]  /*138e0*/  LDL.64 R228, [R1+0x610] ;  /* 0x0006100001e47983 */ /* 0x000f220000100a00 */
[----:B0-----:R-:W-:-:S03]  /*138f0*/  IMAD.WIDE R194, R3, 0x2, R18 ;  /* 0x0000000203c27825 */ /* 0x001fc600078e0212 */
[----:B------:R-:W4:Y:S04]  /*13900*/  LDL.64 R18, [R1+0x608] ;  /* 0x0006080001127983 */ /* 0x000f280000100a00 */
[----:B------:R0:W-:Y:S04]  /*13910*/  STL [R1+0x174], R236 ;  /* 0x000174ec01007387 */ /* 0x0001e80000100800 */
[----:B------:R1:W-:Y:S04]  /*13920*/  STL [R1+0x2c], R232 ;  /* 0x00002ce801007387 */ /* 0x0003e80000100800 */
[----:B------:R-:W-:Y:S04]  /*13930*/  STL [R1+0x100], R243 ;  /* 0x000100f301007387 */ /* 0x000fe80000100800 */
[----:B0-----:R0:W4:Y:S01]  /*13940*/  LDG.E.U16 R236, desc[UR4][R192.64] ;  /* 0x00000004c0ec7981 */ /* 0x001122000c1e1500 */
[----:B------:R-:W-:-:S03]  /*13950*/  IMAD.WIDE R190, R3, 0x2, R230 ;  /* 0x0000000203be7825 */ /* 0x000fc600078e02e6 */
[----:B-1----:R3:W4:Y:S04]  /*13960*/  LDG.E.U16 R232, desc[UR4][R194.64] ;  /* 0x00000004c2e87981 */ /* 0x002728000c1e1500 */
[----:B------:R-:W4:Y:S04]  /*13970*/  LDG.E.U16 R239, desc[UR4][R190.64] ;  /* 0x00000004beef7981 */ /* 0x000f28000c1e1500 */
[----:B------:R1:W-:Y:S01]  /*13980*/  STL [R1+0x148], R242 ;  /* 0x000148f201007387 */ /* 0x0003e20000100800 */
[----:B0-----:R-:W-:-:S03]  /*13990*/  IMAD.WIDE R192, R3, 0x2, R220 ;  /* 0x0000000203c07825 */ /* 0x001fc600078e02dc */
[----:B------:R-:W4:Y:S01]  /*139a0*/  LDL.64 R220, [R1+0x5f8] ;  /* 0x0005f80001dc7983 */ /* 0x000f220000100a00 */
[----:B------:R-:W-:-:S03]  /*139b0*/  IMAD.WIDE R188, R3, 0x2, R216 ;  /* 0x0000000203bc7825 */ /* 0x000fc600078e02d8 */
[----:B------:R0:W4:Y:S01]  /*139c0*/  LDG.E.U16 R217, desc[UR4][R196.64] ;  /* 0x00000004c4d97981 */ /* 0x000122000c1e1500 */
[----:B---3--:R-:W-:-:S03]  /*139d0*/  IMAD.WIDE R194, R3, 0x2, R226 ;  /* 0x0000000203c27825 */ /* 0x008fc600078e02e2 */
[----:B------:R2:W3:Y:S04]  /*139e0*/  LDG.E.U16 R216, desc[UR4][R188.64] ;  /* 0x00000004bcd87981 */ /* 0x0004e8000c1e1500 */
[----:B------:R1:W-:Y:S01]  /*139f0*/  STL [R1+0x164], R241 ;  /* 0x000164f101007387 */ /* 0x0003e20000100800 */
[----:B0-----:R-:W-:-:S03]  /*13a00*/  IMAD.WIDE R196, R3, 0x2, R222 ;  /* 0x0000000203c47825 */ /* 0x001fc600078e02de */
[----:B------:R-:W3:Y:S04]  /*13a10*/  LDL.64 R222, [R1+0x5e8] ;  /* 0x0005e80001de7983 */ /* 0x000ee80000100a00 */
[----:B------:R-:W3:Y:S04]  /*13a20*/  LDL.64 R230, [R1+0x5f0] ;  /* 0x0005f00001e67983 */ /* 0x000ee80000100a00 */
[----:B------:R-:W3:Y:S04]  /*13a30*/  LDL.64 R226, [R1+0x5e0] ;  /* 0x0005e00001e27983 */ /* 0x000ee80000100a00 */
[----:B-1----:R-:W3:Y:S04]  /*13a40*/  LDG.E.U16 R242, desc[UR4][R192.64] ;  /* 0x00000004c0f27981 */ /* 0x002ee8000c1e1500 */
[----:B------:R-:W3:Y:S01]  /*13a50*/  LDG.E.U16 R241, desc[UR4][R194.64] ;  /* 0x00000004c2f17981 */ /* 0x000ee2000c1e1500 */
[----:B--2---:R-:W-:-:S03]  /*13a60*/  IMAD.WIDE R188, R3, 0x2, R218 ;  /* 0x0000000203bc7825 */ /* 0x004fc600078e02da */
[----:B------:R-:W2:Y:S04]  /*13a70*/  LDL.64 R218, [R1+0x5d8] ;  /* 0x0005d80001da7983 */ /* 0x000ea80000100a00 */
[----:B----4-:R0:W-:Y:S01]  /*13a80*/  STL [R1+0x28], R240 ;  /* 0x000028f001007387 */ /* 0x0101e20000100800 */
[----:B------:R-:W-:-:S03]  /*13a90*/  IMAD.WIDE R190, R3, 0x2, R22 ;  /* 0x0000000203be7825 */ /* 0x000fc600078e0216 */
[----:B------:R-:W4:Y:S04]  /*13aa0*/  LDG.E.U16 R22, desc[UR4][R196.64] ;  /* 0x00000004c4167981 */ /* 0x000f28000c1e1500 */
[----:B0-----:R0:W4:Y:S04]  /*13ab0*/  LDG.E.U16 R240, desc[UR4][R188.64] ;  /* 0x00000004bcf07981 */ /* 0x001128000c1e1500 */
[----:B------:R1:W-:Y:S04]  /*13ac0*/  STL [R1+0xd4], R4 ;  /* 0x0000d40401007387 */ /* 0x0003e80000100800 */
[----:B------:R-:W-:Y:S04]  /*13ad0*/  STL [R1+0x138], R235 ;  /* 0x000138eb01007387 */ /* 0x000fe80000100800 */
[----:B------:R1:W-:Y:S01]  /*13ae0*/  STL [R1+0x150], R234 ;  /* 0x000150ea01007387 */ /* 0x0003e20000100800 */
[----:B0-----:R-:W-:-:S03]  /*13af0*/  IMAD.WIDE R188, R3, 0x2, R224 ;  /* 0x0000000203bc7825 */ /* 0x001fc600078e02e0 */
[----:B-1----:R0:W4:Y:S04]  /*13b00*/  LDG.E.U16 R4, desc[UR4][R190.64] ;  /* 0x00000004be047981 */ /* 0x002128000c1e1500 */
[----:B------:R1:W-:Y:S04]  /*13b10*/  STL [R1+0x24], R2 ;  /* 0x0000240201007387 */ /* 0x0003e80000100800 */
[----:B------:R-:W4:Y:S04]  /*13b20*/  LDL.64 R234, [R1+0x5d0] ;  /* 0x0005d00001ea7983 */ /* 0x000f280000100a00 */
[----:B------:R-:W4:Y:S01]  /*13b30*/  LDL.64 R224, [R1+0x5c0] ;  /* 0x0005c00001e07983 */ /* 0x000f220000100a00 */
[----:B------:R-:W-:-:S03]  /*13b40*/  IMAD.WIDE R196, R3, 0x2, R18 ;  /* 0x0000000203c47825 */ /* 0x000fc600078e0212 */
[----:B------:R-:W4:Y:S01]  /*13b50*/  LDL.64 R18, [R1+0x5c8] ;  /* 0x0005c80001127983 */ /* 0x000f220000100a00 */
[----:B------:R-:W-:-:S03]  /*13b60*/  IMAD.WIDE R194, R3, 0x2, R228 ;  /* 0x0000000203c27825 */ /* 0x000fc600078e02e4 */
[----:B------:R-:W4:Y:S04]  /*13b70*/  LDL.64 R228, [R1+0x5b8] ;  /* 0x0005b80001e47983 */ /* 0x000f280000100a00 */
[----:B------:R3:W4:Y:S04]  /*13b80*/  LDG.E.U16 R23, desc[UR4][R196.64] ;  /* 0x00000004c4177981 */ /* 0x000728000c1e1500 */
[----:B-1----:R-:W4:Y:S01]  /*13b90*/  LDG.E.U16 R2, desc[UR4][R194.64] ;  /* 0x00000004c2027981 */ /* 0x002f22000c1e1500 */
[----:B0-----:R-:W-:-:S03]  /*13ba0*/  IMAD.WIDE R190, R3, 0x2, R220 ;  /* 0x0000000203be7825 */ /* 0x001fc600078e02dc */
[----:B------:R-:W4:Y:S04]  /*13bb0*/  LDL.64 R220, [R1+0x5b0] ;  /* 0x0005b00001dc7983 */ /* 0x000f280000100a00 */
[----:B------:R-:W-:Y:S04]  /*13bc0*/  STL [R1+0xc4], R239 ;  /* 0x0000c4ef01007387 */ /* 0x000fe80000100800 */
[----:B------:R0:W-:Y:S04]  /*13bd0*/  STL [R1+0x118], R236 ;  /* 0x000118ec01007387 */ /* 0x0001e80000100800 */
[----:B------:R1:W-:Y:S01]  /*13be0*/  STL [R1+0x13c], R232 ;  /* 0x00013ce801007387 */ /* 0x0003e20000100800 */
[----:B---3--:R-:W-:-:S03]  /*13bf0*/  IMAD.WIDE R196, R3, 0x2, R222 ;  /* 0x0000000203c47825 */ /* 0x008fc600078e02de */
[----:B------:R3:W-:Y:S01]  /*13c00*/  STL [R1+0xb8], R216 ;  /* 0x0000b8d801007387 */ /* 0x0007e20000100800 */
[----:B------:R-:W-:-:S03]  /*13c10*/  IMAD.WIDE R192, R3, 0x2, R230 ;  /* 0x0000000203c07825 */ /* 0x000fc600078e02e6 */
[----:B------:R-:W3:Y:S04]  /*13c20*/  LDL.64 R222, [R1+0x5a0] ;  /* 0x0005a00001de7983 */ /* 0x000ee80000100a00 */
[----:B0-----:R2:W3:Y:S04]  /*13c30*/  LDG.E.U16 R236, desc[UR4][R190.64] ;  /* 0x00000004beec7981 */ /* 0x0014e8000c1e1500 */
[----:B------:R0:W3:Y:S04]  /*13c40*/  LDG.E.U16 R239, desc[UR4][R188.64] ;  /* 0x00000004bcef7981 */ /* 0x0000e8000c1e1500 */
[----:B------:R-:W3:Y:S01]  /*13c50*/  LDL.64 R230, [R1+0x5a8] ;  /* 0x0005a80001e67983 */ /* 0x000ee20000100a00 */
[----:B--2---:R-:W-:-:S03]  /*13c60*/  IMAD.WIDE R190, R3, 0x2, R218 ;  /* 0x0000000203be7825 */ /* 0x004fc600078e02da */
[----:B------:R-:W2:Y:S01]  /*13c70*/  LDL.64 R218, [R1+0x590] ;  /* 0x0005900001da7983 */ /* 0x000ea20000100a00 */
[----:B0-----:R-:W-:-:S03]  /*13c80*/  IMAD.WIDE R188, R3, 0x2, R226 ;  /* 0x0000000203bc7825 */ /* 0x001fc600078e02e2 */
[----:B------:R-:W2:Y:S04]  /*13c90*/  LDL.64 R226, [R1+0x598] ;  /* 0x0005980001e27983 */ /* 0x000ea80000100a00 */
[----:B-1----:R0:W2:Y:S04]  /*13ca0*/  LDG.E.U16 R232, desc[UR4][R192.64] ;  /* 0x00000004c0e87981 */ /* 0x0020a8000c1e1500 */
[----:B------:R1:W-:Y:S04]  /*13cb0*/  STL [R1+0x108], R242 ;  /* 0x000108f201007387 */ /* 0x0003e80000100800 */
[----:B------:R-:W-:Y:S04]  /*13cc0*/  STL [R1+0x12c], R241 ;  /* 0x00012cf101007387 */ /* 0x000fe80000100800 */
[----:B----4-:R-:W-:Y:S04]  /*13cd0*/  STL [R1+0xb0], R240 ;  /* 0x0000b0f001007387 */ /* 0x010fe80000100800 */
[----:B---3--:R-:W3:Y:S04]  /*13ce0*/  LDG.E.U16 R216, desc[UR4][R188.64] ;  /* 0x00000004bcd87981 */ /* 0x008ee8000c1e1500 */
[----:B------:R4:W-:Y:S01]  /*13cf0*/  STL [R1+0xcc], R4 ;  /* 0x0000cc0401007387 */ /* 0x0009e20000100800 */
[----:B0-----:R-:W-:-:S03]  /*13d00*/  IMAD.WIDE R192, R3, 0x2, R234 ;  /* 0x0000000203c07825 */ /* 0x001fc600078e02ea */
[----:B------:R0:W3:Y:S04]  /*13d10*/  LDG.E.U16 R234, desc[UR4][R190.64] ;  /* 0x00000004beea7981 */ /* 0x0000e8000c1e1500 */
[----:B-1----:R1:W3:Y:S01]  /*13d20*/  LDG.E.U16 R242, desc[UR4][R192.64] ;  /* 0x00000004c0f27981 */ /* 0x0022e2000c1e1500 */
[----:B------:R-:W-:-:S03]  /*13d30*/  IMAD.WIDE R194, R3, 0x2, R18 ;  /* 0x0000000203c27825 */ /* 0x000fc600078e0212 */
[----:B------:R-:W3:Y:S01]  /*13d40*/  LDG.E.U16 R18, desc[UR4][R196.64] ;  /* 0x00000004c4127981 */ /* 0x000ee2000c1e1500 */
[----:B0-----:R-:W-:-:S03]  /*13d50*/  IMAD.WIDE R190, R3, 0x2, R224 ;  /* 0x0000000203be7825 */ /* 0x001fc600078e02e0 */
[----:B------:R-:W3:Y:S04]  /*13d60*/  LDL.64 R224, [R1+0x588] ;  /* 0x0005880001e07983 */ /* 0x000ee80000100a00 */
[----:B------:R0:W3:Y:S01]  /*13d70*/  LDG.E.U16 R19, desc[UR4][R194.64] ;  /* 0x00000004c2137981 */ /* 0x0000e2000c1e1500 */
[----:B-1----:R-:W-:-:S03]  /*13d80*/  IMAD.WIDE R192, R3, 0x2, R228 ;  /* 0x0000000203c07825 */ /* 0x002fc600078e02e4 */
[----:B------:R-:W3:Y:S04]  /*13d90*/  LDL.64 R228, [R1+0x580] ;  /* 0x0005800001e47983 */ /* 0x000ee80000100a00 */
[----:B----4-:R-:W4:Y:S04]  /*13da0*/  LDG.E.U16 R4, desc[UR4][R190.64] ;  /* 0x00000004be047981 */ /* 0x010f28000c1e1500 */
[----:B------:R-:W4:Y:S01]  /*13db0*/  LDG.E.U16 R241, desc[UR4][R192.64] ;  /* 0x00000004c0f17981 */ /* 0x000f22000c1e1500 */
[----:B0-----:R-:W-:-:S03]  /*13dc0*/  IMAD.WIDE R194, R3, 0x2, R220 ;  /* 0x0000000203c27825 */ /* 0x001fc600078e02dc */
[----:B------:R-:W4:Y:S04]  /*13dd0*/  LDL.64 R220, [R1+0x578] ;  /* 0x0005780001dc7983 */ /* 0x000f280000100a00 */
[----:B------:R2:W4:Y:S01]  /*13de0*/  LDG.E.U16 R240, desc[UR4][R194.64] ;  /* 0x00000004c2f07981 */ /* 0x000522000c1e1500 */
[----:B------:R-:W-:-:S03]  /*13df0*/  IMAD.WIDE R188, R3, 0x2, R222 ;  /* 0x0000000203bc7825 */ /* 0x000fc600078e02de */
[----:B------:R-:W4:Y:S04]  /*13e00*/  LDL.64 R222, [R1+0x570] ;  /* 0x0005700001de7983 */ /* 0x000f280000100a00 */
[----:B------:R0:W-:Y:S04]  /*13e10*/  STL [R1+0x110], R2 ;  /* 0x0001100201007387 */ /* 0x0001e80000100800 */
[----:B------:R1:W-:Y:S04]  /*13e20*/  STL [R1+0xa0], R239 ;  /* 0x0000a0ef01007387 */ /* 0x0003e80000100800 */
[----:B------:R1:W-:Y:S01]  /*13e30*/  STL [R1+0xbc], R236 ;  /* 0x0000bcec01007387 */ /* 0x0003e20000100800 */
[----:B--2---:R-:W-:-:S03]  /*13e40*/  IMAD.WIDE R194, R3, 0x2, R218 ;  /* 0x0000000203c27825 */ /* 0x004fc600078e02da */
[----:B0-----:R0:W2:Y:S01]  /*13e50*/  LDG.E.U16 R2, desc[UR4][R188.64] ;  /* 0x00000004bc027981 */ /* 0x0010a2000c1e1500 */
[----:B------:R-:W-:-:S03]  /*13e60*/  IMAD.WIDE R192, R3, 0x2, R226 ;  /* 0x0000000203c07825 */ /* 0x000fc600078e02e2 */
[----:B-1----:R1:W2:Y:S04]  /*13e70*/  LDG.E.U16 R239, desc[UR4][R194.64] ;  /* 0x00000004c2ef7981 */ /* 0x0022a8000c1e1500 */
[----:B------:R-:W-:Y:S04]  /*13e80*/  STL [R1+0xd0], R232 ;  /* 0x0000d0e801007387 */ /* 0x000fe80000100800 */
[----:B------:R-:W2:Y:S01]  /*13e90*/  LDL.64 R218, [R1+0x558] ;  /* 0x0005580001da7983 */ /* 0x000ea20000100a00 */
[----:B------:R-:W-:-:S03]  /*13ea0*/  IMAD.WIDE R196, R3, 0x2, R230 ;  /* 0x0000000203c47825 */ /* 0x000fc600078e02e6 */
[----:B------:R-:W2:Y:S04]  /*13eb0*/  LDL.64 R226, [R1+0x560] ;  /* 0x0005600001e27983 */ /* 0x000ea80000100a00 */
[----:B------:R-:W2:Y:S04]  /*13ec0*/  LDL.64 R230, [R1+0x568] ;  /* 0x0005680001e67983 */ /* 0x000ea80000100a00 */
[----:B------:R-:W2:Y:S04]  /*13ed0*/  LDG.E.U16 R236, desc[UR4][R192.64] ;  /* 0x00000004c0ec7981 */ /* 0x000ea8000c1e1500 */
[----:B------:R-:W2:Y:S01]  /*13ee0*/  LDG.E.U16 R251, desc[UR4][R196.64] ;  /* 0x00000004c4fb7981 */ /* 0x000ea2000c1e1500 */
[----:B---3--:R-:W-:-:S03]  /*13ef0*/  IMAD.WIDE R246, R3, 0x2, R224 ;  /* 0x0000000203f67825 */ /* 0x008fc600078e02e0 */
[----:B------:R-:W3:Y:S04]  /*13f00*/  LDL.64 R224, [R1+0x550] ;  /* 0x0005500001e07983 */ /* 0x000ee80000100a00 */
[----:B------:R-:W-:Y:S04]  /*13f10*/  STL [R1+0x8c], R216 ;  /* 0x00008cd801007387 */ /* 0x000fe80000100800 */
[----:B------:R0:W-:Y:S01]  /*13f20*/  STL [R1+0xac], R234 ;  /* 0x0000acea01007387 */ /* 0x0001e20000100800 */
[----:B----4-:R-:W-:-:S03]  /*13f30*/  IMAD.WIDE R190, R3, 0x2, R220 ;  /* 0x0000000203be7825 */ /* 0x010fc600078e02dc */
[----:B0-----:R-:W4:Y:S04]  /*13f40*/  LDL.64 R234, [R1+0x548] ;  /* 0x0005480001ea7983 */ /* 0x001f280000100a00 */
[----:B------:R-:W-:Y:S04]  /*13f50*/  STL [R1+0xc0], R242 ;  /* 0x0000c0f201007387 */ /* 0x000fe80000100800 */
[----:B------:R-:W4:Y:S01]  /*13f60*/  LDL.64 R220, [R1+0x540] ;  /* 0x0005400001dc7983 */ /* 0x000f220000100a00 */
[----:B------:R-:W-:-:S03]  /*13f70*/  IMAD.WIDE R188, R3, 0x2, R228 ;  /* 0x0000000203bc7825 */ /* 0x000fc600078e02e4 */
[----:B------:R2:W4:Y:S04]  /*13f80*/  LDG.E.U16 R216, desc[UR4][R190.64] ;  /* 0x00000004bed87981 */ /* 0x000528000c1e1500 */
[----:B------:R-:W4:Y:S01]  /*13f90*/  LDL.64 R228, [R1+0x538] ;  /* 0x0005380001e47983 */ /* 0x000f220000100a00 */
[----:B-1----:R-:W-:-:S03]  /*13fa0*/  IMAD.WIDE R194, R3, 0x2, R222 ;  /* 0x0000000203c27825 */ /* 0x002fc600078e02de */
[----:B------:R0:W4:Y:S04]  /*13fb0*/  LDG.E.U16 R232, desc[UR4][R188.64] ;  /* 0x00000004bce87981 */ /* 0x000128000c1e1500 */
[----:B------:R-:W4:Y:S04]  /*13fc0*/  LDL.64 R222, [R1+0x530] ;  /* 0x0005300001de7983 */ /* 0x000f280000100a00 */
[----:B------:R-:W4:Y:S04]  /*13fd0*/  LDG.E.U16 R243, desc[UR4][R194.64] ;  /* 0x00000004c2f37981 */ /* 0x000f28000c1e1500 */
[----:B------:R-:W4:Y:S01]  /*13fe0*/  LDG.E.U16 R246, desc[UR4][R246.64] ;  /* 0x00000004f6f67981 */ /* 0x000f22000c1e1500 */
[----:B--2---:R-:W-:-:S03]  /*13ff0*/  IMAD.WIDE R190, R3, 0x2, R218 ;  /* 0x0000000203be7825 */ /* 0x004fc600078e02da */
[----:B------:R-:W2:Y:S01]  /*14000*/  LDL.64 R218, [R1+0x528] ;  /* 0x0005280001da7983 */ /* 0x000ea20000100a00 */
[----:B0-----:R-:W-:-:S03]  /*14010*/  IMAD.WIDE R188, R3, 0x2, R226 ;  /* 0x0000000203bc7825 */ /* 0x001fc600078e02e2 */
[----:B------:R0:W-:Y:S04]  /*14020*/  STL [R1+0x7c], R4 ;  /* 0x00007c0401007387 */ /* 0x0001e80000100800 */
[----:B------:R-:W-:Y:S04]  /*14030*/  STL [R1+0x9c], R241 ;  /* 0x00009cf101007387 */ /* 0x000fe80000100800 */
[----:B------:R1:W-:Y:S04]  /*14040*/  STL [R1+0xa4], R240 ;  /* 0x0000a4f001007387 */ /* 0x0003e80000100800 */
[----:B0-----:R4:W2:Y:S04]  /*14050*/  LDG.E.U16 R4, desc[UR4][R188.64] ;  /* 0x00000004bc047981 */ /* 0x0018a8000c1e1500 */
[----:B------:R-:W2:Y:S01]  /*14060*/  LDL.64 R226, [R1+0x520] ;  /* 0x0005200001e27983 */ /* 0x000ea20000100a00 */
[----:B---3--:R-:W-:-:S03]  /*14070*/  IMAD.WIDE R192, R3, 0x2, R224 ;  /* 0x0000000203c07825 */ /* 0x008fc600078e02e0 */
[----:B------:R-:W3:Y:S04]  /*14080*/  LDL.64 R224, [R1+0x518] ;  /* 0x0005180001e07983 */ /* 0x000ee80000100a00 */
[----:B------:R0:W-:Y:S01]  /*14090*/  STL [R1+0x6c], R2 ;  /* 0x00006c0201007387 */ /* 0x0001e20000100800 */
[----:B------:R-:W-:-:S03]  /*140a0*/  IMAD.WIDE R196, R3, 0x2, R230 ;  /* 0x0000000203c47825 */ /* 0x000fc600078e02e6 */
[----:B------:R0:W3:Y:S04]  /*140b0*/  LDG.E.U16 R230, desc[UR4][R190.64] ;  /* 0x00000004bee67981 */ /* 0x0000e8000c1e1500 */
[----:B-1----:R-:W3:Y:S04]  /*140c0*/  LDL.64 R240, [R1+0x508] ;  /* 0x0005080001f07983 */ /* 0x002ee80000100a00 */
[----:B------:R1:W3:Y:S04]  /*140d0*/  LDG.E.U16 R242, desc[UR4][R192.64] ;  /* 0x00000004c0f27981 */ /* 0x0002e8000c1e1500 */
[----:B------:R-:W3:Y:S01]  /*140e0*/  LDG.E.U16 R231, desc[UR4][R196.64] ;  /* 0x00000004c4e77981 */ /* 0x000ee2000c1e1500 */
[----:B----4-:R-:W-:-:S03]  /*140f0*/  IMAD.WIDE R188, R3, 0x2, R220 ;  /* 0x0000000203bc7825 */ /* 0x010fc600078e02dc */
[----:B------:R-:W4:Y:S01]  /*14100*/  LDL.64 R220, [R1+0x510] ;  /* 0x0005100001dc7983 */ /* 0x000f220000100a00 */
[----:B------:R-:W-:-:S03]  /*14110*/  IMAD.WIDE R194, R3, 0x2, R234 ;  /* 0x0000000203c27825 */ /* 0x000fc600078e02ea */
[----:B0-----:R-:W4:Y:S01]  /*14120*/  LDG.E.U16 R2, desc[UR4][R188.64] ;  /* 0x00000004bc027981 */ /* 0x001f22000c1e1500 */
[----:B------:R-:W-:-:S03]  /*14130*/  IMAD.WIDE R190, R3, 0x2, R228 ;  /* 0x0000000203be7825 */ /* 0x000fc600078e02e4 */
[----:B------:R-:W4:Y:S04]  /*14140*/  LDL.64 R228, [R1+0x500] ;  /* 0x0005000001e47983 */ /* 0x000f280000100a00 */
[----:B------:R0:W-:Y:S01]  /*14150*/  STL [R1+0x80], R236 ;  /* 0x000080ec01007387 */ /* 0x0001e20000100800 */
[----:B-1----:R-:W-:-:S03]  /*14160*/  IMAD.WIDE R192, R3, 0x2, R222 ;  /* 0x0000000203c07825 */ /* 0x002fc600078e02de */
[----:B------:R1:W-:Y:S01]  /*14170*/  STL [R1+0x88], R239 ;  /* 0x000088ef01007387 */ /* 0x0003e20000100800 */
[----:B------:R-:W-:Y:S02]  /*14180*/  SHF.R.U32.HI R187, RZ, 0x1, R187 ;  /* 0x00000001ffbb7819 */ /* 0x000fe400000116bb */
[----:B------:R-:W-:Y:S01]  /*14190*/  SEL R233, RZ, 0x90, !P2 ;  /* 0x00000090ffe97807 */ /* 0x000fe20005000000 */
[----:B------:R-:W4:Y:S04]  /*141a0*/  LDG.E.U16 R205, desc[UR4][R194.64] ;  /* 0x00000004c2cd7981 */ /* 0x000f28000c1e1500 */
[----:B0-----:R-:W4:Y:S04]  /*141b0*/  LDG.E.U16 R236, desc[UR4][R190.64] ;  /* 0x00000004beec7981 */ /* 0x001f28000c1e1500 */
[----:B------:R0:W-:Y:S04]  /*141c0*/  STL [R1+0x54], R232 ;  /* 0x000054e801007387 */ /* 0x0001e80000100800 */
[----:B------:R-:W4:Y:S04]  /*141d0*/  LDL.64 R222, [R1+0x4f8] ;  /* 0x0004f80001de7983 */ /* 0x000f280000100a00 */
[----:B------:R3:W-:Y:S04]  /*141e0*/  STL [R1+0x70], R216 ;  /* 0x000070d801007387 */ /* 0x0007e80000100800 */
[----:B-1----:R2:W4:Y:S04]  /*141f0*/  LDG.E.U16 R239, desc[UR4][R192.64] ;  /* 0x00000004c0ef7981 */ /* 0x002528000c1e1500 */
[----:B------:R-:W4:Y:S01]  /*14200*/  LDL.64 R234, [R1+0x4e8] ;  /* 0x0004e80001ea7983 */ /* 0x000f220000100a00 */
[----:B--2---:R-:W-:-:S03]  /*14210*/  IMAD.WIDE R192, R3, 0x2, R218 ;  /* 0x0000000203c07825 */ /* 0x004fc600078e02da */
[----:B------:R-:W2:Y:S04]  /*14220*/  LDL.64 R218, [R1+0x4f0] ;  /* 0x0004f00001da7983 */ /* 0x000ea80000100a00 */
[----:B------:R-:W2:Y:S01]  /*14230*/  LDG.E.U16 R203, desc[UR4][R192.64] ;  /* 0x00000004c0cb7981 */ /* 0x000ea2000c1e1500 */
[----:B------:R-:W-:-:S03]  /*14240*/  IMAD.WIDE R188, R3, 0x2, R226 ;  /* 0x0000000203bc7825 */ /* 0x000fc600078e02e2 */
[----:B------:R-:W2:Y:S04]  /*14250*/  LDL.64 R226, [R1+0x4e0] ;  /* 0x0004e00001e27983 */ /* 0x000ea80000100a00 */
[----:B0-----:R-:W2:Y:S01]  /*14260*/  LDG.E.U16 R232, desc[UR4][R188.64] ;  /* 0x00000004bce87981 */ /* 0x001ea2000c1e1500 */
[----:B---3--:R-:W-:-:S03]  /*14270*/  IMAD.WIDE R190, R3, 0x2, R224 ;  /* 0x0000000203be7825 */ /* 0x008fc600078e02e0 */
[----:B------:R-:W3:Y:S04]  /*14280*/  LDL.64 R224, [R1+0x4d8] ;  /* 0x0004d80001e07983 */ /* 0x000ee80000100a00 */
[----:B------:R4:W3:Y:S02]  /*14290*/  LDG.E.U16 R216, desc[UR4][R190.64] ;  /* 0x00000004bed87981 */ /* 0x0008e4000c1e1500 */
[C---:B----4-:R-:W-:Y:S02]  /*142a0*/  IMAD.WIDE R190, R3.reuse, 0x2, R220 ;  /* 0x0000000203be7825 */ /* 0x050fe400078e02dc */
[----:B------:R-:W4:Y:S04]  /*142b0*/  LDL.64 R220, [R1+0x4d0] ;  /* 0x0004d00001dc7983 */ /* 0x000f280000100a00 */
[----:B------:R-:W-:Y:S04]  /*142c0*/  STL [R1+0x74], R243 ;  /* 0x000074f301007387 */ /* 0x000fe80000100800 */
[----:B------:R0:W-:Y:S04]  /*142d0*/  STL [R1+0x40], R4 ;  /* 0x0000400401007387 */ /* 0x0001e80000100800 */
[----:B0-----:R-:W3:Y:S01]  /*142e0*/  LDG.E.U16 R4, desc[UR4][R190.64] ;  /* 0x00000004be047981 */ /* 0x001ee2000c1e1500 */
[----:B------:R-:W-:-:S03]  /*142f0*/  IMAD.WIDE R188, R3, 0x2, R228 ;  /* 0x0000000203bc7825 */ /* 0x000fc600078e02e4 */
[----:B------:R0:W-:Y:S04]  /*14300*/  STL [R1+0x60], R230 ;  /* 0x000060e601007387 */ /* 0x0001e80000100800 */
[----:B0-----:R0:W4:Y:S02]  /*14310*/  LDG.E.U16 R230, desc[UR4][R188.64] ;  /* 0x00000004bce67981 */ /* 0x001124000c1e1500 */
[----:B0-----:R-:W-:-:S04]  /*14320*/  IMAD.WIDE R188, R3, 0x2, R222 ;  /* 0x0000000203bc7825 */ /* 0x001fc800078e02de */
[C---:B--2---:R-:W-:Y:S01]  /*14330*/  IMAD.WIDE R190, R3.reuse, 0x2, R218 ;  /* 0x0000000203be7825 */ /* 0x044fe200078e02da */
[----:B---3--:R0:W-:Y:S04]  /*14340*/  STL [R1+0xb74], R4 ;  /* 0x000b740401007387 */ /* 0x0081e80000100800 */
[----:B------:R-:W-:Y:S04]  /*14350*/  STL [R1+0x5c], R242 ;  /* 0x00005cf201007387 */ /* 0x000fe80000100800 */
[----:B------:R-:W2:Y:S04]  /*14360*/  LDL.64 R228, [R1+0x4c8] ;  /* 0x0004c80001e47983 */ /* 0x000ea80000100a00 */
[----:B------:R-:W3:Y:S04]  /*14370*/  LDL.64 R222, [R1+0x4c0] ;  /* 0x0004c00001de7983 */ /* 0x000ee80000100a00 */
[----:B------:R-:W2:Y:S04]  /*14380*/  LDL.64 R218, [R1+0x4b8] ;  /* 0x0004b80001da7983 */ /* 0x000ea80000100a00 */
[----:B0-----:R0:W4:Y:S04]  /*14390*/  LDG.E.U16 R4, desc[UR4][R188.64] ;  /* 0x00000004bc047981 */ /* 0x001128000c1e1500 */
[----:B------:R1:W-:Y:S01]  /*143a0*/  STL [R1+0x14], R2 ;  /* 0x0000140201007387 */ /* 0x0003e20000100800 */
[----:B0-----:R-:W-:-:S03]  /*143b0*/  IMAD.WIDE R188, R3, 0x2, R226 ;  /* 0x0000000203bc7825 */ /* 0x001fc600078e02e2 */
[----:B-1----:R0:W3:Y:S04]  /*143c0*/  LDG.E.U16 R2, desc[UR4][R190.64] ;  /* 0x00000004be027981 */ /* 0x0020e8000c1e1500 */
[----:B------:R-:W2:Y:S01]  /*143d0*/  LDG.E.U16 R249, desc[UR4][R188.64] ;  /* 0x00000004bcf97981 */ /* 0x000ea2000c1e1500 */
[----:B------:R-:W-:-:S05]  /*143e0*/  IMAD.WIDE R192, R3, 0x2, R240 ;  /* 0x0000000203c07825 */ /* 0x000fca00078e02f0 */
[----:B------:R1:W2:Y:S01]  /*143f0*/  LDG.E.U16 R201, desc[UR4][R192.64] ;  /* 0x00000004c0c97981 */ /* 0x0002a2000c1e1500 */
[----:B0-----:R-:W-:-:S04]  /*14400*/  IMAD.WIDE R190, R3, 0x2, R224 ;  /* 0x0000000203be7825 */ /* 0x001fc800078e02e0 */
[C---:B-1----:R-:W-:Y:S01]  /*14410*/  IMAD.WIDE R192, R3.reuse, 0x2, R234 ;  /* 0x0000000203c07825 */ /* 0x042fe200078e02ea */
[----:B----4-:R-:W-:Y:S04]  /*14420*/  STL [R1+0xb98], R4 ;  /* 0x000b980401007387 */ /* 0x010fe80000100800 */
[----:B---3--:R-:W-:Y:S04]  /*14430*/  STL [R1+0xb78], R2 ;  /* 0x000b780201007387 */ /* 0x008fe80000100800 */
[----:B------:R0:W-:Y:S04]  /*14440*/  STL [R1+0x4c], R236 ;  /* 0x00004cec01007387 */ /* 0x0001e80000100800 */
[----:B------:R-:W-:Y:S04]  /*14450*/  STL [R1+0x48], R239 ;  /* 0x000048ef01007387 */ /* 0x000fe80000100800 */
[----:B------:R-:W3:Y:S04]  /*14460*/  LDL.64 R226, [R1+0x4b0] ;  /* 0x0004b00001e27983 */ /* 0x000ee80000100a00 */
[----:B0-----:R0:W4:Y:S04]  /*14470*/  LDG.E.U16 R236, desc[UR4][R192.64] ;  /* 0x00000004c0ec7981 */ /* 0x001128000c1e1500 */
[----:B------:R-:W4:Y:S04]  /*14480*/  LDL.64 R224, [R1+0x4a8] ;  /* 0x0004a80001e07983 */ /* 0x000f280000100a00 */
[----:B------:R1:W4:Y:S01]  /*14490*/  LDG.E.U16 R2, desc[UR4][R190.64] ;  /* 0x00000004be027981 */ /* 0x000322000c1e1500 */
[----:B0-----:R-:W-:-:S03]  /*144a0*/  IMAD.WIDE R192, R3, 0x2, R220 ;  /* 0x0000000203c07825 */ /* 0x001fc600078e02dc */
[----:B------:R-:W4:Y:S04]  /*144b0*/  LDL.64 R220, [R1+0x4a0] ;  /* 0x0004a00001dc7983 */ /* 0x000f280000100a00 */
[----:B------:R-:W-:Y:S04]  /*144c0*/  STL [R1+0xc], R232 ;  /* 0x00000ce801007387 */ /* 0x000fe80000100800 */
[----:B--2---:R-:W-:Y:S04]  /*144d0*/  STL [R1+0xba8], R249 ;  /* 0x000ba8f901007387 */ /* 0x004fe80000100800 */
[----:B------:R0:W-:Y:S04]  /*144e0*/  STL [R1+0x20], R216 ;  /* 0x000020d801007387 */ /* 0x0001e80000100800 */
[----:B0-----:R0:W2:Y:S01]  /*144f0*/  LDG.E.U16 R216, desc[UR4][R192.64] ;  /* 0x00000004c0d87981 */ /* 0x0010a2000c1e1500 */
[----:B-1----:R-:W-:-:S04]  /*14500*/  IMAD.WIDE R190, R3, 0x2, R222 ;  /* 0x0000000203be7825 */ /* 0x002fc800078e02de */
[C---:B------:R-:W-:Y:S01]  /*14510*/  IMAD.WIDE R188, R3.reuse, 0x2, R228 ;  /* 0x0000000203bc7825 */ /* 0x040fe200078e02e4 */
[----:B------:R3:W2:Y:S03]  /*14520*/  LDG.E.U16 R245, desc[UR4][R190.64] ;  /* 0x00000004bef57981 */ /* 0x0006a6000c1e1500 */
[C---:B0-----:R-:W-:Y:S01]  /*14530*/  IMAD.WIDE R192, R3.reuse, 0x2, R218 ;  /* 0x0000000203c07825 */ /* 0x041fe200078e02da */
[----:B------:R0:W2:Y:S04]  /*14540*/  LDG.E.U16 R232, desc[UR4][R188.64] ;  /* 0x00000004bce87981 */ /* 0x0000a8000c1e1500 */
[----:B------:R1:W2:Y:S01]  /*14550*/  LDG.E.U16 R252, desc[UR4][R192.64] ;  /* 0x00000004c0fc7981 */ /* 0x0002a2000c1e1500 */
[----:B---3--:R-:W-:-:S05]  /*14560*/  IMAD.WIDE R190, R3, 0x2, R226 ;  /* 0x0000000203be7825 */ /* 0x008fca00078e02e2 */
[----:B------:R-:W3:Y:S04]  /*14570*/  LDG.E.U16 R250, desc[UR4][R190.64] ;  /* 0x00000004befa7981 */ /* 0x000ee8000c1e1500 */
[----:B----4-:R-:W-:Y:S01]  /*14580*/  STL [R1+0xb9c], R2 ;  /* 0x000b9c0201007387 */ /* 0x010fe20000100800 */
[----:B0-----:R-:W-:-:S05]  /*14590*/  IMAD.WIDE R188, R3, 0x2, R220 ;  /* 0x0000000203bc7825 */ /* 0x001fca00078e02dc */
[----:B------:R-:W4:Y:S04]  /*145a0*/  LDG.E.U16 R243, desc[UR4][R188.64] ;  /* 0x00000004bcf37981 */ /* 0x000f28000c1e1500 */
[----:B--2---:R-:W-:Y:S04]  /*145b0*/  STL [R1+0xb7c], R216 ;  /* 0x000b7cd801007387 */ /* 0x004fe80000100800 */
[----:B------:R-:W2:Y:S04]  /*145c0*/  LDL.64 R228, [R1+0x498] ;  /* 0x0004980001e47983 */ /* 0x000ea80000100a00 */
[----:B------:R-:W2:Y:S04]  /*145d0*/  LDL.64 R222, [R1+0x490] ;  /* 0x0004900001de7983 */ /* 0x000ea80000100a00 */
[----:B------:R-:W2:Y:S01]  /*145e0*/  LDL.64 R218, [R1+0x488] ;  /* 0x0004880001da7983 */ /* 0x000ea20000100a00 */
[----:B-1----:R-:W-:-:S03]  /*145f0*/  IMAD.WIDE R192, R3, 0x2, R224 ;  /* 0x0000000203c07825 */ /* 0x002fc600078e02e0 */
[----:B------:R-:W-:Y:S04]  /*14600*/  STL [R1], R230 ;  /* 0x000000e601007387 */ /* 0x000fe80000100800 */
[----:B------:R-:W-:Y:S04]  /*14610*/  STL [R1+0xbac], R245 ;  /* 0x000bacf501007387 */ /* 0x000fe80000100800 */
[----:B------:R-:W-:Y:S04]  /*14620*/  STL [R1+0xba0], R252 ;  /* 0x000ba0fc01007387 */ /* 0x000fe80000100800 */
[----:B------:R-:W2:Y:S04]  /*14630*/  LDL.64 R226, [R1+0x480] ;  /* 0x0004800001e27983 */ /* 0x000ea80000100a00 */
[----:B------:R-:W2:Y:S04]  /*14640*/  LDL.64 R224, [R1+0x478] ;  /* 0x0004780001e07983 */ /* 0x000ea80000100a00 */
[----:B------:R-:W2:Y:S04]  /*14650*/  LDL.64 R220, [R1+0x470] ;  /* 0x0004700001dc7983 */ /* 0x000ea80000100a00 */
[----:B------:R0:W2:Y:S04]  /*14660*/  LDG.E.U16 R199, desc[UR4][R192.64] ;  /* 0x00000004c0c77981 */ /* 0x0000a8000c1e1500 */
[----:B---3--:R-:W-:Y:S04]  /*14670*/  STL [R1+0xb80], R250 ;  /* 0x000b80fa01007387 */ /* 0x008fe80000100800 */
[----:B----4-:R-:W-:Y:S01]  /*14680*/  STL [R1+0xbb0], R243 ;  /* 0x000bb0f301007387 */ /* 0x010fe20000100800 */
[----:B--2---:R-:W-:-:S03]  /*14690*/  IMAD.WIDE R188, R3, 0x2, R228 ;  /* 0x0000000203bc7825 */ /* 0x004fc600078e02e4 */
[----:B------:R-:W2:Y:S01]  /*146a0*/  LDL.64 R228, [R1+0x468] ;  /* 0x0004680001e47983 */ /* 0x000ea20000100a00 */
[----:B------:R-:W-:-:S03]  /*146b0*/  IMAD.WIDE R190, R3, 0x2, R222 ;  /* 0x0000000203be7825 */ /* 0x000fc600078e02de */
[----:B------:R-:W3:Y:S01]  /*146c0*/  LDL.64 R222, [R1+0x460] ;  /* 0x0004600001de7983 */ /* 0x000ee20000100a00 */
[----:B0-----:R-:W-:-:S03]  /*146d0*/  IMAD.WIDE R192, R3, 0x2, R218 ;  /* 0x0000000203c07825 */ /* 0x001fc600078e02da */
[----:B------:R-:W4:Y:S04]  /*146e0*/  LDL.64 R218, [R1+0x458] ;  /* 0x0004580001da7983 */ /* 0x000f280000100a00 */
[----:B------:R0:W2:Y:S04]  /*146f0*/  LDG.E.U16 R248, desc[UR4][R188.64] ;  /* 0x00000004bcf87981 */ /* 0x0000a8000c1e1500 */
[----:B------:R1:W2:Y:S04]  /*14700*/  LDG.E.U16 R247, desc[UR4][R190.64] ;  /* 0x00000004bef77981 */ /* 0x0002a8000c1e1500 */
[----:B------:R1:W2:Y:S01]  /*14710*/  LDG.E.U16 R197, desc[UR4][R192.64] ;  /* 0x00000004c0c57981 */ /* 0x0002a2000c1e1500 */
[----:B0-----:R-:W-:-:S04]  /*14720*/  IMAD.WIDE R188, R3, 0x2, R226 ;  /* 0x0000000203bc7825 */ /* 0x001fc800078e02e2 */
[C---:B-1----:R-:W-:Y:S01]  /*14730*/  IMAD.WIDE R190, R3.reuse, 0x2, R224 ;  /* 0x0000000203be7825 */ /* 0x042fe200078e02e0 */
[----:B------:R3:W2:Y:S03]  /*14740*/  LDG.E.U16 R242, desc[UR4][R188.64] ;  /* 0x00000004bcf27981 */ /* 0x0006a6000c1e1500 */
[C---:B------:R-:W-:Y:S01]  /*14750*/  IMAD.WIDE R192, R3.reuse, 0x2, R220 ;  /* 0x0000000203c07825 */ /* 0x040fe200078e02dc */
[----:B------:R4:W2:Y:S04]  /*14760*/  LDG.E.U16 R244, desc[UR4][R190.64] ;  /* 0x00000004bef47981 */ /* 0x0008a8000c1e1500 */
[----:B------:R0:W2:Y:S01]  /*14770*/  LDG.E.U16 R241, desc[UR4][R192.64] ;  /* 0x00000004c0f17981 */ /* 0x0000a2000c1e1500 */
[----:B---3--:R-:W-:-:S04]  /*14780*/  IMAD.WIDE R188, R3, 0x2, R222 ;  /* 0x0000000203bc7825 */ /* 0x008fc800078e02de */
[C---:B----4-:R-:W-:Y:S01]  /*14790*/  IMAD.WIDE R190, R3.reuse, 0x2, R218 ;  /* 0x0000000203be7825 */ /* 0x050fe200078e02da */
[----:B------:R-:W3:Y:S04]  /*147a0*/  LDG.E.U16 R240, desc[UR4][R188.64] ;  /* 0x00000004bcf07981 */ /* 0x000ee8000c1e1500 */
[----:B--2---:R-:W-:Y:S04]  /*147b0*/  STL [R1+0xba4], R248 ;  /* 0x000ba4f801007387 */ /* 0x004fe80000100800 */
[----:B------:R-:W-:Y:S04]  /*147c0*/  STL [R1+0xb84], R247 ;  /* 0x000b84f701007387 */ /* 0x000fe80000100800 */
[----:B------:R-:W2:Y:S04]  /*147d0*/  LDL.64 R224, [R1+0x450] ;  /* 0x0004500001e07983 */ /* 0x000ea80000100a00 */
[----:B------:R-:W4:Y:S04]  /*147e0*/  LDG.E.U16 R239, desc[UR4][R190.64] ;  /* 0x00000004beef7981 */ /* 0x000f28000c1e1500 */
[----:B------:R-:W4:Y:S04]  /*147f0*/  LDL.64 R220, [R1+0x440] ;  /* 0x0004400001dc7983 */ /* 0x000f280000100a00 */
[----:B------:R-:W4:Y:S04]  /*14800*/  LDL.64 R226, [R1+0x448] ;  /* 0x0004480001e27983 */ /* 0x000f280000100a00 */
[----:B------:R-:W-:Y:S04]  /*14810*/  STL [R1+0xbb4], R242 ;  /* 0x000bb4f201007387 */ /* 0x000fe80000100800 */
[----:B------:R-:W-:Y:S01]  /*14820*/  STL [R1+0xbb8], R244 ;  /* 0x000bb8f401007387 */ /* 0x000fe20000100800 */
[----:B0-----:R-:W-:-:S03]  /*14830*/  IMAD.WIDE R192, R3, 0x2, R228 ;  /* 0x0000000203c07825 */ /* 0x001fc600078e02e4 */
[----:B------:R-:W-:Y:S04]  /*14840*/  STL [R1+0xb88], R241 ;  /* 0x000b88f101007387 */ /* 0x000fe80000100800 */
[----:B------:R-:W4:Y:S04]  /*14850*/  LDL.64 R222, [R1+0x438] ;  /* 0x0004380001de7983 */ /* 0x000f280000100a00 */
[----:B------:R-:W4:Y:S04]  /*14860*/  LDL.64 R218, [R1+0x428] ;  /* 0x0004280001da7983 */ /* 0x000f280000100a00 */
[----:B------:R-:W4:Y:S04]  /*14870*/  LDL.64 R228, [R1+0x430] ;  /* 0x0004300001e47983 */ /* 0x000f280000100a00 */
[----:B---3--:R0:W-:Y:S01]  /*14880*/  STL [R1+0xbbc], R240 ;  /* 0x000bbcf001007387 */ /* 0x0081e20000100800 */
[----:B--2---:R-:W-:-:S03]  /*14890*/  IMAD.WIDE R188, R3, 0x2, R224 ;  /* 0x0000000203bc7825 */ /* 0x004fc600078e02e0 */
[----:B----4-:R-:W-:Y:S04]  /*148a0*/  STL [R1+0xbc0], R239 ;  /* 0x000bc0ef01007387 */ /* 0x010fe80000100800 */
[----:B------:R-:W2:Y:S01]  /*148b0*/  LDL.64 R224, [R1+0x420] ;  /* 0x0004200001e07983 */ /* 0x000ea20000100a00 */
[----:B------:R-:W-:-:S03]  /*148c0*/  IMAD.WIDE R190, R3, 0x2, R220 ;  /* 0x0000000203be7825 */ /* 0x000fc600078e02dc */
[----:B------:R-:W3:Y:S01]  /*148d0*/  LDL.64 R220, [R1+0x410] ;  /* 0x0004100001dc7983 */ /* 0x000ee20000100a00 */
[----:B------:R-:W-:-:S03]  /*148e0*/  LOP3.LUT P2, RZ, R187, 0x1, RZ, 0xc0, !PT ;  /* 0x00000001bbff7812 */ /* 0x000fc6000784c0ff */
[----:B------:R1:W4:Y:S04]  /*148f0*/  LDG.E.U16 R187, desc[UR4][R192.64] ;  /* 0x00000004c0bb7981 */ /* 0x000328000c1e1500 */
[----:B------:R0:W4:Y:S04]  /*14900*/  LDG.E.U16 R196, desc[UR4][R190.64] ;  /* 0x00000004bec47981 */ /* 0x000128000c1e1500 */
[----:B------:R-:W4:Y:S01]  /*14910*/  LDL.64 R234, [R1+0x400] ;  /* 0x0004000001ea7983 */ /* 0x000f220000100a00 */
[----:B-1----:R-:W-:-:S03]  /*14920*/  IMAD.WIDE R192, R3, 0x2, R226 ;  /* 0x0000000203c07825 */ /* 0x002fc600078e02e2 */
[----:B------:R-:W4:Y:S01]  /*14930*/  LDL.64 R226, [R1+0x418] ;  /* 0x0004180001e27983 */ /* 0x000f220000100a00 */
[----:B0-----:R-:W-:-:S03]  /*14940*/  IMAD.WIDE R190, R3, 0x2, R222 ;  /* 0x0000000203be7825 */ /* 0x001fc600078e02de */
[----:B------:R-:W4:Y:S01]  /*14950*/  LDL.64 R222, [R1+0x408] ;  /* 0x0004080001de7983 */ /* 0x000f220000100a00 */
[----:B------:R-:W-:-:S03]  /*14960*/  IMAD.WIDE R194, R3, 0x2, R218 ;  /* 0x0000000203c27825 */ /* 0x000fc600078e02da */
[----:B------:R-:W4:Y:S04]  /*14970*/  LDL.64 R218, [R1+0x3f8] ;  /* 0x0003f80001da7983 */ /* 0x000f280000100a00 */
[----:B------:R2:W4:Y:S04]  /*14980*/  LDG.E.U16 R198, desc[UR4][R190.64] ;  /* 0x00000004bec67981 */ /* 0x000528000c1e1500 */
[----:B------:R3:W4:Y:S04]  /*14990*/  LDG.E.U16 R202, desc[UR4][R194.64] ;  /* 0x00000004c2ca7981 */ /* 0x000728000c1e1500 */
[----:B------:R-:W4:Y:S04]  /*149a0*/  LDG.E.U16 R188, desc[UR4][R188.64] ;  /* 0x00000004bcbc7981 */ /* 0x000f28000c1e1500 */
[----:B------:R-:W4:Y:S04]  /*149b0*/  LDL.64 R240, [R1+0x3b8] ;  /* 0x0003b80001f07983 */ /* 0x000f280000100a00 */
[----:B------:R0:W4:Y:S01]  /*149c0*/  LDG.E.U16 R189, desc[UR4][R192.64] ;  /* 0x00000004c0bd7981 */ /* 0x000122000c1e1500 */
[----:B--2---:R-:W-:-:S03]  /*149d0*/  IMAD.WIDE R190, R3, 0x2, R224 ;  /* 0x0000000203be7825 */ /* 0x004fc600078e02e0 */
[----:B------:R-:W2:Y:S01]  /*149e0*/  LDL.64 R224, [R1+0x3e0] ;  /* 0x0003e00001e07983 */ /* 0x000ea20000100a00 */
[----:B---3--:R-:W-:-:S03]  /*149f0*/  IMAD.WIDE R194, R3, 0x2, R220 ;  /* 0x0000000203c27825 */ /* 0x008fc600078e02dc */
[----:B------:R-:W3:Y:S01]  /*14a00*/  LDL.64 R220, [R1+0x3d8] ;  /* 0x0003d80001dc7983 */ /* 0x000ee20000100a00 */
[----:B0-----:R-:W-:-:S03]  /*14a10*/  IMAD.WIDE R192, R3, 0x2, R228 ;  /* 0x0000000203c07825 */ /* 0x001fc600078e02e4 */
[----:B------:R-:W3:Y:S04]  /*14a20*/  LDL.64 R228, [R1+0x3f0] ;  /* 0x0003f00001e47983 */ /* 0x000ee80000100a00 */
[----:B------:R4:W3:Y:S04]  /*14a30*/  LDG.E.U16 R200, desc[UR4][R192.64] ;  /* 0x00000004c0c87981 */ /* 0x0008e8000c1e1500 */
[----:B------:R0:W3:Y:S04]  /*14a40*/  LDG.E.U16 R204, desc[UR4][R190.64] ;  /* 0x00000004becc7981 */ /* 0x0000e8000c1e1500 */
[----:B------:R1:W3:Y:S01]  /*14a50*/  LDG.E.U16 R207, desc[UR4][R194.64] ;  /* 0x00000004c2cf7981 */ /* 0x0002e2000c1e1500 */
[----:B----4-:R-:W-:-:S03]  /*14a60*/  IMAD.WIDE R192, R3, 0x2, R226 ;  /* 0x0000000203c07825 */ /* 0x010fc600078e02e2 */
[----:B------:R-:W4:Y:S01]  /*14a70*/  LDL.64 R226, [R1+0x3d0] ;  /* 0x0003d00001e27983 */ /* 0x000f220000100a00 */
[----:B0-----:R-:W-:-:S03]  /*14a80*/  IMAD.WIDE R190, R3, 0x2, R222 ;  /* 0x0000000203be7825 */ /* 0x001fc600078e02de */
[----:B------:R0:W4:Y:S01]  /*14a90*/  LDG.E.U16 R206, desc[UR4][R192.64] ;  /* 0x00000004c0ce7981 */ /* 0x000122000c1e1500 */
[----:B-1----:R-:W-:-:S03]  /*14aa0*/  IMAD.WIDE R194, R3, 0x2, R218 ;  /* 0x0000000203c27825 */ /* 0x002fc600078e02da */
[----:B------:R-:W4:Y:S04]  /*14ab0*/  LDL.64 R222, [R1+0x3c8] ;  /* 0x0003c80001de7983 */ /* 0x000f280000100a00 */
[----:B------:R-:W4:Y:S01]  /*14ac0*/  LDL.64 R218, [R1+0x3c0] ;  /* 0x0003c00001da7983 */ /* 0x000f220000100a00 */
[----:B0-----:R-:W-:-:S03]  /*14ad0*/  IMAD.WIDE R192, R3, 0x2, R234 ;  /* 0x0000000203c07825 */ /* 0x001fc600078e02ea */
[----:B------:R-:W4:Y:S04]  /*14ae0*/  LDG.E.U16 R210, desc[UR4][R194.64] ;  /* 0x00000004c2d27981 */ /* 0x000f28000c1e1500 */
[----:B------:R2:W4:Y:S04]  /*14af0*/  LDG.E.U16 R209, desc[UR4][R192.64] ;  /* 0x00000004c0d17981 */ /* 0x000528000c1e1500 */
[----:B------:R0:W4:Y:S04]  /*14b00*/  LDG.E.U16 R208, desc[UR4][R190.64] ;  /* 0x00000004bed07981 */ /* 0x000128000c1e1500 */
[----:B------:R-:W4:Y:S01]  /*14b10*/  LDL.64 R234, [R1+0x3a0] ;  /* 0x0003a00001ea7983 */ /* 0x000f220000100a00 */
[----:B--2---:R-:W-:-:S03]  /*14b20*/  IMAD.WIDE R192, R3, 0x2, R224 ;  /* 0x0000000203c07825 */ /* 0x004fc600078e02e0 */
[----:B------:R-:W2:Y:S01]  /*14b30*/  LDL.64 R224, [R1+0x3b0] ;  /* 0x0003b00001e07983 */ /* 0x000ea20000100a00 */
[----:B---3--:R-:W-:-:S03]  /*14b40*/  IMAD.WIDE R194, R3, 0x2, R220 ;  /* 0x0000000203c27825 */ /* 0x008fc600078e02dc */
[----:B------:R-:W3:Y:S01]  /*14b50*/  LDL.64 R220, [R1+0x3a8] ;  /* 0x0003a80001dc7983 */ /* 0x000ee20000100a00 */
[----:B0-----:R-:W-:-:S03]  /*14b60*/  IMAD.WIDE R190, R3, 0x2, R228 ;  /* 0x0000000203be7825 */ /* 0x001fc600078e02e4 */
[----:B------:R-:W3:Y:S04]  /*14b70*/  LDG.E.U16 R212, desc[UR4][R192.64] ;  /* 0x00000004c0d47981 */ /* 0x000ee8000c1e1500 */
[----:B------:R4:W3:Y:S04]  /*14b80*/  LDG.E.U16 R211, desc[UR4][R190.64] ;  /* 0x00000004bed37981 */ /* 0x0008e8000c1e1500 */
[----:B------:R0:W3:Y:S04]  /*14b90*/  LDG.E.U16 R213, desc[UR4][R194.64] ;  /* 0x00000004c2d57981 */ /* 0x0000e8000c1e1500 */
[----:B------:R-:W3:Y:S01]  /*14ba0*/  LDL.64 R228, [R1+0x398] ;  /* 0x0003980001e47983 */ /* 0x000ee20000100a00 */
[----:B----4-:R-:W-:-:S03]  /*14bb0*/  IMAD.WIDE R190, R3, 0x2, R226 ;  /* 0x0000000203be7825 */ /* 0x010fc600078e02e2 */
[----:B------:R-:W4:Y:S04]  /*14bc0*/  LDL.64 R226, [R1+0x388] ;  /* 0x0003880001e27983 */ /* 0x000f280000100a00 */
[----:B------:R1:W4:Y:S01]  /*14bd0*/  LDG.E.U16 R214, desc[UR4][R190.64] ;  /* 0x00000004bed67981 */ /* 0x000322000c1e1500 */
[----:B------:R-:W-:-:S03]  /*14be0*/  IMAD.WIDE R192, R3, 0x2, R222 ;  /* 0x0000000203c07825 */ /* 0x000fc600078e02de */
[----:B------:R-:W4:Y:S01]  /*14bf0*/  LDL.64 R222, [R1+0x390] ;  /* 0x0003900001de7983 */ /* 0x000f220000100a00 */
[----:B0-----:R-:W-:-:S03]  /*14c00*/  IMAD.WIDE R194, R3, 0x2, R218 ;  /* 0x0000000203c27825 */ /* 0x001fc600078e02da */
[----:B------:R2:W4:Y:S01]  /*14c10*/  LDG.E.U16 R215, desc[UR4][R192.64] ;  /* 0x00000004c0d77981 */ /* 0x000522000c1e1500 */
[----:B-1----:R-:W-:-:S03]  /*14c20*/  IMAD.WIDE R190, R3, 0x2, R240 ;  /* 0x0000000203be7825 */ /* 0x002fc600078e02f0 */
[----:B------:R3:W4:Y:S04]  /*14c30*/  LDG.E.U16 R218, desc[UR4][R194.64] ;  /* 0x00000004c2da7981 */ /* 0x000728000c1e1500 */
[----:B------:R0:W4:Y:S01]  /*14c40*/  LDG.E.U16 R219, desc[UR4][R190.64] ;  /* 0x00000004bedb7981 */ /* 0x000122000c1e1500 */
[----:B--2---:R-:W-:-:S03]  /*14c50*/  IMAD.WIDE R192, R3, 0x2, R224 ;  /* 0x0000000203c07825 */ /* 0x004fc600078e02e0 */
[----:B------:R-:W2:Y:S01]  /*14c60*/  LDL.64 R224, [R1+0x380] ;  /* 0x0003800001e07983 */ /* 0x000ea20000100a00 */
[----:B---3--:R-:W-:-:S03]  /*14c70*/  IMAD.WIDE R194, R3, 0x2, R220 ;  /* 0x0000000203c27825 */ /* 0x008fc600078e02dc */
[----:B------:R-:W3:Y:S04]  /*14c80*/  LDG.E.U16 R220, desc[UR4][R192.64] ;  /* 0x00000004c0dc7981 */ /* 0x000ee8000c1e1500 */
[----:B------:R4:W2:Y:S01]  /*14c90*/  LDG.E.U16 R221, desc[UR4][R194.64] ;  /* 0x00000004c2dd7981 */ /* 0x0008a2000c1e1500 */
[----:B0-----:R-:W-:-:S04]  /*14ca0*/  IMAD.WIDE R190, R3, 0x2, R234 ;  /* 0x0000000203be7825 */ /* 0x001fc800078e02ea */
[C---:B----4-:R-:W-:Y:S02]  /*14cb0*/  IMAD.WIDE R194, R3.reuse, 0x2, R222 ;  /* 0x0000000203c27825 */ /* 0x050fe400078e02de */
[----:B------:R0:W4:Y:S04]  /*14cc0*/  LDG.E.U16 R222, desc[UR4][R190.64] ;  /* 0x00000004bede7981 */ /* 0x000128000c1e1500 */
[----:B------:R-:W-:Y:S01]  /*14cd0*/  STL [R1+0xbc4], R219 ;  /* 0x000bc4db01007387 */ /* 0x000fe20000100800 */
[----:B0-----:R-:W-:-:S03]  /*14ce0*/  IMAD.WIDE R190, R3, 0x2, R226 ;  /* 0x0000000203be7825 */ /* 0x001fc600078e02e2 */
[----:B------:R0:W4:Y:S01]  /*14cf0*/  LDG.E.U16 R194, desc[UR4][R194.64] ;  /* 0x00000004c2c27981 */ /* 0x000122000c1e1500 */
[----:B------:R-:W-:-:S06]  /*14d00*/  IMAD.WIDE R192, R3, 0x2, R228 ;  /* 0x0000000203c07825 */ /* 0x000fcc00078e02e4 */
[----:B------:R-:W4:Y:S04]  /*14d10*/  LDG.E.U16 R192, desc[UR4][R192.64] ;  /* 0x00000004c0c07981 */ /* 0x000f28000c1e1500 */
[----:B---3--:R-:W-:Y:S04]  /*14d20*/  STL [R1+0xbc8], R220 ;  /* 0x000bc8dc01007387 */ /* 0x008fe80000100800 */
[----:B--2---:R1:W-:Y:S04]  /*14d30*/  STL [R1+0xb8c], R221 ;  /* 0x000b8cdd01007387 */ /* 0x0043e80000100800 */
[----:B------:R-:W2:Y:S04]  /*14d40*/  LDL.64 R242, [R1+0x370] ;  /* 0x0003700001f27983 */ /* 0x000ea80000100a00 */
[----:B------:R-:W3:Y:S04]  /*14d50*/  LDL.64 R226, [R1+0x368] ;  /* 0x0003680001e27983 */ /* 0x000ee80000100a00 */
[----:B-1----:R-:W4:Y:S04]  /*14d60*/  LDL.64 R220, [R1+0x378] ;  /* 0x0003780001dc7983 */ /* 0x002f280000100a00 */
[----:B------:R-:W3:Y:S04]  /*14d70*/  LDL.64 R240, [R1+0x360] ;  /* 0x0003600001f07983 */ /* 0x000ee80000100a00 */
[----:B------:R-:W3:Y:S04]  /*14d80*/  LDL.64 R228, [R1+0x358] ;  /* 0x0003580001e47983 */ /* 0x000ee80000100a00 */
[----:B------:R-:W3:Y:S01]  /*14d90*/  LDL.64 R234, [R1+0x350] ;  /* 0x0003500001ea7983 */ /* 0x000ee20000100a00 */
[----:B0-----:R-:W-:-:S03]  /*14da0*/  FMNMX R195, R9, R5, !PT ;  /* 0x0000000509c37209 */ /* 0x001fc60007800000 */
[----:B------:R0:W3:Y:S01]  /*14db0*/  LDG.E.U16 R193, desc[UR4][R190.64] ;  /* 0x00000004bec17981 */ /* 0x0000e2000c1e1500 */
[----:B------:R-:W-:-:S04]  /*14dc0*/  FMNMX R195, R6, R195, !PT ;  /* 0x000000c306c37209 */ /* 0x000fc80007800000 */
[----:B------:R-:W-:-:S04]  /*14dd0*/  FMNMX R195, R7, R195, !PT ;  /* 0x000000c307c37209 */ /* 0x000fc80007800000 */
[----:B------:R-:W-:-:S04]  /*14de0*/  FMNMX R195, R8, R195, !PT ;  /* 0x000000c308c37209 */ /* 0x000fc80007800000 */
[----:B------:R-:W-:Y:S01]  /*14df0*/  FMNMX R223, R10, R195, !PT ;  /* 0x000000c30adf7209 */ /* 0x000fe20007800000 */
[----:B0-----:R-:W-:-:S03]  /*14e00*/  IMAD.WIDE R190, R3, 0x2, R224 ;  /* 0x0000000203be7825 */ /* 0x001fc600078e02e0 */
[----:B------:R-:W-:Y:S02]  /*14e10*/  FMNMX R223, R11, R223, !PT ;  /* 0x000000df0bdf7209 */ /* 0x000fe40007800000 */
[----:B------:R4:W3:Y:S02]  /*14e20*/  LDG.E.U16 R195, desc[UR4][R190.64] ;  /* 0x00000004bec37981 */ /* 0x0008e4000c1e1500 */
[----:B------:R-:W-:-:S04]  /*14e30*/  FMNMX R224, R12, R223, !PT ;  /* 0x000000df0ce07209 */ /* 0x000fc80007800000 */
[----:B------:R-:W-:-:S04]  /*14e40*/  FMNMX R224, R13, R224, !PT ;  /* 0x000000e00de07209 */ /* 0x000fc80007800000 */
[----:B------:R-:W-:-:S04]  /*14e50*/  FMNMX R225, R14, R224, !PT ;  /* 0x000000e00ee17209 */ /* 0x000fc80007800000 */
[----:B------:R-:W-:Y:S01]  /*14e60*/  FMNMX R225, R15, R225, !PT ;  /* 0x000000e10fe17209 */ /* 0x000fe20007800000 */
[C---:B----4-:R-:W-:Y:S02]  /*14e70*/  IMAD.WIDE R190, R3.reuse, 0x2, R220 ;  /* 0x0000000203be7825 */ /* 0x050fe400078e02dc */
[----:B------:R-:W4:Y:S04]  /*14e80*/  LDL.64 R220, [R1+0x348] ;  /* 0x0003480001dc7983 */ /* 0x000f280000100a00 */
[----:B------:R2:W4:Y:S02]  /*14e90*/  LDG.E.U16 R223, desc[UR4][R190.64] ;  /* 0x00000004bedf7981 */ /* 0x000524000c1e1500 */
[----:B--2---:R-:W-:-:S05]  /*14ea0*/  IMAD.WIDE R190, R3, 0x2, R242 ;  /* 0x0000000203be7825 */ /* 0x004fca00078e02f2 */
[----:B------:R3:W2:Y:S02]  /*14eb0*/  LDG.E.U16 R224, desc[UR4][R190.64] ;  /* 0x00000004bee07981 */ /* 0x0006a4000c1e1500 */
[----:B---3--:R-:W-:Y:S01]  /*14ec0*/  IMAD.WIDE R190, R3, 0x2, R226 ;  /* 0x0000000203be7825 */ /* 0x008fe200078e02e2 */
[----:B------:R-:W-:-:S04]  /*14ed0*/  FMNMX R226, R16, R225, !PT ;  /* 0x000000e110e27209 */ /* 0x000fc80007800000 */
[----:B------:R-:W-:Y:S01]  /*14ee0*/  FMNMX R226, R17, R226, !PT ;  /* 0x000000e211e27209 */ /* 0x000fe20007800000 */
[----:B------:R0:W3:Y:S03]  /*14ef0*/  LDG.E.U16 R225, desc[UR4][R190.64] ;  /* 0x00000004bee17981 */ /* 0x0000e6000c1e1500 */
[----:B------:R-:W-:-:S04]  /*14f00*/  FMNMX R227, R20, R226, !PT ;  /* 0x000000e214e37209 */ /* 0x000fc80007800000 */
[----:B------:R-:W-:Y:S01]  /*14f10*/  FMNMX R227, R21, R227, !PT ;  /* 0x000000e315e37209 */ /* 0x000fe20007800000 */
[----:B0-----:R-:W-:-:S05]  /*14f20*/  IMAD.WIDE R190, R3, 0x2, R240 ;  /* 0x0000000203be7825 */ /* 0x001fca00078e02f0 */
[----:B------:R0:W3:Y:S02]  /*14f30*/  LDG.E.U16 R226, desc[UR4][R190.64] ;  /* 0x00000004bee27981 */ /* 0x0000e4000c1e1500 */
[----:B0-----:R-:W-:Y:S01]  /*14f40*/  IMAD.WIDE R190, R3, 0x2, R228 ;  /* 0x0000000203be7825 */ /* 0x001fe200078e02e4 */
[----:B------:R-:W-:-:S04]  /*14f50*/  FMNMX R228, R184, R227, !PT ;  /* 0x000000e3b8e47209 */ /* 0x000fc80007800000 */
[----:B------:R0:W3:Y:S01]  /*14f60*/  LDG.E.U16 R227, desc[UR4][R190.64] ;  /* 0x00000004bee37981 */ /* 0x0000e2000c1e1500 */
[----:B------:R-:W-:-:S04]  /*14f70*/  FMNMX R228, R153, R228, !PT ;  /* 0x000000e499e47209 */ /* 0x000fc80007800000 */
[----:B------:R-:W-:Y:S01]  /*14f80*/  FMNMX R229, R186, R228, !PT ;  /* 0x000000e4bae57209 */ /* 0x000fe20007800000 */
[----:B0-----:R-:W-:-:S05]  /*14f90*/  IMAD.WIDE R190, R3, 0x2, R234 ;  /* 0x0000000203be7825 */ /* 0x001fca00078e02ea */
[----:B------:R-:W3:Y:S04]  /*14fa0*/  LDG.E.U16 R228, desc[UR4][R190.64] ;  /* 0x00000004bee47981 */ /* 0x000ee8000c1e1500 */
[----:B----4-:R-:W-:Y:S04]  /*14fb0*/  STL [R1+0xbcc], R223 ;  /* 0x000bccdf01007387 */ /* 0x010fe80000100800 */
[----:B--2---:R-:W-:Y:S04]  /*14fc0*/  STL [R1+0xbd0], R224 ;  /* 0x000bd0e001007387 */ /* 0x004fe80000100800 */
[----:B---3--:R-:W-:Y:S04]  /*14fd0*/  STL [R1+0xb90], R225 ;  /* 0x000b90e101007387 */ /* 0x008fe80000100800 */
[----:B------:R-:W-:Y:S04]  /*14fe0*/  STL [R1+0xbd4], R227 ;  /* 0x000bd4e301007387 */ /* 0x000fe80000100800 */
[----:B------:R-:W-:Y:S04]  /*14ff0*/  STL [R1+0xbd8], R228 ;  /* 0x000bd8e401007387 */ /* 0x000fe80000100800 */
[----:B------:R-:W2:Y:S04]  /*15000*/  LDL.LU R243, [R1+0x21c] ;  /* 0x00021c0001f37983 */ /* 0x000ea80000300800 */
[----:B------:R-:W3:Y:S04]  /*15010*/  LDL.LU R245, [R1+0x20c] ;  /* 0x00020c0001f57983 */ /* 0x000ee80000300800 */
[----:B------:R-:W4:Y:S04]  /*15020*/  LDL.LU R250, [R1+0x200] ;  /* 0x0002000001fa7983 */ /* 0x000f280000300800 */
[----:B------:R-:W4:Y:S04]  /*15030*/  LDL.LU R216, [R1+0x1f0] ;  /* 0x0001f00001d87983 */ /* 0x000f280000300800 */
[----:B------:R-:W-:Y:S04]  /*15040*/  STL [R1+0xb94], R3 ;  /* 0x000b940301007387 */ /* 0x000fe80000100800 */
[----:B------:R-:W4:Y:S04]  /*15050*/  LDL.LU R2, [R1+0x1e0] ;  /* 0x0001e00001027983 */ /* 0x000f280000300800 */
[----:B------:R-:W4:Y:S04]  /*15060*/  LDL.LU R4, [R1+0x1d0] ;  /* 0x0001d00001047983 */ /* 0x000f280000300800 */
[----:B------:R-:W4:Y:S04]  /*15070*/  LDL.LU R252, [R1+0x1c4] ;  /* 0x0001c40001fc7983 */ /* 0x000f280000300800 */
[----:B------:R-:W4:Y:S01]  /*15080*/  LDL.LU R249, [R1+0x1b0] ;  /* 0x0001b00001f97983 */ /* 0x000f220000300800 */
[----:B------:R-:W0:Y:S01]  /*15090*/  S2R R235, SR_TID.X ;  /* 0x0000000000eb7919 */ /* 0x000e220000002100 */
[----:B------:R-:W-:Y:S01]  /*150a0*/  FMNMX R229, R156, R229, !PT ;  /* 0x000000e59ce57209 */ /* 0x000fe20007800000 */
[----:B------:R-:W-:Y:S01]  /*150b0*/  IMAD.WIDE R190, R3, 0x2, R220 ;  /* 0x0000000203be7825 */ /* 0x000fe200078e02dc */
[----:B------:R-:W4:Y:S02]  /*150c0*/  LDL.LU R242, [R1+0x1a4] ;  /* 0x0001a40001f27983 */ /* 0x000f240000300800 */
[----:B------:R-:W-:-:S02]  /*150d0*/  FMNMX R230, R157, R229, !PT ;  /* 0x000000e59de67209 */ /* 0x000fc40007800000 */
[----:B------:R1:W4:Y:S02]  /*150e0*/  LDG.E.U16 R229, desc[UR4][R190.64] ;  /* 0x00000004bee57981 */ /* 0x000324000c1e1500 */
[----:B-1----:R-:W-:Y:S02]  /*150f0*/  FMNMX R190, R158, R230, !PT ;  /* 0x000000e69ebe7209 */ /* 0x002fe40007800000 */
[----:B------:R-:W-:Y:S02]  /*15100*/  SHF.L.U32 R191, R237, 0x9, RZ ;  /* 0x00000009edbf7819 */ /* 0x000fe400000006ff */
[----:B0-----:R-:W-:-:S05]  /*15110*/  LOP3.LUT R235, R235, 0x3f, RZ, 0xc0, !PT ;  /* 0x0000003febeb7812 */ /* 0x001fca00078ec0ff */
[----:B------:R-:W-:-:S05]  /*15120*/  IMAD.SHL.U32 R235, R235, 0x2, RZ ;  /* 0x00000002ebeb7824 */ /* 0x000fca00078e00ff */
[----:B------:R-:W-:-:S04]  /*15130*/  LOP3.LUT R230, R233, R235, RZ, 0x3c, !PT ;  /* 0x000000ebe9e67212 */ /* 0x000fc800078e3cff */
[----:B------:R-:W-:Y:S01]  /*15140*/  LOP3.LUT R230, R230, 0x8000, R191, 0xf8, !PT ;  /* 0x00008000e6e67812 */ /* 0x000fe200078ef8bf */
[----:B------:R-:W-:-:S04]  /*15150*/  FMUL R235, R174, R238 ;  /* 0x000000eeaeeb7220 */ /* 0x000fc80000400000 */
[----:B------:R-:W-:Y:S01]  /*15160*/  IMAD.IADD R174, R0, 0x1, R230 ;  /* 0x0000000100ae7824 */ /* 0x000fe200078e02e6 */
[----:B------:R-:W-:Y:S06]  /*15170*/  BAR.SYNC.DEFER_BLOCKING 0x0 ;  /* 0x0000000000007b1d */ /* 0x000fec0000010000 */
[----:B--2---:R-:W-:Y:S04]  /*15180*/  STS.U16 [R174], R243 ;  /* 0x000000f3ae007388 */ /* 0x004fe80000000400 */
[----:B---3--:R0:W-:Y:S04]  /*15190*/  STS.U16 [R174+0x400], R245 ;  /* 0x000400f5ae007388 */ /* 0x0081e80000000400 */
[----:B0-----:R-:W2:Y:S04]  /*151a0*/  LDL.LU R245, [R1+0x190] ;  /* 0x0001900001f57983 */ /* 0x001ea80000300800 */
[----:B------:R-:W3:Y:S04]  /*151b0*/  LDL.LU R225, [R1+0x180] ;  /* 0x0001800001e17983 */ /* 0x000ee80000300800 */
[----:B------:R-:W3:Y:S04]  /*151c0*/  LDL.LU R247, [R1+0x170] ;  /* 0x0001700001f77983 */ /* 0x000ee80000300800 */
[----:B------:R-:W3:Y:S04]  /*151d0*/  LDL.LU R248, [R1+0x160] ;  /* 0x0001600001f87983 */ /* 0x000ee80000300800 */
[----:B----4-:R0:W-:Y:S04]  /*151e0*/  STS.U16 [R174+0xc00], R216 ;  /* 0x000c00d8ae007388 */ /* 0x0101e80000000400 */
[----:B------:R-:W4:Y:S04]  /*151f0*/  LDL.LU R243, [R1+0x14c] ;  /* 0x00014c0001f37983 */ /* 0x000f280000300800 */
[----:B------:R1:W-:Y:S04]  /*15200*/  STS.U16 [R174+0x1000], R2 ;  /* 0x00100002ae007388 */ /* 0x0003e80000000400 */
[----:B0-----:R-:W4:Y:S04]  /*15210*/  LDL.LU R216, [R1+0x140] ;  /* 0x0001400001d87983 */ /* 0x001f280000300800 */
[----:B------:R0:W-:Y:S04]  /*15220*/  STS.U16 [R174+0x1400], R4 ;  /* 0x00140004ae007388 */ /* 0x0001e80000000400 */
[----:B-1----:R-:W4:Y:S04]  /*15230*/  LDL.LU R2, [R1+0x130] ;  /* 0x0001300001027983 */ /* 0x002f280000300800 */
[----:B0-----:R-:W4:Y:S04]  /*15240*/  LDL.LU R4, [R1+0x124] ;  /* 0x0001240001047983 */ /* 0x001f280000300800 */
[----:B------:R0:W-:Y:S04]  /*15250*/  STS.U16 [R174+0x800], R250 ;  /* 0x000800faae007388 */ /* 0x0001e80000000400 */
[----:B------:R1:W-:Y:S04]  /*15260*/  STS.U16 [R174+0x1800], R252 ;  /* 0x001800fcae007388 */ /* 0x0003e80000000400 */
[----:B0-----:R-:W4:Y:S04]  /*15270*/  LDL.LU R250, [R1+0x11c] ;  /* 0x00011c0001fa7983 */ /* 0x001f280000300800 */
[----:B-1----:R-:W4:Y:S04]  /*15280*/  LDL.LU R252, [R1+0x10c] ;  /* 0x00010c0001fc7983 */ /* 0x002f280000300800 */
[----:B------:R0:W-:Y:S04]  /*15290*/  STS.U16 [R174+0x1c00], R249 ;  /* 0x001c00f9ae007388 */ /* 0x0001e80000000400 */
[----:B------:R-:W4:Y:S04]  /*152a0*/  LDL.LU R224, [R1+0xe4] ;  /* 0x0000e40001e07983 */ /* 0x000f280000300800 */
[----:B0-----:R-:W4:Y:S04]  /*152b0*/  LDL.LU R249, [R1+0xc8] ;  /* 0x0000c80001f97983 */ /* 0x001f280000300800 */
[----:B------:R-:W4:Y:S04]  /*152c0*/  LDL.LU R223, [R1+0xb4] ;  /* 0x0000b40001df7983 */ /* 0x000f280000300800 */
[----:B------:R-:W4:Y:S04]  /*152d0*/  LDL.LU R221, [R1+0xa8] ;  /* 0x0000a80001dd7983 */ /* 0x000f280000300800 */
[----:B------:R-:W4:Y:S04]  /*152e0*/  LDL.LU R220, [R1+0x98] ;  /* 0x0000980001dc7983 */ /* 0x000f280000300800 */
[----:B------:R-:W4:Y:S04]  /*152f0*/  LDL.LU R219, [R1+0x94] ;  /* 0x0000940001db7983 */ /* 0x000f280000300800 */
[----:B------:R-:W4:Y:S04]  /*15300*/  LDL.LU R239, [R1+0x90] ;  /* 0x0000900001ef7983 */ /* 0x000f280000300800 */
[----:B------:R-:W4:Y:S04]  /*15310*/  LDL.LU R240, [R1+0x84] ;  /* 0x0000840001f07983 */ /* 0x000f280000300800 */
[----:B------:R-:W4:Y:S04]  /*15320*/  LDL.LU R241, [R1+0x78] ;  /* 0x0000780001f17983 */ /* 0x000f280000300800 */
[----:B------:R0:W-:Y:S04]  /*15330*/  STS.U16 [R174+0x2000], R242 ;  /* 0x002000f2ae007388 */ /* 0x0001e80000000400 */
[----:B------:R-:W4:Y:S04]  /*15340*/  LDL.LU R244, [R1+0x68] ;  /* 0x0000680001f47983 */ /* 0x000f280000300800 */
[----:B0-----:R-:W4:Y:S04]  /*15350*/  LDL.LU R242, [R1+0x64] ;  /* 0x0000640001f27983 */ /* 0x001f280000300800 */
[----:B--2---:R0:W-:Y:S04]  /*15360*/  STS.U16 [R174+0x2400], R245 ;  /* 0x002400f5ae007388 */ /* 0x0041e80000000400 */
[----:B---3--:R1:W-:Y:S04]  /*15370*/  STS.U16 [R174+0x2c00], R247 ;  /* 0x002c00f7ae007388 */ /* 0x0083e80000000400 */
[----:B0-----:R-:W2:Y:S04]  /*15380*/  LDL.LU R245, [R1+0x58] ;  /* 0x0000580001f57983 */ /* 0x001ea80000300800 */
[----:B------:R-:W-:Y:S04]  /*15390*/  STS.U16 [R174+0x3000], R248 ;  /* 0x003000f8ae007388 */ /* 0x000fe80000000400 */
[----:B-1----:R-:W3:Y:S04]  /*153a0*/  LDL.LU R247, [R1+0x50] ;  /* 0x0000500001f77983 */ /* 0x002ee80000300800 */
[----:B----4-:R0:W-:Y:S04]  /*153b0*/  STS.U16 [R174+0x3800], R216 ;  /* 0x003800d8ae007388 */ /* 0x0101e80000000400 */
[----:B------:R1:W-:Y:S04]  /*153c0*/  STS.U16 [R174+0x3c00], R2 ;  /* 0x003c0002ae007388 */ /* 0x0003e80000000400 */
[----:B0-----:R-:W4:Y:S04]  /*153d0*/  LDL.LU R216, [R1+0x44] ;  /* 0x0000440001d87983 */ /* 0x001f280000300800 */
[----:B------:R-:W3:Y:S04]  /*153e0*/  LDL.LU R248, [R1+0x3c] ;  /* 0x00003c0001f87983 */ /* 0x000ee80000300800 */
[----:B-1----:R-:W3:Y:S04]  /*153f0*/  LDL.LU R2, [R1+0x38] ;  /* 0x0000380001027983 */ /* 0x002ee80000300800 */
[----:B------:R0:W-:Y:S04]  /*15400*/  STS.U16 [R174+0x4000], R4 ;  /* 0x00400004ae007388 */ /* 0x0001e80000000400 */
[----:B0-----:R-:W3:Y:S04]  /*15410*/  LDL.LU R4, [R1+0x34] ;  /* 0x0000340001047983 */ /* 0x001ee80000300800 */
[----:B------:R0:W-:Y:S04]  /*15420*/  STS.U16 [R174+0x3400], R243 ;  /* 0x003400f3ae007388 */ /* 0x0001e80000000400 */
[----:B------:R1:W-:Y:S04]  /*15430*/  STS.U16 [R174+0x4400], R250 ;  /* 0x004400faae007388 */ /* 0x0003e80000000400 */
[----:B0-----:R-:W3:Y:S04]  /*15440*/  LDL.LU R243, [R1+0x30] ;  /* 0x0000300001f37983 */ /* 0x001ee80000300800 */
[----:B-1----:R-:W3:Y:S04]  /*15450*/  LDL.LU R250, [R1+0x2c] ;  /* 0x00002c0001fa7983 */ /* 0x002ee80000300800 */
[----:B------:R0:W-:Y:S04]  /*15460*/  STS.U16 [R174+0x4800], R252 ;  /* 0x004800fcae007388 */ /* 0x0001e80000000400 */
[----:B------:R1:W-:Y:S04]  /*15470*/  STS.U16 [R174+0x5000], R249 ;  /* 0x005000f9ae007388 */ /* 0x0003e80000000400 */
[----:B0-----:R-:W3:Y:S04]  /*15480*/  LDL.LU R252, [R1+0x28] ;  /* 0x0000280001fc7983 */ /* 0x001ee80000300800 */
[----:B-1----:R-:W3:Y:S04]  /*15490*/  LDL.LU R249, [R1+0x24] ;  /* 0x0000240001f97983 */ /* 0x002ee80000300800 */
[----:B------:R0:W-:Y:S04]  /*154a0*/  STS.U16 [R174+0x6000], R219 ;  /* 0x006000dbae007388 */ /* 0x0001e80000000400 */
[----:B------:R-:W3:Y:S04]  /*154b0*/  LDL.LU R228, [R1+0xd8] ;  /* 0x0000d80001e47983 */ /* 0x000ee80000300800 */
[----:B------:R-:W-:Y:S04]  /*154c0*/  STS.U16 [R174+0x6c00], R241 ;  /* 0x006c00f1ae007388 */ /* 0x000fe80000000400 */
[----:B0-----:R-:W3:Y:S04]  /*154d0*/  LDL.LU R219, [R1+0xec] ;  /* 0x0000ec0001db7983 */ /* 0x001ee80000300800 */
[----:B------:R-:W-:Y:S04]  /*154e0*/  STS.U16 [R174+0x2800], R225 ;  /* 0x002800e1ae007388 */ /* 0x000fe80000000400 */
[----:B------:R-:W-:Y:S04]  /*154f0*/  STS.U16 [R174+0x12000], R217 ;  /* 0x012000d9ae007388 */ /* 0x000fe80000000400 */
[----:B------:R-:W-:Y:S04]  /*15500*/  STS.U16 [R174+0x5800], R221 ;  /* 0x005800ddae007388 */ /* 0x000fe80000000400 */
[----:B------:R-:W-:Y:S04]  /*15510*/  STS.U16 [R174+0x12400], R22 ;  /* 0x01240016ae007388 */ /* 0x000fe80000000400 */
[----:B------:R-:W-:Y:S04]  /*15520*/  STS.U16 [R174+0x12800], R23 ;  /* 0x01280017ae007388 */ /* 0x000fe80000000400 */
[----:B------:R-:W-:Y:S04]  /*15530*/  STS.U16 [R174+0x12c00], R18 ;  /* 0x012c0012ae007388 */ /* 0x000fe80000000400 */
[----:B------:R-:W-:Y:S04]  /*15540*/  STS.U16 [R174+0x13000], R19 ;  /* 0x01300013ae007388 */ /* 0x000fe80000000400 */
[----:B--2---:R0:W-:Y:S04]  /*15550*/  STS.U16 [R174+0x7800], R245 ;  /* 0x007800f5ae007388 */ /* 0x0041e80000000400 */
[----:B0-----:R-:W2:Y:S04]  /*15560*/  LDL.LU R245, [R1+0xe0] ;  /* 0x0000e00001f57983 */ /* 0x001ea80000300800 */
[----:B------:R-:W2:Y:S04]  /*15570*/  LDL.LU R241, [R1+0xf4] ;  /* 0x0000f40001f17983 */ /* 0x000ea80000300800 */
[----:B----4-:R0:W-:Y:S04]  /*15580*/  STS.U16 [R174+0x10000], R216 ;  /* 0x010000d8ae007388 */ /* 0x0101e80000000400 */
[----:B---3--:R1:W-:Y:S04]  /*15590*/  STS.U16 [R174+0x10800], R2 ;  /* 0x01080002ae007388 */ /* 0x0083e80000000400 */
[----:B0-----:R-:W3:Y:S04]  /*155a0*/  LDL.LU R216, [R1+0xe8] ;  /* 0x0000e80001d87983 */ /* 0x001ee80000300800 */
[----:B-1----:R-:W4:Y:S04]  /*155b0*/  LDL.LU R2, [R1+0xf8] ;  /* 0x0000f80001027983 */ /* 0x002f280000300800 */
[----:B------:R0:W-:Y:S04]  /*155c0*/  STS.U16 [R174+0x10c00], R4 ;  /* 0x010c0004ae007388 */ /* 0x0001e80000000400 */
[----:B0-----:R-:W4:Y:S04]  /*155d0*/  LDL.LU R4, [R1+0xfc] ;  /* 0x0000fc0001047983 */ /* 0x001f280000300800 */
[----:B------:R-:W4:Y:S04]  /*155e0*/  LDL.LU R3, [R1+0x104] ;  /* 0x0001040001037983 */ /* 0x000f280000300800 */
[----:B------:R-:W3:Y:S04]  /*155f0*/  LDL.LU R225, [R1+0x338] ;  /* 0x0003380001e17983 */ /* 0x000ee80000300800 */
[----:B------:R0:W-:Y:S04]  /*15600*/  STS.U16 [R174+0x10400], R248 ;  /* 0x010400f8ae007388 */ /* 0x0001e80000000400 */
[----:B0-----:R-:W4:Y:S04]  /*15610*/  LDL.LU R248, [R1+0xdc] ;  /* 0x0000dc0001f87983 */ /* 0x001f280000300800 */
[----:B------:R-:W4:Y:S04]  /*15620*/  LDL.LU R217, [R1+0xbf0] ;  /* 0x000bf00001d97983 */ /* 0x000f280000300800 */
[----:B------:R-:W4:Y:S04]  /*15630*/  LDL.LU R221, [R1+0xf0] ;  /* 0x0000f00001dd7983 */ /* 0x000f280000300800 */
[----:B------:R-:W4:Y:S04]  /*15640*/  LDL.LU R22, [R1+0xbec] ;  /* 0x000bec0001167983 */ /* 0x000f280000300800 */
[----:B------:R-:W4:Y:S04]  /*15650*/  LDL.LU R23, [R1+0xbe8] ;  /* 0x000be80001177983 */ /* 0x000f280000300800 */
[----:B------:R-:W4:Y:S04]  /*15660*/  LDL.LU R18, [R1+0xbe4] ;  /* 0x000be40001127983 */ /* 0x000f280000300800 */
        /* <DEDUP_REMOVED lines=16> */
[----:B------:R-:W4:Y:S01]  /*15770*/  LDL.LU R252, [R1+0x29c] ;  /* 0x00029c0001fc7983 */ /* 0x000f220000300800 */
[----:B------:R-:W-:Y:S01]  /*15780*/  FMNMX R190, R161, R190, !PT ;  /* 0x000000bea1be7209 */ /* 0x000fe20007800000 */
[----:B------:R-:W-:-:S03]  /*15790*/  FMUL R234, R171, R238 ;  /* 0x000000eeabea7220 */ /* 0x000fc60000400000 */
[----:B------:R-:W-:-:S04]  /*157a0*/  FMNMX R190, R166, R190, !PT ;  /* 0x000000bea6be7209 */ /* 0x000fc80007800000 */
        /* <DEDUP_REMOVED lines=8> */
[----:B------:R-:W-:Y:S01]  /*15830*/  FMNMX R171, R181, R171, !PT ;  /* 0x000000abb5ab7209 */ /* 0x000fe20007800000 */
[----:B------:R-:W-:-:S04]  /*15840*/  FMUL R191, R175, R238 ;  /* 0x000000eeafbf7220 */ /* 0x000fc80000400000 */
[----:B------:R-:W0:Y:S02]  /*15850*/  SHFL.BFLY PT, R175, R171, 0x2, 0x1f ;  /* 0x0c401f00abaf7f89 */ /* 0x000e2400000e0000 */
[----:B0-----:R-:W-:-:S05]  /*15860*/  FMNMX R175, R171, R175, !PT ;  /* 0x000000afabaf7209 */ /* 0x001fca0007800000 */
[----:B------:R-:W0:Y:S01]  /*15870*/  SHFL.BFLY PT, R171, R175, 0x1, 0x1f ;  /* 0x0c201f00afab7f89 */ /* 0x000e2200000e0000 */
[----:B------:R-:W-:Y:S01]  /*15880*/  FMUL R233, R178, R238 ;  /* 0x000000eeb2e97220 */ /* 0x000fe20000400000 */
[----:B0-----:R-:W-:Y:S02]  /*15890*/  FMNMX R171, R175, R171, !PT ;  /* 0x000000abafab7209 */ /* 0x001fe40007800000 */
[----:B------:R-:W-:-:S04]  /*158a0*/  FMNMX R175, R228, R219, !PT ;  /* 0x000000dbe4af7209 */ /* 0x000fc80007800000 */
[----:B--2---:R-:W-:-:S04]  /*158b0*/  FMNMX R175, R245, R175, !PT ;  /* 0x000000aff5af7209 */ /* 0x004fc80007800000 */
[----:B------:R-:W-:Y:S02]  /*158c0*/  FMNMX R178, R241, R175, !PT ;  /* 0x000000aff1b27209 */ /* 0x000fe40007800000 */
[----:B---3--:R-:W-:-:S05]  /*158d0*/  FMNMX R171, R171, R225, !PT ;  /* 0x000000e1abab7209 */ /* 0x008fca0007800000 */
[----:B------:R-:W-:-:S04]  /*158e0*/  FADD R9, R9, -R171 ;  /* 0x800000ab09097221 */ /* 0x000fc80000000000 */
[----:B------:R-:W-:Y:S01]  /*158f0*/  FMUL R175, R9, 1.4426950216293334961 ;  /* 0x3fb8aa3b09af7820 */ /* 0x000fe20000400000 */
[----:B------:R-:W-:-:S04]  /*15900*/  FMNMX R9, R216, R178, !PT ;  /* 0x000000b2d8097209 */ /* 0x000fc80007800000 */
[----:B----4-:R-:W-:Y:S01]  /*15910*/  FMNMX R9, R2, R9, !PT ;  /* 0x0000000902097209 */ /* 0x010fe20007800000 */
[----:B------:R-:W-:-:S03]  /*15920*/  FADD R178, R5, -R171 ;  /* 0x800000ab05b27221 */ /* 0x000fc60000000000 */
[----:B------:R-:W-:Y:S01]  /*15930*/  FMNMX R9, R4, R9, !PT ;  /* 0x0000000904097209 */ /* 0x000fe20007800000 */
[----:B------:R-:W-:-:S03]  /*15940*/  FMUL R178, R178, 1.4426950216293334961 ;  /* 0x3fb8aa3bb2b27820 */ /* 0x000fc60000400000 */
[----:B------:R-:W-:Y:S01]  /*15950*/  FMNMX R9, R3, R9, !PT ;  /* 0x0000000903097209 */ /* 0x000fe20007800000 */
[----:B------:R0:W-:Y:S03]  /*15960*/  MUFU.EX2 R5, R175 ;  /* 0x000000af00057308 */ /* 0x0001e60000000800 */
[----:B------:R-:W-:Y:S01]  /*15970*/  FMNMX R9, R248, R9, !PT ;  /* 0x00000009f8097209 */ /* 0x000fe20007800000 */
[----:B0-----:R-:W-:-:S04]  /*15980*/  FADD R175, R6, -R171 ;  /* 0x800000ab06af7221 */ /* 0x001fc80000000000 */
[----:B------:R0:W-:Y:S01]  /*15990*/  MUFU.EX2 R6, R178 ;  /* 0x000000b200067308 */ /* 0x0001e20000000800 */
[----:B------:R-:W-:Y:S01]  /*159a0*/  FMNMX R9, R221, R9, !PT ;  /* 0x00000009dd097209 */ /* 0x000fe20007800000 */
[----:B------:R-:W-:Y:S01]  /*159b0*/  FMUL R175, R175, 1.4426950216293334961 ;  /* 0x3fb8aa3bafaf7820 */ /* 0x000fe20000400000 */
[----:B0-----:R-:W-:Y:S02]  /*159c0*/  FADD R178, R7, -R171 ;  /* 0x800000ab07b27221 */ /* 0x001fe40000000000 */
[----:B------:R-:W-:-:S03]  /*159d0*/  FMNMX R9, R19, R9, !PT ;  /* 0x0000000913097209 */ /* 0x000fc60007800000 */
[----:B------:R0:W-:Y:S01]  /*159e0*/  MUFU.EX2 R7, R175 ;  /* 0x000000af00077308 */ /* 0x0001e20000000800 */
[----:B------:R-:W-:Y:S01]  /*159f0*/  FMUL R178, R178, 1.4426950216293334961 ;  /* 0x3fb8aa3bb2b27820 */ /* 0x000fe20000400000 */
[----:B0-----:R-:W-:-:S06]  /*15a00*/  FADD R175, R8, -R171 ;  /* 0x800000ab08af7221 */ /* 0x001fcc0000000000 */
[----:B------:R0:W-:Y:S02]  /*15a10*/  MUFU.EX2 R8, R178 ;  /* 0x000000b200087308 */ /* 0x0001e40000000800 */
[----:B0-----:R-:W-:Y:S01]  /*15a20*/  FMNMX R178, R18, R9, !PT ;  /* 0x0000000912b27209 */ /* 0x001fe20007800000 */
[----:B------:R-:W-:-:S03]  /*15a30*/  FMUL R9, R175, 1.4426950216293334961 ;  /* 0x3fb8aa3baf097820 */ /* 0x000fc60000400000 */
        /* <DEDUP_REMOVED lines=9> */
[----:B------:R-:W-:-:S03]  /*15ad0*/  FMUL R237, R179, R238 ;  /* 0x000000eeb3ed7220 */ /* 0x000fc60000400000 */
[----:B------:R-:W-:-:S04]  /*15ae0*/  FMNMX R175, R162, R175, !PT ;  /* 0x000000afa2af7209 */ /* 0x000fc80007800000 */
[----:B------:R-:W-:-:S04]  /*15af0*/  FMNMX R179, R164, R175, !PT ;  /* 0x000000afa4b37209 */ /* 0x000fc80007800000 */
[----:B------:R-:W-:Y:S02]  /*15b00*/  FMNMX R179, R167, R179, !PT ;  /* 0x000000b3a7b37209 */ /* 0x000fe40007800000 */
[----:B------:R-:W-:Y:S02]  /*15b10*/  FSEL R178, R234, -INF , !P5 ;  /* 0xff800000eab27808 */ /* 0x000fe40006800000 */
[----:B------:R-:W-:Y:S02]  /*15b20*/  FMNMX R179, R170, R179, !PT ;  /* 0x000000b3aab37209 */ /* 0x000fe40007800000 */
[----:B------:R-:W-:Y:S02]  /*15b30*/  FSEL R175, R235, -INF , !P6 ;  /* 0xff800000ebaf7808 */ /* 0x000fe40007000000 */
[----:B------:R-:W-:Y:S01]  /*15b40*/  FMNMX R179, R178, R179, !PT ;  /* 0x000000b3b2b37209 */ /* 0x000fe20007800000 */
[-C--:B------:R-:W-:Y:S01]  /*15b50*/  FMUL R190, R182, R238.reuse ;  /* 0x000000eeb6be7220 */ /* 0x080fe20000400000 */
[----:B------:R-:W-:Y:S01]  /*15b60*/  FMUL R238, R183, R238 ;  /* 0x000000eeb7ee7220 */ /* 0x000fe20000400000 */
[----:B------:R-:W-:-:S02]  /*15b70*/  FSEL R182, R191, -INF , !P3 ;  /* 0xff800000bfb67808 */ /* 0x000fc40005800000 */
[----:B------:R-:W-:Y:S02]  /*15b80*/  FMNMX R183, R175, R179, !PT ;  /* 0x000000b3afb77209 */ /* 0x000fe40007800000 */
[----:B------:R-:W-:Y:S02]  /*15b90*/  FSEL R179, R233, -INF , !P1 ;  /* 0xff800000e9b37808 */ /* 0x000fe40004800000 */
[----:B------:R-:W-:Y:S02]  /*15ba0*/  FMNMX R183, R182, R183, !PT ;  /* 0x000000b7b6b77209 */ /* 0x000fe40007800000 */
[----:B------:R-:W-:Y:S02]  /*15bb0*/  FSEL R237, R237, -INF , !P4 ;  /* 0xff800000eded7808 */ /* 0x000fe40006000000 */
[----:B------:R-:W-:Y:S02]  /*15bc0*/  FMNMX R191, R179, R183, !PT ;  /* 0x000000b7b3bf7209 */ /* 0x000fe40007800000 */
[----:B------:R-:W-:-:S02]  /*15bd0*/  FSEL R183, R190, -INF , !P2 ;  /* 0xff800000beb77808 */ /* 0x000fc40005000000 */
[----:B------:R-:W-:Y:S02]  /*15be0*/  FMNMX R191, R237, R191, !PT ;  /* 0x000000bfedbf7209 */ /* 0x000fe40007800000 */
[----:B------:R-:W-:Y:S02]  /*15bf0*/  FSEL R238, R238, -INF , P0 ;  /* 0xff800000eeee7808 */ /* 0x000fe40000000000 */
[----:B------:R-:W-:Y:S01]  /*15c00*/  FMNMX R191, R183, R191, !PT ;  /* 0x000000bfb7bf7209 */ /* 0x000fe20007800000 */
[----:B------:R0:W-:Y:S01]  /*15c10*/  STS.U16 [R174+0x14400], R203 ;  /* 0x014400cbae007388 */ /* 0x0001e20000000400 */
[----:B------:R-:W-:Y:S02]  /*15c20*/  FADD R190, R184, -R171 ;  /* 0x800000abb8be7221 */ /* 0x000fe40000000000 */
[----:B0-----:R-:W-:-:S05]  /*15c30*/  FMNMX R203, R238, R191, !PT ;  /* 0x000000bfeecb7209 */ /* 0x001fca0007800000 */
[----:B------:R-:W0:Y:S01]  /*15c40*/  SHFL.BFLY PT, R184, R203, 0x2, 0x1f ;  /* 0x0c401f00cbb87f89 */ /* 0x000e2200000e0000 */
[--C-:B------:R-:W-:Y:S01]  /*15c50*/  FADD R153, R153, -R171.reuse ;  /* 0x800000ab99997221 */ /* 0x100fe20000000000 */
[----:B------:R-:W-:-:S03]  /*15c60*/  FADD R157, R157, -R171 ;  /* 0x800000ab9d9d7221 */ /* 0x000fc60000000000 */
[----:B------:R-:W-:Y:S01]  /*15c70*/  FMUL R153, R153, 1.4426950216293334961 ;  /* 0x3fb8aa3b99997820 */ /* 0x000fe20000400000 */
[----:B------:R-:W-:-:S03]  /*15c80*/  FMUL R157, R157, 1.4426950216293334961 ;  /* 0x3fb8aa3b9d9d7820 */ /* 0x000fc60000400000 */
[----:B------:R1:W-:Y:S02]  /*15c90*/  MUFU.EX2 R191, R153 ;  /* 0x0000009900bf7308 */ /* 0x0003e40000000800 */
[----:B-1----:R-:W-:-:S04]  /*15ca0*/  FADD R153, R169, -R171 ;  /* 0x800000aba9997221 */ /* 0x002fc80000000000 */
[----:B------:R-:W-:Y:S01]  /*15cb0*/  FMUL R153, R153, 1.4426950216293334961 ;  /* 0x3fb8aa3b99997820 */ /* 0x000fe20000400000 */
[----:B0-----:R-:W-:Y:S02]  /*15cc0*/  FMNMX R184, R203, R184, !PT ;  /* 0x000000b8cbb87209 */ /* 0x001fe40007800000 */
[----:B------:R0:W-:Y:S01]  /*15cd0*/  MUFU.EX2 R203, R157 ;  /* 0x0000009d00cb7308 */ /* 0x0001e20000000800 */
[----:B------:R1:W-:Y:S01]  /*15ce0*/  STS.U16 [R174+0x7000], R244 ;  /* 0x007000f4ae007388 */ /* 0x0003e20000000400 */
[----:B0-----:R-:W-:-:S06]  /*15cf0*/  FADD R157, R168, -R171 ;  /* 0x800000aba89d7221 */ /* 0x001fcc0000000000 */
[----:B------:R0:W-:Y:S01]  /*15d00*/  MUFU.EX2 R168, R153 ;  /* 0x0000009900a87308 */ /* 0x0001e20000000800 */
[----:B------:R2:W-:Y:S04]  /*15d10*/  STS.U16 [R174+0x7400], R242 ;  /* 0x007400f2ae007388 */ /* 0x0005e80000000400 */
[----:B-1----:R-:W3:Y:S01]  /*15d20*/  LDL.LU R244, [R1+0x290] ;  /* 0x0002900001f47983 */ /* 0x002ee20000300800 */
[----:B0-----:R-:W-:-:S03]  /*15d30*/  LOP3.LUT R153, R230, 0x20, RZ, 0x3c, !PT ;  /* 0x00000020e6997812 */ /* 0x001fc600078e3cff */
[----:B------:R0:W-:Y:S01]  /*15d40*/  STS.U16 [R174+0x7c00], R247 ;  /* 0x007c00f7ae007388 */ /* 0x0001e20000000400 */
[----:B------:R-:W-:-:S03]  /*15d50*/  IADD3 R153, R0, R153, RZ ;  /* 0x0000009900997210 */ /* 0x000fc60007ffe0ff */
[----:B--2---:R-:W2:Y:S04]  /*15d60*/  LDL.LU R242, [R1+0x284] ;  /* 0x0002840001f27983 */ /* 0x004ea80000300800 */
        /* <DEDUP_REMOVED lines=21> */
[----:B------:R-:W4:Y:S04]  /*15ec0*/  LDL.LU R234, [R1+0x26c] ;  /* 0x00026c0001ea7983 */ /* 0x000f280000300800 */
[----:B------:R1:W-:Y:S04]  /*15ed0*/  STS.U16 [R153+0x500], R250 ;  /* 0x000500fa99007388 */ /* 0x0003e80000000400 */
[----:B0-----:R-:W4:Y:S04]  /*15ee0*/  LDL.LU R243, [R1+0x260] ;  /* 0x0002600001f37983 */ /* 0x001f280000300800 */
[----:B-1----:R-:W4:Y:S04]  /*15ef0*/  LDL.LU R250, [R1+0x254] ;  /* 0x0002540001fa7983 */ /* 0x002f280000300800 */
[----:B------:R-:W4:Y:S04]  /*15f00*/  LDL.LU R246, [R1+0x24c] ;  /* 0x00024c0001f67983 */ /* 0x000f280000300800 */
[----:B------:R-:W4:Y:S04]  /*15f10*/  LDL.LU R251, [R1+0x240] ;  /* 0x0002400001fb7983 */ /* 0x000f280000300800 */
[----:B------:R-:W4:Y:S04]  /*15f20*/  LDL.LU R227, [R1+0x234] ;  /* 0x0002340001e37983 */ /* 0x000f280000300800 */
[----:B------:R0:W-:Y:S04]  /*15f30*/  STS.U16 [R153+0x1100], R249 ;  /* 0x001100f999007388 */ /* 0x0001e80000000400 */
[----:B------:R-:W4:Y:S04]  /*15f40*/  LDL.LU R224, [R1+0x228] ;  /* 0x0002280001e07983 */ /* 0x000f280000300800 */
[----:B0-----:R-:W4:Y:S04]  /*15f50*/  LDL.LU R249, [R1+0x218] ;  /* 0x0002180001f97983 */ /* 0x001f280000300800 */
        /* <DEDUP_REMOVED lines=10> */
[----:B---3--:R0:W-:Y:S04]  /*16000*/  STS.U16 [R153+0x2100], R244 ;  /* 0x002100f499007388 */ /* 0x0081e80000000400 */
[----:B--2---:R1:W-:Y:S04]  /*16010*/  STS.U16 [R153+0x2500], R242 ;  /* 0x002500f299007388 */ /* 0x0043e80000000400 */
[----:B0-----:R-:W2:Y:S04]  /*16020*/  LDL.LU R244, [R1+0x1bc] ;  /* 0x0001bc0001f47983 */ /* 0x001ea80000300800 */
[----:B----4-:R0:W-:Y:S04]  /*16030*/  STS.U16 [R153+0x2900], R247 ;  /* 0x002900f799007388 */ /* 0x0101e80000000400 */
[----:B-1----:R-:W3:Y:S04]  /*16040*/  LDL.LU R242, [R1+0x1ac] ;  /* 0x0001ac0001f27983 */ /* 0x002ee80000300800 */
        /* <DEDUP_REMOVED lines=8> */
[----:B------:R-:W4:Y:S04]  /*160d0*/  LDL.LU R246, [R1+0x33c] ;  /* 0x00033c0001f67983 */ /* 0x000f280000300800 */
[----:B------:R-:W-:Y:S04]  /*160e0*/  STS.U16 [R153+0x4100], R227 ;  /* 0x004100e399007388 */ /* 0x000fe80000000400 */
[----:B------:R0:W-:Y:S04]  /*160f0*/  STS.U16 [R153+0x5500], R252 ;  /* 0x005500fc99007388 */ /* 0x0001e80000000400 */
[----:B------:R1:W-:Y:S04]  /*16100*/  STS.U16 [R153+0x4500], R224 ;  /* 0x004500e099007388 */ /* 0x0003e80000000400 */
[----:B0-----:R-:W4:Y:S04]  /*16110*/  LDL.LU R252, [R1+0x15c] ;  /* 0x00015c0001fc7983 */ /* 0x001f280000300800 */
[----:B------:R-:W4:Y:S04]  /*16120*/  LDL.LU R233, [R1+0x154] ;  /* 0x0001540001e97983 */ /* 0x000f280000300800 */
[----:B------:R-:W4:Y:S04]  /*16130*/  LDL.LU R227, [R1+0x134] ;  /* 0x0001340001e37983 */ /* 0x000f280000300800 */
[----:B------:R0:W-:Y:S04]  /*16140*/  STS.U16 [R153+0x4d00], R223 ;  /* 0x004d00df99007388 */ /* 0x0001e80000000400 */
[----:B-1----:R-:W4:Y:S04]  /*16150*/  LDL.LU R224, [R1+0x128] ;  /* 0x0001280001e07983 */ /* 0x002f280000300800 */
[----:B------:R1:W-:Y:S04]  /*16160*/  STS.U16 [R153+0x5100], R220 ;  /* 0x005100dc99007388 */ /* 0x0003e80000000400 */
[----:B0-----:R-:W4:Y:S04]  /*16170*/  LDL.LU R223, [R1+0x120] ;  /* 0x0001200001df7983 */ /* 0x001f280000300800 */
[----:B------:R0:W-:Y:S04]  /*16180*/  STS.U16 [R153+0x2d00], R234 ;  /* 0x002d00ea99007388 */ /* 0x0001e80000000400 */
[----:B-1----:R-:W4:Y:S04]  /*16190*/  LDL.LU R220, [R1+0x114] ;  /* 0x0001140001dc7983 */ /* 0x002f280000300800 */
[----:B------:R1:W-:Y:S04]  /*161a0*/  STS.U16 [R153+0x5900], R239 ;  /* 0x005900ef99007388 */ /* 0x0003e80000000400 */
[----:B0-----:R-:W4:Y:S04]  /*161b0*/  LDL.LU R234, [R1+0x100] ;  /* 0x0001000001ea7983 */ /* 0x001f280000300800 */
[----:B------:R0:W-:Y:S04]  /*161c0*/  STS.U16 [R153+0x5d00], R240 ;  /* 0x005d00f099007388 */ /* 0x0001e80000000400 */
[----:B-1----:R-:W4:Y:S04]  /*161d0*/  LDL.LU R239, [R1+0xd4] ;  /* 0x0000d40001ef7983 */ /* 0x002f280000300800 */
[----:B0-----:R-:W4:Y:S01]  /*161e0*/  LDL.LU R240, [R1+0xc4] ;  /* 0x0000c40001f07983 */ /* 0x001f220000300800 */
[----:B------:R-:W-:-:S04]  /*161f0*/  FADD R156, R156, -R171 ;  /* 0x800000ab9c9c7221 */ /* 0x000fc80000000000 */
[----:B------:R-:W-:-:S04]  /*16200*/  FMUL R156, R156, 1.4426950216293334961 ;  /* 0x3fb8aa3b9c9c7820 */ /* 0x000fc80000400000 */
[----:B------:R0:W-:Y:S02]  /*16210*/  MUFU.EX2 R199, R156 ;  /* 0x0000009c00c77308 */ /* 0x0001e40000000800 */
[----:B0-----:R-:W0:Y:S01]  /*16220*/  SHFL.BFLY PT, R156, R184, 0x1, 0x1f ;  /* 0x0c201f00b89c7f89 */ /* 0x001e2200000e0000 */
[----:B------:R-:W-:-:S03]  /*16230*/  FMUL R157, R157, 1.4426950216293334961 ;  /* 0x3fb8aa3b9d9d7820 */ /* 0x000fc60000400000 */
[----:B------:R-:W-:Y:S02]  /*16240*/  STS.U16 [R153+0x3d00], R251 ;  /* 0x003d00fb99007388 */ /* 0x000fe40000000400 */
[----:B------:R1:W-:Y:S02]  /*16250*/  MUFU.EX2 R189, R157 ;  /* 0x0000009d00bd7308 */ /* 0x0003e40000000800 */
[----:B------:R-:W-:Y:S01]  /*16260*/  STS.U16 [R153+0x10100], R217 ;  /* 0x010100d999007388 */ /* 0x000fe20000000400 */
[----:B-1----:R-:W-:Y:S01]  /*16270*/  FADD R157, -R171, R225 ;  /* 0x000000e1ab9d7221 */ /* 0x002fe20000000100 */
[----:B0-----:R-:W-:Y:S02]  /*16280*/  FMNMX R156, R184, R156, !PT ;  /* 0x0000009cb89c7209 */ /* 0x001fe40007800000 */
[----:B--2---:R0:W-:Y:S04]  /*16290*/  STS.U16 [R153+0x6100], R244 ;  /* 0x006100f499007388 */ /* 0x0041e80000000400 */
[----:B---3--:R1:W-:Y:S04]  /*162a0*/  STS.U16 [R153+0x6500], R242 ;  /* 0x006500f299007388 */ /* 0x0083e80000000400 */
[----:B0-----:R-:W2:Y:S04]  /*162b0*/  LDL.LU R244, [R1+0xb8] ;  /* 0x0000b80001f47983 */ /* 0x001ea80000300800 */
[----:B-1----:R-:W3:Y:S04]  /*162c0*/  LDL.LU R242, [R1+0xb0] ;  /* 0x0000b00001f27983 */ /* 0x002ee80000300800 */
[----:B----4-:R-:W-:Y:S04]  /*162d0*/  STS.U16 [R153+0x6900], R247 ;  /* 0x006900f799007388 */ /* 0x010fe80000000400 */
[----:B------:R0:W-:Y:S04]  /*162e0*/  STS.U16 [R153+0x6d00], R243 ;  /* 0x006d00f399007388 */ /* 0x0001e80000000400 */
[----:B0-----:R-:W4:Y:S04]  /*162f0*/  LDL.LU R243, [R1+0xa0] ;  /* 0x0000a00001f37983 */ /* 0x001f280000300800 */
[----:B------:R-:W-:Y:S04]  /*16300*/  STS.U16 [R153+0x7100], R250 ;  /* 0x007100fa99007388 */ /* 0x000fe80000000400 */
[----:B------:R0:W-:Y:S01]  /*16310*/  STS.U16 [R153+0x7500], R249 ;  /* 0x007500f999007388 */ /* 0x0001e20000000400 */
[----:B------:R-:W-:-:S03]  /*16320*/  FMNMX R226, R156, R246, !PT ;  /* 0x000000f69ce27209 */ /* 0x000fc60007800000 */
[----:B0-----:R-:W4:Y:S04]  /*16330*/  LDL.LU R249, [R1+0x8c] ;  /* 0x00008c0001f97983 */ /* 0x001f280000300800 */
[----:B------:R-:W4:Y:S04]  /*16340*/  LDL.LU R236, [R1+0x7c] ;  /* 0x00007c0001ec7983 */ /* 0x000f280000300800 */
[----:B------:R-:W4:Y:S04]  /*16350*/  LDL.LU R235, [R1+0x6c] ;  /* 0x00006c0001eb7983 */ /* 0x000f280000300800 */
[----:B------:R-:W4:Y:S04]  /*16360*/  LDL.LU R251, [R1+0x54] ;  /* 0x0000540001fb7983 */ /* 0x000f280000300800 */
[----:B------:R-:W4:Y:S04]  /*16370*/  LDL.LU R225, [R1+0x40] ;  /* 0x0000400001e17983 */ /* 0x000f280000300800 */
[----:B------:R-:W4:Y:S04]  /*16380*/  LDL.LU R247, [R1+0x14] ;  /* 0x0000140001f77983 */ /* 0x000f280000300800 */
[----:B------:R0:W-:Y:S04]  /*16390*/  STS.U16 [R153+0x7900], R252 ;  /* 0x007900fc99007388 */ /* 0x0001e80000000400 */
[----:B------:R-:W4:Y:S04]  /*163a0*/  LDL.LU R250, [R1+0xc] ;  /* 0x00000c0001fa7983 */ /* 0x000f280000300800 */
[----:B------:R1:W-:Y:S04]  /*163b0*/  STS.U16 [R153+0x7d00], R233 ;  /* 0x007d00e999007388 */ /* 0x0003e80000000400 */
[----:B0-----:R-:W4:Y:S04]  /*163c0*/  LDL.LU R252, [R1] ;  /* 0x0000000001fc7983 */ /* 0x001f280000300800 */
[----:B------:R-:W4:Y:S01]  /*163d0*/  LDL.LU R217, [R1+0xbdc] ;  /* 0x000bdc0001d97983 */ /* 0x000f220000300800 */
[----:B-1----:R-:W-:-:S03]  /*163e0*/  FADD R233, R228, -R226 ;  /* 0x800000e2e4e97221 */ /* 0x002fc60000000000 */
        /* <DEDUP_REMOVED lines=10> */
[----:B0-----:R-:W4:Y:S01]  /*16490*/  LDL.LU R220, [R1+0xbc8] ;  /* 0x000bc80001dc7983 */ /* 0x001f220000300800 */
[----:B-1----:R-:W-:-:S03]  /*164a0*/  FADD R234, R219, -R226 ;  /* 0x800000e2dbea7221 */ /* 0x002fc60000000000 */
[----:B------:R-:W4:Y:S04]  /*164b0*/  LDL.LU R219, [R1+0xbc4] ;  /* 0x000bc40001db7983 */ /* 0x000f280000300800 */
[----:B------:R-:W4:Y:S04]  /*164c0*/  LDL.LU R239, [R1+0xbc0] ;  /* 0x000bc00001ef7983 */ /* 0x000f280000300800 */
[----:B------:R0:W-:Y:S04]  /*164d0*/  STS.U16 [R153+0x11d00], R240 ;  /* 0x011d00f099007388 */ /* 0x0001e80000000400 */
[----:B0-----:R-:W4:Y:S01]  /*164e0*/  LDL.LU R240, [R1+0xbbc] ;  /* 0x000bbc0001f07983 */ /* 0x001f220000300800 */
[----:B------:R-:W-:Y:S01]  /*164f0*/  FMUL R157, R157, 1.4426950216293334961 ;  /* 0x3fb8aa3b9d9d7820 */ /* 0x000fe20000400000 */
[----:B------:R-:W-:-:S03]  /*16500*/  FADD R156, R245, -R226 ;  /* 0x800000e2f59c7221 */ /* 0x000fc60000000000 */
[----:B------:R0:W1:Y:S01]  /*16510*/  MUFU.EX2 R232, R157 ;  /* 0x0000009d00e87308 */ /* 0x0000620000000800 */
[----:B------:R-:W-:Y:S01]  /*16520*/  FMUL R156, R156, 1.4426950216293334961 ;  /* 0x3fb8aa3b9c9c7820 */ /* 0x000fe20000400000 */
[----:B0-----:R-:W-:-:S04]  /*16530*/  FADD R157, R241, -R226 ;  /* 0x800000e2f19d7221 */ /* 0x001fc80000000000 */
[----:B------:R-:W-:Y:S01]  /*16540*/  FMUL R157, R157, 1.4426950216293334961 ;  /* 0x3fb8aa3b9d9d7820 */ /* 0x000fe20000400000 */
[----:B------:R-:W-:Y:S01]  /*16550*/  FADD R205, R158, -R171 ;  /* 0x800000ab9ecd7221 */ /* 0x000fe20000000000 */
[--C-:B------:R-:W-:Y:S01]  /*16560*/  FADD R158, R4, -R226.reuse ;  /* 0x800000e2049e7221 */ /* 0x100fe20000000000 */
[----:B--2---:R0:W-:Y:S04]  /*16570*/  STS.U16 [R153+0x12100], R244 ;  /* 0x012100f499007388 */ /* 0x0041e80000000400 */
[----:B---3--:R2:W-:Y:S04]  /*16580*/  STS.U16 [R153+0x12500], R242 ;  /* 0x012500f299007388 */ /* 0x0085e80000000400 */
[----:B0-----:R-:W3:Y:S04]  /*16590*/  LDL.LU R244, [R1+0xbb8] ;  /* 0x000bb80001f47983 */ /* 0x001ee80000300800 */
[----:B--2---:R-:W2:Y:S04]  /*165a0*/  LDL.LU R242, [R1+0xbb4] ;  /* 0x000bb40001f27983 */ /* 0x004ea80000300800 */
[----:B----4-:R0:W-:Y:S04]  /*165b0*/  STS.U16 [R153+0x12900], R243 ;  /* 0x012900f399007388 */ /* 0x0101e80000000400 */
[----:B0-----:R-:W4:Y:S04]  /*165c0*/  LDL.LU R243, [R1+0xbb0] ;  /* 0x000bb00001f37983 */ /* 0x001f280000300800 */
[----:B------:R-:W3:Y:S04]  /*165d0*/  LDL.LU R245, [R1+0xbac] ;  /* 0x000bac0001f57983 */ /* 0x000ee80000300800 */
[----:B------:R0:W-:Y:S04]  /*165e0*/  STS.U16 [R153+0x12d00], R249 ;  /* 0x012d00f999007388 */ /* 0x0001e80000000400 */
[----:B0-----:R-:W3:Y:S04]  /*165f0*/  LDL.LU R249, [R1+0xba8] ;  /* 0x000ba80001f97983 */ /* 0x001ee80000300800 */
[----:B------:R0:W-:Y:S04]  /*16600*/  STS.U16 [R153+0x13900], R251 ;  /* 0x013900fb99007388 */ /* 0x0001e80000000400 */
[----:B------:R-:W-:Y:S04]  /*16610*/  STS.U16 [R153+0x13d00], R225 ;  /* 0x013d00e199007388 */ /* 0x000fe80000000400 */
[----:B0-----:R-:W3:Y:S04]  /*16620*/  LDL.LU R251, [R1+0x31c] ;  /* 0x00031c0001fb7983 */ /* 0x001ee80000300800 */
[----:B------:R-:W3:Y:S04]  /*16630*/  LDL.LU R241, [R1+0x314] ;  /* 0x0003140001f17983 */ /* 0x000ee80000300800 */
[----:B------:R0:W-:Y:S04]  /*16640*/  STS.U16 [R153+0x14100], R247 ;  /* 0x014100f799007388 */ /* 0x0001e80000000400 */
[----:B------:R1:W-:Y:S04]  /*16650*/  STS.U16 [R153+0x13500], R235 ;  /* 0x013500eb99007388 */ /* 0x0003e80000000400 */
[----:B------:R1:W-:Y:S04]  /*16660*/  STS.U16 [R153+0x14500], R250 ;  /* 0x014500fa99007388 */ /* 0x0003e80000000400 */
[----:B0-----:R-:W3:Y:S01]  /*16670*/  LDL.LU R247, [R1+0x30c] ;  /* 0x00030c0001f77983 */ /* 0x001ee20000300800 */
[----:B-1----:R0:W-:Y:S03]  /*16680*/  MUFU.EX2 R235, R156 ;  /* 0x0000009c00eb7308 */ /* 0x0021e60000000800 */
[----:B------:R-:W3:Y:S04]  /*16690*/  LDL.LU R225, [R1+0x304] ;  /* 0x0003040001e17983 */ /* 0x000ee80000300800 */
[----:B------:R-:W3:Y:S01]  /*166a0*/  LDL.LU R250, [R1+0x2fc] ;  /* 0x0002fc0001fa7983 */ /* 0x000ee20000300800 */
[----:B0-----:R-:W-:-:S03]  /*166b0*/  FADD R156, R216, -R226 ;  /* 0x800000e2d89c7221 */ /* 0x001fc60000000000 */
[----:B------:R0:W-:Y:S04]  /*166c0*/  STS.U16 [R153+0x13100], R236 ;  /* 0x013100ec99007388 */ /* 0x0001e80000000400 */
[----:B------:R-:W-:Y:S01]  /*166d0*/  STS.U16 [R153+0x14900], R252 ;  /* 0x014900fc99007388 */ /* 0x000fe20000000400 */
[----:B0-----:R0:W-:Y:S02]  /*166e0*/  MUFU.EX2 R236, R157 ;  /* 0x0000009d00ec7308 */ /* 0x0011e40000000800 */
[----:B0-----:R-:W-:Y:S01]  /*166f0*/  FADD R157, R2, -R226 ;  /* 0x800000e2029d7221 */ /* 0x001fe20000000000 */
[----:B------:R0:W-:Y:S04]  /*16700*/  STS.U16 [R153+0x15d00], R240 ;  /* 0x015d00f099007388 */ /* 0x0001e80000000400 */
[----:B0-----:R-:W3:Y:S04]  /*16710*/  LDL.LU R240, [R1+0x2f4] ;  /* 0x0002f40001f07983 */ /* 0x001ee80000300800 */
[----:B------:R-:W3:Y:S04]  /*16720*/  LDL.LU R216, [R1+0x2e8] ;  /* 0x0002e80001d87983 */ /* 0x000ee80000300800 */
[----:B------:R-:W3:Y:S04]  /*16730*/  LDL.LU R252, [R1+0x2dc] ;  /* 0x0002dc0001fc7983 */ /* 0x000ee80000300800 */
[----:B------:R-:W3:Y:S04]  /*16740*/  LDL.LU R2, [R1+0x2cc] ;  /* 0x0002cc0001027983 */ /* 0x000ee80000300800 */
[----:B------:R-:W3:Y:S01]  /*16750*/  LDL.LU R4, [R1+0x2c0] ;  /* 0x0002c00001047983 */ /* 0x000ee20000300800 */
[----:B------:R-:W-:-:S03]  /*16760*/  FMUL R156, R156, 1.4426950216293334961 ;  /* 0x3fb8aa3b9c9c7820 */ /* 0x000fc60000400000 */
[----:B------:R0:W-:Y:S02]  /*16770*/  STS.U16 [R153+0x16100], R196 ;  /* 0x016100c499007388 */ /* 0x0001e40000000400 */
[----:B0-----:R0:W-:Y:S02]  /*16780*/  MUFU.EX2 R196, R156 ;  /* 0x0000009c00c47308 */ /* 0x0011e40000000800 */
[----:B0-----:R-:W-:Y:S01]  /*16790*/  LOP3.LUT R156, R230, 0x40, RZ, 0x3c, !PT ;  /* 0x00000040e69c7812 */ /* 0x001fe200078e3cff */
[----:B------:R-:W-:Y:S04]  /*167a0*/  STS.U16 [R153+0x16500], R204 ;  /* 0x016500cc99007388 */ /* 0x000fe80000000400 */
[----:B------:R-:W-:Y:S01]  /*167b0*/  IMAD.IADD R156, R0, 0x1, R156 ;  /* 0x00000001009c7824 */ /* 0x000fe200078e029c */
[----:B------:R-:W-:Y:S04]  /*167c0*/  STS.U16 [R153+0x16900], R209 ;  /* 0x016900d199007388 */ /* 0x000fe80000000400 */
[----:B------:R-:W-:Y:S04]  /*167d0*/  STS.U16 [R153+0x16d00], R213 ;  /* 0x016d00d599007388 */ /* 0x000fe80000000400 */
[----:B------:R-:W-:Y:S04]  /*167e0*/  STS.U16 [R153+0x17100], R219 ;  /* 0x017100db99007388 */ /* 0x000fe80000000400 */
[----:B------:R-:W-:Y:S04]  /*167f0*/  STS.U16 [R153+0x17500], R192 ;  /* 0x017500c099007388 */ /* 0x000fe80000000400 */
[----:B------:R-:W-:Y:S04]  /*16800*/  STS.U16 [R153+0x17900], R223 ;  /* 0x017900df99007388 */ /* 0x000fe80000000400 */
[----:B------:R-:W-:Y:S04]  /*16810*/  STS.U16 [R153+0x17d00], R227 ;  /* 0x017d00e399007388 */ /* 0x000fe80000000400 */
[----:B--2---:R0:W-:Y:S01]  /*16820*/  STS.U16 [R153+0x15900], R242 ;  /* 0x015900f299007388 */ /* 0x0041e20000000400 */
[----:B------:R-:W-:-:S03]  /*16830*/  FMUL R157, R157, 1.4426950216293334961 ;  /* 0x3fb8aa3b9d9d7820 */ /* 0x000fc60000400000 */
[----:B0-----:R-:W2:Y:S01]  /*16840*/  LDL.LU R242, [R1+0x2b8] ;  /* 0x0002b80001f27983 */ /* 0x001ea20000300800 */
[----:B------:R0:W-:Y:S02]  /*16850*/  MUFU.EX2 R204, R157 ;  /* 0x0000009d00cc7308 */ /* 0x0001e40000000800 */
[--C-:B0-----:R-:W-:Y:S01]  /*16860*/  FADD R157, R248, -R226.reuse ;  /* 0x800000e2f89d7221 */ /* 0x101fe20000000000 */
[----:B----4-:R0:W-:Y:S04]  /*16870*/  STS.U16 [R153+0x15500], R243 ;  /* 0x015500f399007388 */ /* 0x0101e80000000400 */
[----:B---3--:R-:W-:Y:S04]  /*16880*/  STS.U16 [R153+0x15100], R245 ;  /* 0x015100f599007388 */ /* 0x008fe80000000400 */
[----:B0-----:R-:W3:Y:S04]  /*16890*/  LDL.LU R243, [R1+0x2ac] ;  /* 0x0002ac0001f37983 */ /* 0x001ee80000300800 */
[----:B------:R0:W-:Y:S02]  /*168a0*/  STS.U16 [R153+0x14d00], R249 ;  /* 0x014d00f999007388 */ /* 0x0001e40000000400 */
[----:B0-----:R-:W-:-:S02]  /*168b0*/  FADD R153, R3, -R226 ;  /* 0x800000e203997221 */ /* 0x001fc40000000000 */
[----:B------:R-:W-:Y:S04]  /*168c0*/  STS.U16 [R156+0x200], R251 ;  /* 0x000200fb9c007388 */ /* 0x000fe80000000400 */
[----:B------:R0:W-:Y:S04]  /*168d0*/  STS.U16 [R156+0x600], R241 ;  /* 0x000600f19c007388 */ /* 0x0001e80000000400 */
[----:B0-----:R-:W4:Y:S04]  /*168e0*/  LDL.LU R241, [R1+0x2a0] ;  /* 0x0002a00001f17983 */ /* 0x001f280000300800 */
[----:B------:R-:W3:Y:S04]  /*168f0*/  LDL.LU R245, [R1+0x294] ;  /* 0x0002940001f57983 */ /* 0x000ee80000300800 */
[----:B------:R-:W3:Y:S04]  /*16900*/  LDL.LU R249, [R1+0x288] ;  /* 0x0002880001f97983 */ /* 0x000ee80000300800 */
[----:B------:R0:W-:Y:S04]  /*16910*/  STS.U16 [R156+0xa00], R247 ;  /* 0x000a00f79c007388 */ /* 0x0001e80000000400 */
[----:B------:R-:W3:Y:S04]  /*16920*/  LDL.LU R251, [R1+0x27c] ;  /* 0x00027c0001fb7983 */ /* 0x000ee80000300800 */
[----:B------:R1:W-:Y:S04]  /*16930*/  STS.U16 [R156+0xe00], R225 ;  /* 0x000e00e19c007388 */ /* 0x0003e80000000400 */
[----:B0-----:R-:W2:Y:S04]  /*16940*/  LDL.LU R247, [R1+0x274] ;  /* 0x0002740001f77983 */ /* 0x001ea80000300800 */
[----:B------:R-:W3:Y:S04]  /*16950*/  LDL.LU R3, [R1+0x268] ;  /* 0x0002680001037983 */ /* 0x000ee80000300800 */
[----:B------:R0:W-:Y:S04]  /*16960*/  STS.U16 [R156+0x1200], R250 ;  /* 0x001200fa9c007388 */ /* 0x0001e80000000400 */
[----:B-1----:R-:W3:Y:S04]  /*16970*/  LDL.LU R225, [R1+0x25c] ;  /* 0x00025c0001e17983 */ /* 0x002ee80000300800 */
[----:B0-----:R-:W3:Y:S04]  /*16980*/  LDL.LU R250, [R1+0x250] ;  /* 0x0002500001fa7983 */ /* 0x001ee80000300800 */
[----:B------:R0:W-:Y:S04]  /*16990*/  STS.U16 [R156+0x1a00], R216 ;  /* 0x001a00d89c007388 */ /* 0x0001e80000000400 */
[----:B------:R1:W-:Y:S04]  /*169a0*/  STS.U16 [R156+0x1e00], R252 ;  /* 0x001e00fc9c007388 */ /* 0x0003e80000000400 */
[----:B------:R1:W-:Y:S04]  /*169b0*/  STS.U16 [R156+0x2200], R2 ;  /* 0x002200029c007388 */ /* 0x0003e80000000400 */
[----:B0-----:R-:W3:Y:S04]  /*169c0*/  LDL.LU R216, [R1+0x244] ;  /* 0x0002440001d87983 */ /* 0x001ee80000300800 */
[----:B------:R-:W3:Y:S04]  /*169d0*/  LDL.LU R248, [R1+0x238] ;  /* 0x0002380001f87983 */ /* 0x000ee80000300800 */
[----:B-1----:R-:W3:Y:S04]  /*169e0*/  LDL.LU R252, [R1+0x230] ;  /* 0x0002300001fc7983 */ /* 0x002ee80000300800 */
[----:B------:R0:W-:Y:S04]  /*169f0*/  STS.U16 [R156+0x2600], R4 ;  /* 0x002600049c007388 */ /* 0x0001e80000000400 */
[----:B------:R-:W3:Y:S04]  /*16a00*/  LDL.LU R2, [R1+0x224] ;  /* 0x0002240001027983 */ /* 0x000ee80000300800 */
[----:B0-----:R-:W3:Y:S01]  /*16a10*/  LDL.LU R4, [R1+0x214] ;  /* 0x0002140001047983 */ /* 0x001ee20000300800 */
[----:B------:R-:W-:-:S04]  /*16a20*/  FMUL R153, R153, 1.4426950216293334961 ;  /* 0x3fb8aa3b99997820 */ /* 0x000fc80000400000 */
[----:B------:R0:W-:Y:S02]  /*16a30*/  MUFU.EX2 R209, R153 ;  /* 0x0000009900d17308 */ /* 0x0001e40000000800 */
[--C-:B0-----:R-:W-:Y:S02]  /*16a40*/  FADD R153, R221, -R226.reuse ;  /* 0x800000e2dd997221 */ /* 0x101fe40000000000 */
[----:B------:R-:W3:Y:S04]  /*16a50*/  LDL.LU R221, [R1+0x204] ;  /* 0x0002040001dd7983 */ /* 0x000ee80000300800 */
[----:B----4-:R0:W-:Y:S04]  /*16a60*/  STS.U16 [R156+0x3200], R241 ;  /* 0x003200f19c007388 */ /* 0x0101e80000000400 */
[----:B0-----:R-:W4:Y:S04]  /*16a70*/  LDL.LU R241, [R1+0x1f4] ;  /* 0x0001f40001f17983 */ /* 0x001f280000300800 */
[----:B--2---:R0:W-:Y:S04]  /*16a80*/  STS.U16 [R156+0x4200], R247 ;  /* 0x004200f79c007388 */ /* 0x0041e80000000400 */
[----:B0-----:R-:W2:Y:S04]  /*16a90*/  LDL.LU R247, [R1+0x1e4] ;  /* 0x0001e40001f77983 */ /* 0x001ea80000300800 */
[----:B---3--:R0:W-:Y:S04]  /*16aa0*/  STS.U16 [R156+0x4e00], R250 ;  /* 0x004e00fa9c007388 */ /* 0x0081e80000000400 */
[----:B0-----:R-:W3:Y:S04]  /*16ab0*/  LDL.LU R250, [R1+0x1d4] ;  /* 0x0001d40001fa7983 */ /* 0x001ee80000300800 */
[----:B------:R0:W-:Y:S04]  /*16ac0*/  STS.U16 [R156+0x5200], R216 ;  /* 0x005200d89c007388 */ /* 0x0001e80000000400 */
[----:B------:R1:W-:Y:S04]  /*16ad0*/  STS.U16 [R156+0x5600], R248 ;  /* 0x005600f89c007388 */ /* 0x0003e80000000400 */
[----:B------:R1:W-:Y:S04]  /*16ae0*/  STS.U16 [R156+0x5a00], R252 ;  /* 0x005a00fc9c007388 */ /* 0x0003e80000000400 */
[----:B0-----:R-:W3:Y:S04]  /*16af0*/  LDL.LU R216, [R1+0x1c0] ;  /* 0x0001c00001d87983 */ /* 0x001ee80000300800 */
[----:B-1----:R-:W3:Y:S04]  /*16b00*/  LDL.LU R248, [R1+0x1b4] ;  /* 0x0001b40001f87983 */ /* 0x002ee80000300800 */
[----:B------:R-:W3:Y:S04]  /*16b10*/  LDL.LU R252, [R1+0x1a0] ;  /* 0x0001a00001fc7983 */ /* 0x000ee80000300800 */
[----:B------:R0:W-:Y:S04]  /*16b20*/  STS.U16 [R156+0x5e00], R2 ;  /* 0x005e00029c007388 */ /* 0x0001e80000000400 */
[----:B------:R1:W-:Y:S04]  /*16b30*/  STS.U16 [R156+0x6200], R4 ;  /* 0x006200049c007388 */ /* 0x0003e80000000400 */
[----:B0-----:R-:W3:Y:S04]  /*16b40*/  LDL.LU R2, [R1+0x198] ;  /* 0x0001980001027983 */ /* 0x001ee80000300800 */
[----:B-1----:R-:W3:Y:S04]  /*16b50*/  LDL.LU R4, [R1+0x188] ;  /* 0x0001880001047983 */ /* 0x002ee80000300800 */
[----:B------:R-:W3:Y:S04]  /*16b60*/  LDL.LU R227, [R1+0x178] ;  /* 0x0001780001e37983 */ /* 0x000ee80000300800 */
[----:B------:R-:W3:Y:S04]  /*16b70*/  LDL.LU R223, [R1+0x168] ;  /* 0x0001680001df7983 */ /* 0x000ee80000300800 */
[----:B------:R0:W-:Y:S04]  /*16b80*/  STS.U16 [R156+0x1600], R240 ;  /* 0x001600f09c007388 */ /* 0x0001e80000000400 */
[----:B------:R-:W3:Y:S04]  /*16b90*/  LDL.LU R219, [R1+0x158] ;  /* 0x0001580001db7983 */ /* 0x000ee80000300800 */
[----:B------:R1:W-:Y:S04]  /*16ba0*/  STS.U16 [R156+0x2a00], R242 ;  /* 0x002a00f29c007388 */ /* 0x0003e80000000400 */
[----:B0-----:R-:W3:Y:S04]  /*16bb0*/  LDL.LU R240, [R1+0x148] ;  /* 0x0001480001f07983 */ /* 0x001ee80000300800 */
[----:B------:R0:W-:Y:S04]  /*16bc0*/  STS.U16 [R156+0x2e00], R243 ;  /* 0x002e00f39c007388 */ /* 0x0001e80000000400 */
[----:B-1----:R-:W3:Y:S04]  /*16bd0*/  LDL.LU R242, [R1+0x138] ;  /* 0x0001380001f27983 */ /* 0x002ee80000300800 */
        /* <DEDUP_REMOVED lines=12> */
[----:B0-----:R-:W3:Y:S04]  /*16ca0*/  LDL.LU R221, [R1+0x80] ;  /* 0x0000800001dd7983 */ /* 0x001ee80000300800 */
        /* <DEDUP_REMOVED lines=15> */
[----:B-1----:R-:W4:Y:S01]  /*16da0*/  LDL.LU R4, [R1+0xb98] ;  /* 0x000b980001047983 */ /* 0x002f220000300800 */
[----:B------:R-:W-:-:S04]  /*16db0*/  FADD R152, R152, -R226 ;  /* 0x800000e298987221 */ /* 0x000fc80000000000 */
[----:B------:R-:W-:Y:S01]  /*16dc0*/  FMUL R152, R152, 1.4426950216293334961 ;  /* 0x3fb8aa3b98987820 */ /* 0x000fe20000400000 */
[----:B------:R-:W-:Y:S04]  /*16dd0*/  STS.U16 [R156+0x10a00], R227 ;  /* 0x010a00e39c007388 */ /* 0x000fe80000000400 */
[----:B----4-:R0:W-:Y:S04]  /*16de0*/  STS.U16 [R156+0x14a00], R4 ;  /* 0x014a00049c007388 */ /* 0x0101e80000000400 */
[----:B0-----:R-:W4:Y:S01]  /*16df0*/  LDL.LU R4, [R1+0x334] ;  /* 0x0003340001047983 */ /* 0x001f220000300800 */
[----:B------:R0:W-:Y:S03]  /*16e00*/  MUFU.EX2 R227, R152 ;  /* 0x0000009800e37308 */ /* 0x0001e60000000800 */
[----:B------:R1:W-:Y:S04]  /*16e10*/  STS.U16 [R156+0x12a00], R251 ;  /* 0x012a00fb9c007388 */ /* 0x0003e80000000400 */
[----:B------:R2:W-:Y:S01]  /*16e20*/  STS.U16 [R156+0x12e00], R3 ;  /* 0x012e00039c007388 */ /* 0x0005e20000000400 */
[----:B0-----:R-:W-:-:S03]  /*16e30*/  LOP3.LUT R152, R230, 0x60, RZ, 0x3c, !PT ;  /* 0x00000060e6987812 */ /* 0x001fc600078e3cff */
[----:B-1----:R-:W4:Y:S04]  /*16e40*/  LDL.LU R251, [R1+0x330] ;  /* 0x0003300001fb7983 */ /* 0x002f280000300800 */
[----:B--2---:R-:W2:Y:S01]  /*16e50*/  LDL.LU R3, [R1+0x32c] ;  /* 0x00032c0001037983 */ /* 0x004ea20000300800 */
[----:B------:R-:W-:-:S03]  /*16e60*/  IADD3 R152, R0, R152, RZ ;  /* 0x0000009800987210 */ /* 0x000fc60007ffe0ff */
[----:B------:R0:W-:Y:S04]  /*16e70*/  STS.U16 [R156+0x13200], R225 ;  /* 0x013200e19c007388 */ /* 0x0001e80000000400 */
[----:B------:R1:W-:Y:S04]  /*16e80*/  STS.U16 [R156+0x13600], R221 ;  /* 0x013600dd9c007388 */ /* 0x0003e80000000400 */
[----:B------:R3:W-:Y:S04]  /*16e90*/  STS.U16 [R156+0x13a00], R241 ;  /* 0x013a00f19c007388 */ /* 0x0007e80000000400 */
[----:B0-----:R-:W2:Y:S04]  /*16ea0*/  LDL.LU R225, [R1+0x328] ;  /* 0x0003280001e17983 */ /* 0x001ea80000300800 */
[----:B-1----:R-:W2:Y:S04]  /*16eb0*/  LDL.LU R221, [R1+0x324] ;  /* 0x0003240001dd7983 */ /* 0x002ea80000300800 */
[----:B------:R0:W-:Y:S04]  /*16ec0*/  STS.U16 [R156+0x13e00], R247 ;  /* 0x013e00f79c007388 */ /* 0x0001e80000000400 */
[----:B---3--:R-:W3:Y:S04]  /*16ed0*/  LDL.LU R241, [R1+0x320] ;  /* 0x0003200001f17983 */ /* 0x008ee80000300800 */
[----:B------:R1:W-:Y:S04]  /*16ee0*/  STS.U16 [R156+0x14200], R250 ;  /* 0x014200fa9c007388 */ /* 0x0003e80000000400 */
[----:B0-----:R-:W3:Y:S04]  /*16ef0*/  LDL.LU R247, [R1+0x318] ;  /* 0x0003180001f77983 */ /* 0x001ee80000300800 */
[----:B------:R0:W-:Y:S04]  /*16f00*/  STS.U16 [R156+0x14600], R216 ;  /* 0x014600d89c007388 */ /* 0x0001e80000000400 */
[----:B-1----:R-:W3:Y:S04]  /*16f10*/  LDL.LU R250, [R1+0x310] ;  /* 0x0003100001fa7983 */ /* 0x002ee80000300800 */
[----:B------:R1:W-:Y:S04]  /*16f20*/  STS.U16 [R156+0x14e00], R2 ;  /* 0x014e00029c007388 */ /* 0x0003e80000000400 */
        /* <DEDUP_REMOVED lines=8> */
[----:B-1----:R-:W3:Y:S04]  /*16fb0*/  LDL.LU R2, [R1+0x2f8] ;  /* 0x0002f80001027983 */ /* 0x002ee80000300800 */
        /* <DEDUP_REMOVED lines=12> */
[----:B0-----:R-:W3:Y:S04]  /*17080*/  LDL.LU R252, [R1+0x300] ;  /* 0x0003000001fc7983 */ /* 0x001ee80000300800 */
[----:B----4-:R0:W-:Y:S04]  /*17090*/  STS.U16 [R152+0x300], R4 ;  /* 0x0003000498007388 */ /* 0x0101e80000000400 */
[----:B0-----:R-:W4:Y:S04]  /*170a0*/  LDL.LU R4, [R1+0x2ec] ;  /* 0x0002ec0001047983 */ /* 0x001f280000300800 */
[----:B------:R-:W4:Y:S04]  /*170b0*/  LDL.LU R242, [R1+0x2e0] ;  /* 0x0002e00001f27983 */ /* 0x000f280000300800 */
[----:B------:R-:W4:Y:S04]  /*170c0*/  LDL.LU R243, [R1+0x2d0] ;  /* 0x0002d00001f37983 */ /* 0x000f280000300800 */
[----:B------:R-:W4:Y:S04]  /*170d0*/  LDL.LU R245, [R1+0x2c4] ;  /* 0x0002c40001f57983 */ /* 0x000f280000300800 */
[----:B------:R0:W-:Y:S04]  /*170e0*/  STS.U16 [R152+0x700], R251 ;  /* 0x000700fb98007388 */ /* 0x0001e80000000400 */
[----:B------:R-:W4:Y:S04]  /*170f0*/  LDL.LU R249, [R1+0x2b0] ;  /* 0x0002b00001f97983 */ /* 0x000f280000300800 */
[----:B--2---:R1:W-:Y:S04]  /*17100*/  STS.U16 [R152+0xb00], R3 ;  /* 0x000b000398007388 */ /* 0x0043e80000000400 */
[----:B0-----:R-:W2:Y:S04]  /*17110*/  LDL.LU R251, [R1+0x2a4] ;  /* 0x0002a40001fb7983 */ /* 0x001ea80000300800 */
[----:B------:R0:W-:Y:S04]  /*17120*/  STS.U16 [R152+0xf00], R225 ;  /* 0x000f00e198007388 */ /* 0x0001e80000000400 */
[----:B-1----:R-:W2:Y:S04]  /*17130*/  LDL.LU R3, [R1+0x298] ;  /* 0x0002980001037983 */ /* 0x002ea80000300800 */
[----:B------:R1:W-:Y:S04]  /*17140*/  STS.U16 [R152+0x1300], R221 ;  /* 0x001300dd98007388 */ /* 0x0003e80000000400 */
[----:B0-----:R-:W2:Y:S04]  /*17150*/  LDL.LU R225, [R1+0x28c] ;  /* 0x00028c0001e17983 */ /* 0x001ea80000300800 */
[----:B---3--:R0:W-:Y:S04]  /*17160*/  STS.U16 [R152+0x1700], R241 ;  /* 0x001700f198007388 */ /* 0x0081e80000000400 */
[----:B-1----:R-:W3:Y:S04]  /*17170*/  LDL.LU R221, [R1+0x280] ;  /* 0x0002800001dd7983 */ /* 0x002ee80000300800 */
[----:B------:R1:W-:Y:S04]  /*17180*/  STS.U16 [R152+0x1b00], R247 ;  /* 0x001b00f798007388 */ /* 0x0003e80000000400 */
[----:B0-----:R-:W3:Y:S04]  /*17190*/  LDL.LU R241, [R1+0x270] ;  /* 0x0002700001f17983 */ /* 0x001ee80000300800 */
[----:B------:R0:W-:Y:S04]  /*171a0*/  STS.U16 [R152+0x1f00], R250 ;  /* 0x001f00fa98007388 */ /* 0x0001e80000000400 */
[----:B-1----:R-:W3:Y:S04]  /*171b0*/  LDL.LU R247, [R1+0x264] ;  /* 0x0002640001f77983 */ /* 0x002ee80000300800 */
[----:B------:R1:W-:Y:S04]  /*171c0*/  STS.U16 [R152+0x2300], R216 ;  /* 0x002300d898007388 */ /* 0x0003e80000000400 */
[----:B0-----:R-:W3:Y:S04]  /*171d0*/  LDL.LU R250, [R1+0x258] ;  /* 0x0002580001fa7983 */ /* 0x001ee80000300800 */
[----:B-1----:R-:W3:Y:S04]  /*171e0*/  LDL.LU R216, [R1+0x248] ;  /* 0x0002480001d87983 */ /* 0x002ee80000300800 */
[----:B------:R0:W-:Y:S04]  /*171f0*/  STS.U16 [R152+0x2b00], R2 ;  /* 0x002b000298007388 */ /* 0x0001e80000000400 */
[----:B0-----:R-:W3:Y:S04]  /*17200*/  LDL.LU R2, [R1+0x23c] ;  /* 0x00023c0001027983 */ /* 0x001ee80000300800 */
[----:B----4-:R0:W-:Y:S04]  /*17210*/  STS.U16 [R152+0x2f00], R4 ;  /* 0x002f000498007388 */ /* 0x0101e80000000400 */
[----:B0-----:R-:W4:Y:S04]  /*17220*/  LDL.LU R4, [R1+0x22c] ;  /* 0x00022c0001047983 */ /* 0x001f280000300800 */
[----:B------:R0:W-:Y:S04]  /*17230*/  STS.U16 [R152+0x3b00], R245 ;  /* 0x003b00f598007388 */ /* 0x0001e80000000400 */
[----:B------:R1:W-:Y:S04]  /*17240*/  STS.U16 [R152+0x3f00], R249 ;  /* 0x003f00f998007388 */ /* 0x0003e80000000400 */
[----:B0-----:R-:W4:Y:S04]  /*17250*/  LDL.LU R245, [R1+0x220] ;  /* 0x0002200001f57983 */ /* 0x001f280000300800 */
[----:B--2---:R0:W-:Y:S04]  /*17260*/  STS.U16 [R152+0x4300], R251 ;  /* 0x004300fb98007388 */ /* 0x0041e80000000400 */
[----:B-1----:R-:W2:Y:S04]  /*17270*/  LDL.LU R249, [R1+0x210] ;  /* 0x0002100001f97983 */ /* 0x002ea80000300800 */
[----:B------:R1:W-:Y:S04]  /*17280*/  STS.U16 [R152+0x4700], R3 ;  /* 0x0047000398007388 */ /* 0x0003e80000000400 */
[----:B0-----:R-:W2:Y:S04]  /*17290*/  LDL.LU R251, [R1+0x1fc] ;  /* 0x0001fc0001fb7983 */ /* 0x001ea80000300800 */
[----:B------:R0:W-:Y:S04]  /*172a0*/  STS.U16 [R152+0x4b00], R225 ;  /* 0x004b00e198007388 */ /* 0x0001e80000000400 */
[----:B-1----:R-:W2:Y:S04]  /*172b0*/  LDL.LU R3, [R1+0x1ec] ;  /* 0x0001ec0001037983 */ /* 0x002ea80000300800 */
[----:B------:R-:W2:Y:S04]  /*172c0*/  LDL.LU R228, [R1+0x1d8] ;  /* 0x0001d80001e47983 */ /* 0x000ea80000300800 */
[----:B---3--:R1:W-:Y:S04]  /*172d0*/  STS.U16 [R152+0x4f00], R221 ;  /* 0x004f00dd98007388 */ /* 0x0083e80000000400 */
[----:B0-----:R-:W3:Y:S04]  /*172e0*/  LDL.LU R225, [R1+0x1cc] ;  /* 0x0001cc0001e17983 */ /* 0x001ee80000300800 */
[----:B------:R0:W-:Y:S04]  /*172f0*/  STS.U16 [R152+0x5300], R241 ;  /* 0x005300f198007388 */ /* 0x0001e80000000400 */
[----:B-1----:R-:W3:Y:S04]  /*17300*/  LDL.LU R221, [R1+0x1b8] ;  /* 0x0001b80001dd7983 */ /* 0x002ee80000300800 */
[----:B------:R1:W-:Y:S04]  /*17310*/  STS.U16 [R152+0x5700], R247 ;  /* 0x005700f798007388 */ /* 0x0003e80000000400 */
[----:B0-----:R-:W3:Y:S04]  /*17320*/  LDL.LU R241, [R1+0x1a8] ;  /* 0x0001a80001f17983 */ /* 0x001ee80000300800 */
[----:B------:R0:W-:Y:S04]  /*17330*/  STS.U16 [R152+0x5b00], R250 ;  /* 0x005b00fa98007388 */ /* 0x0001e80000000400 */
[----:B-1----:R-:W3:Y:S04]  /*17340*/  LDL.LU R247, [R1+0x194] ;  /* 0x0001940001f77983 */ /* 0x002ee80000300800 */
[----:B------:R-:W3:Y:S04]  /*17350*/  LDL.LU R230, [R1+0x184] ;  /* 0x0001840001e67983 */ /* 0x000ee80000300800 */
[----:B------:R1:W-:Y:S04]  /*17360*/  STS.U16 [R152+0x5f00], R216 ;  /* 0x005f00d898007388 */ /* 0x0003e80000000400 */
[----:B0-----:R-:W3:Y:S04]  /*17370*/  LDL.LU R250, [R1+0x174] ;  /* 0x0001740001fa7983 */ /* 0x001ee80000300800 */
[----:B------:R0:W-:Y:S04]  /*17380*/  STS.U16 [R152+0x6300], R2 ;  /* 0x0063000298007388 */ /* 0x0001e80000000400 */
[----:B-1----:R-:W3:Y:S04]  /*17390*/  LDL.LU R216, [R1+0x164] ;  /* 0x0001640001d87983 */ /* 0x002ee80000300800 */
[----:B0-----:R-:W3:Y:S04]  /*173a0*/  LDL.LU R2, [R1+0x150] ;  /* 0x0001500001027983 */ /* 0x001ee80000300800 */
[----:B----4-:R0:W-:Y:S04]  /*173b0*/  STS.U16 [R152+0x6700], R4 ;  /* 0x0067000498007388 */ /* 0x0101e80000000400 */
[----:B0-----:R-:W4:Y:S04]  /*173c0*/  LDL.LU R4, [R1+0x13c] ;  /* 0x00013c0001047983 */ /* 0x001f280000300800 */
[----:B------:R-:W4:Y:S04]  /*173d0*/  LDL.LU R239, [R1+0x12c] ;  /* 0x00012c0001ef7983 */ /* 0x000f280000300800 */
[----:B------:R-:W4:Y:S04]  /*173e0*/  LDL.LU R244, [R1+0x110] ;  /* 0x0001100001f47983 */ /* 0x000f280000300800 */
[----:B------:R0:W-:Y:S04]  /*173f0*/  STS.U16 [R152+0x2700], R252 ;  /* 0x002700fc98007388 */ /* 0x0001e80000000400 */
[----:B------:R-:W4:Y:S04]  /*17400*/  LDL.LU R248, [R1+0xd0] ;  /* 0x0000d00001f87983 */ /* 0x000f280000300800 */
[----:B------:R1:W-:Y:S04]  /*17410*/  STS.U16 [R152+0x3300], R242 ;  /* 0x003300f298007388 */ /* 0x0003e80000000400 */
[----:B0-----:R-:W4:Y:S04]  /*17420*/  LDL.LU R252, [R1+0xc0] ;  /* 0x0000c00001fc7983 */ /* 0x001f280000300800 */
[----:B------:R0:W-:Y:S04]  /*17430*/  STS.U16 [R152+0x3700], R243 ;  /* 0x003700f398007388 */ /* 0x0001e80000000400 */
[----:B-1----:R-:W4:Y:S04]  /*17440*/  LDL.LU R242, [R1+0xa4] ;  /* 0x0000a40001f27983 */ /* 0x002f280000300800 */
[----:B------:R1:W-:Y:S04]  /*17450*/  STS.U16 [R152+0x6b00], R245 ;  /* 0x006b00f598007388 */ /* 0x0003e80000000400 */
[----:B0-----:R-:W4:Y:S04]  /*17460*/  LDL.LU R243, [R1+0x88] ;  /* 0x0000880001f37983 */ /* 0x001f280000300800 */
[----:B--2---:R0:W-:Y:S04]  /*17470*/  STS.U16 [R152+0x6f00], R249 ;  /* 0x006f00f998007388 */ /* 0x0041e80000000400 */
[----:B-1----:R-:W2:Y:S04]  /*17480*/  LDL.LU R245, [R1+0x74] ;  /* 0x0000740001f57983 */ /* 0x002ea80000300800 */
[----:B------:R1:W-:Y:S04]  /*17490*/  STS.U16 [R152+0x7300], R251 ;  /* 0x007300fb98007388 */ /* 0x0003e80000000400 */
[----:B0-----:R-:W2:Y:S04]  /*174a0*/  LDL.LU R249, [R1+0x5c] ;  /* 0x00005c0001f97983 */ /* 0x001ea80000300800 */
[----:B-1----:R-:W2:Y:S04]  /*174b0*/  LDL.LU R251, [R1+0x48] ;  /* 0x0000480001fb7983 */ /* 0x002ea80000300800 */
[----:B------:R0:W-:Y:S04]  /*174c0*/  STS.U16 [R152+0x7700], R3 ;  /* 0x0077000398007388 */ /* 0x0001e80000000400 */
[----:B---3--:R1:W-:Y:S04]  /*174d0*/  STS.U16 [R152+0x7f00], R225 ;  /* 0x007f00e198007388 */ /* 0x0083e80000000400 */
[----:B------:R3:W-:Y:S04]  /*174e0*/  STS.U16 [R152+0x10300], R221 ;  /* 0x010300dd98007388 */ /* 0x0007e80000000400 */
[----:B0-----:R-:W2:Y:S04]  /*174f0*/  LDL.LU R3, [R1+0xb94] ;  /* 0x000b940001037983 */ /* 0x001ea80000300800 */
[----:B-1----:R-:W2:Y:S04]  /*17500*/  LDL.LU R225, [R1+0xb90] ;  /* 0x000b900001e17983 */ /* 0x002ea80000300800 */
[----:B---3--:R-:W3:Y:S04]  /*17510*/  LDL.LU R221, [R1+0xb8c] ;  /* 0x000b8c0001dd7983 */ /* 0x008ee80000300800 */
        /* <DEDUP_REMOVED lines=10> */
[----:B----4-:R0:W-:Y:S04]  /*175c0*/  STS.U16 [R152+0x11f00], R4 ;  /* 0x011f000498007388 */ /* 0x0101e80000000400 */
[----:B0-----:R-:W4:Y:S01]  /*175d0*/  LDL.LU R4, [R1+0xb74] ;  /* 0x000b740001047983 */ /* 0x001f220000300800 */
[----:B------:R-:W-:Y:S01]  /*175e0*/  FMUL R157, R157, 1.4426950216293334961 ;  /* 0x3fb8aa3b9d9d7820 */ /* 0x000fe20000400000 */
[----:B------:R-:W-:-:S03]  /*175f0*/  FMUL R153, R153, 1.4426950216293334961 ;  /* 0x3fb8aa3b99997820 */ /* 0x000fc60000400000 */
[----:B------:R0:W-:Y:S02]  /*17600*/  MUFU.EX2 R213, R157 ;  /* 0x0000009d00d57308 */ /* 0x0001e40000000800 */
[----:B0-----:R-:W-:-:S06]  /*17610*/  FADD R157, R19, -R226 ;  /* 0x800000e2139d7221 */ /* 0x001fcc0000000000 */
[----:B------:R0:W-:Y:S01]  /*17620*/  MUFU.EX2 R19, R153 ;  /* 0x0000009900137308 */ /* 0x0001e20000000800 */
[----:B------:R-:W-:Y:S01]  /*17630*/  FMUL R157, R157, 1.4426950216293334961 ;  /* 0x3fb8aa3b9d9d7820 */ /* 0x000fe20000400000 */
[----:B0-----:R-:W-:-:S06]  /*17640*/  FADD R153, R18, -R226 ;  /* 0x800000e212997221 */ /* 0x001fcc0000000000 */
[----:B------:R0:W-:Y:S01]  /*17650*/  MUFU.EX2 R18, R157 ;  /* 0x0000009d00127308 */ /* 0x0001e20000000800 */
[----:B------:R-:W-:Y:S01]  /*17660*/  FMUL R153, R153, 1.4426950216293334961 ;  /* 0x3fb8aa3b99997820 */ /* 0x000fe20000400000 */
[----:B0-----:R-:W-:-:S06]  /*17670*/  FADD R157, R23, -R226 ;  /* 0x800000e2179d7221 */ /* 0x001fcc0000000000 */
[----:B------:R0:W-:Y:S02]  /*17680*/  MUFU.EX2 R23, R153 ;  /* 0x0000009900177308 */ /* 0x0001e40000000800 */
[--C-:B0-----:R-:W-:Y:S01]  /*17690*/  FADD R153, R22, -R226.reuse ;  /* 0x800000e216997221 */ /* 0x101fe20000000000 */
[----:B--2---:R0:W-:Y:S03]  /*176a0*/  STS.U16 [R152+0x14300], R251 ;  /* 0x014300fb98007388 */ /* 0x0041e60000000400 */
[----:B------:R-:W-:Y:S01]  /*176b0*/  FMUL R153, R153, 1.4426950216293334961 ;  /* 0x3fb8aa3b99997820 */ /* 0x000fe20000400000 */
[----:B0-----:R-:W0:Y:S03]  /*176c0*/  S2R R251, SR_TID.X ;  /* 0x0000000000fb7919 */ /* 0x001e260000002100 */
[----:B------:R1:W-:Y:S01]  /*176d0*/  MUFU.EX2 R219, R153 ;  /* 0x0000009900db7308 */ /* 0x0003e20000000800 */
[----:B------:R-:W-:Y:S04]  /*176e0*/  STS.U16 [R152+0x7b00], R228 ;  /* 0x007b00e498007388 */ /* 0x000fe80000000400 */
[----:B------:R-:W-:Y:S01]  /*176f0*/  STS.U16 [R152+0x10f00], R230 ;  /* 0x010f00e698007388 */ /* 0x000fe20000000400 */
[----:B-1----:R-:W-:-:S03]  /*17700*/  FADD R153, R170, -R226 ;  /* 0x800000e2aa997221 */ /* 0x002fc60000000000 */
[----:B------:R-:W-:Y:S04]  /*17710*/  STS.U16 [R152+0x12300], R239 ;  /* 0x012300ef98007388 */ /* 0x000fe80000000400 */
[----:B------:R-:W-:Y:S04]  /*17720*/  STS.U16 [R152+0x12700], R244 ;  /* 0x012700f498007388 */ /* 0x000fe80000000400 */
[----:B------:R-:W-:Y:S04]  /*17730*/  STS.U16 [R152+0x12b00], R248 ;  /* 0x012b00f898007388 */ /* 0x000fe80000000400 */
[----:B------:R-:W-:Y:S04]  /*17740*/  STS.U16 [R152+0x12f00], R252 ;  /* 0x012f00fc98007388 */ /* 0x000fe80000000400 */
[----:B------:R1:W-:Y:S04]  /*17750*/  STS.U16 [R152+0x13300], R242 ;  /* 0x013300f298007388 */ /* 0x0003e80000000400 */
[----:B------:R0:W-:Y:S04]  /*17760*/  STS.U16 [R152+0x13700], R243 ;  /* 0x013700f398007388 */ /* 0x0001e80000000400 */
[----:B------:R-:W-:Y:S04]  /*17770*/  STS.U16 [R152+0x13b00], R245 ;  /* 0x013b00f598007388 */ /* 0x000fe80000000400 */
[----:B------:R-:W-:Y:S04]  /*17780*/  STS.U16 [R152+0x13f00], R249 ;  /* 0x013f00f998007388 */ /* 0x000fe80000000400 */
[----:B---3--:R-:W-:Y:S04]  /*17790*/  STS.U16 [R152+0x15300], R250 ;  /* 0x015300fa98007388 */ /* 0x008fe80000000400 */
[----:B------:R-:W-:Y:S04]  /*177a0*/  STS.U16 [R152+0x15700], R247 ;  /* 0x015700f798007388 */ /* 0x000fe80000000400 */
        /* <DEDUP_REMOVED lines=8> */
[----:B------:R-:W-:Y:S04]  /*17830*/  STS.U16 [R152+0x17300], R221 ;  /* 0x017300dd98007388 */ /* 0x000fe80000000400 */
[----:B------:R3:W-:Y:S04]  /*17840*/  STS.U16 [R152+0x17700], R193 ;  /* 0x017700c198007388 */ /* 0x0007e80000000400 */
[----:B------:R-:W-:Y:S04]  /*17850*/  STS.U16 [R152+0x17b00], R225 ;  /* 0x017b00e198007388 */ /* 0x000fe80000000400 */
[----:B------:R-:W-:Y:S01]  /*17860*/  STS.U16 [R152+0x17f00], R229 ;  /* 0x017f00e598007388 */ /* 0x000fe20000000400 */
[----:B------:R-:W-:-:S04]  /*17870*/  FMUL R153, R153, 1.4426950216293334961 ;  /* 0x3fb8aa3b99997820 */ /* 0x000fc80000400000 */
[----:B------:R1:W-:Y:S02]  /*17880*/  MUFU.EX2 R224, R153 ;  /* 0x0000009900e07308 */ /* 0x0003e40000000800 */
[----:B-1----:R-:W-:-:S04]  /*17890*/  FADD R153, R237, -R226 ;  /* 0x800000e2ed997221 */ /* 0x002fc80000000000 */
[----:B------:R-:W-:Y:S01]  /*178a0*/  FMUL R153, R153, 1.4426950216293334961 ;  /* 0x3fb8aa3b99997820 */ /* 0x000fe20000400000 */
[--C-:B------:R-:W-:Y:S01]  /*178b0*/  FADD R10, R10, -R171.reuse ;  /* 0x800000ab0a0a7221 */ /* 0x100fe20000000000 */
[--C-:B------:R-:W-:Y:S01]  /*178c0*/  FADD R11, R11, -R171.reuse ;  /* 0x800000ab0b0b7221 */ /* 0x100fe20000000000 */
[--C-:B------:R-:W-:Y:S01]  /*178d0*/  FADD R12, R12, -R171.reuse ;  /* 0x800000ab0c0c7221 */ /* 0x100fe20000000000 */
[----:B------:R1:W-:Y:S01]  /*178e0*/  MUFU.EX2 R242, R153 ;  /* 0x0000009900f27308 */ /* 0x0003e20000000800 */
[--C-:B------:R-:W-:Y:S01]  /*178f0*/  FADD R13, R13, -R171.reuse ;  /* 0x800000ab0d0d7221 */ /* 0x100fe20000000000 */
[--C-:B------:R-:W-:Y:S01]  /*17900*/  FADD R14, R14, -R171.reuse ;  /* 0x800000ab0e0e7221 */ /* 0x100fe20000000000 */
[--C-:B------:R-:W-:Y:S01]  /*17910*/  FADD R15, R15, -R171.reuse ;  /* 0x800000ab0f0f7221 */ /* 0x100fe20000000000 */
[--C-:B------:R-:W-:Y:S01]  /*17920*/  FADD R16, R16, -R171.reuse ;  /* 0x800000ab10107221 */ /* 0x100fe20000000000 */
[--C-:B------:R-:W-:Y:S01]  /*17930*/  FADD R17, R17, -R171.reuse ;  /* 0x800000ab11117221 */ /* 0x100fe20000000000 */
[--C-:B------:R-:W-:Y:S01]  /*17940*/  FADD R20, R20, -R171.reuse ;  /* 0x800000ab14147221 */ /* 0x100fe20000000000 */
[--C-:B------:R-:W-:Y:S01]  /*17950*/  FADD R21, R21, -R171.reuse ;  /* 0x800000ab15157221 */ /* 0x100fe20000000000 */
[----:B------:R-:W-:Y:S01]  /*17960*/  FADD R238, R238, -R226 ;  /* 0x800000e2eeee7221 */ /* 0x000fe20000000000 */
[----:B-1----:R-:W-:Y:S01]  /*17970*/  FADD R153, -R226, R246 ;  /* 0x000000f6e2997221 */ /* 0x002fe20000000100 */
[--C-:B------:R-:W-:Y:S01]  /*17980*/  FADD R186, R186, -R171.reuse ;  /* 0x800000abbaba7221 */ /* 0x100fe20000000000 */
        /* <DEDUP_REMOVED lines=23> */
[----:B0-----:R-:W-:Y:S01]  /*17b00*/  SHF.R.U32.HI R243, RZ, 0x5, R251 ;  /* 0x00000005fff37819 */ /* 0x001fe200000116fb */
[----:B------:R-:W-:Y:S01]  /*17b10*/  FMUL R10, R10, 1.4426950216293334961 ;  /* 0x3fb8aa3b0a0a7820 */ /* 0x000fe20000400000 */
        /* <DEDUP_REMOVED lines=13> */
[----:B--2---:R-:W-:Y:S01]  /*17bf0*/  FMUL R200, R238, 1.4426950216293334961 ;  /* 0x3fb8aa3beec87820 */ /* 0x004fe20000400000 */
        /* <DEDUP_REMOVED lines=27> */
[----:B---3--:R-:W-:Y:S01]  /*17db0*/  IMAD.SHL.U32 R207, R243, 0x400, RZ ;  /* 0x00000400f3cf7824 */ /* 0x008fe200078e00ff */
[----:B------:R-:W0:Y:S04]  /*17dc0*/  MUFU.EX2 R193, R153 ;  /* 0x0000009900c17308 */ /* 0x000e280000000800 */
[----:B------:R-:W-:-:S04]  /*17dd0*/  LOP3.LUT R207, R207, 0x1000, RZ, 0xc0, !PT ;  /* 0x00001000cfcf7812 */ /* 0x000fc800078ec0ff */
[----:B------:R-:W-:Y:S01]  /*17de0*/  MUFU.EX2 R9, R9 ;  /* 0x0000000900097308 */ /* 0x000fe20000000800 */
[----:B----4-:R1:W-:Y:S01]  /*17df0*/  STS.U16 [R152+0x14700], R4 ;  /* 0x0147000498007388 */ /* 0x0103e20000000400 */
[----:B------:R2:W-:Y:S06]  /*17e00*/  MEMBAR.ALL.CTA ;  /* 0x0000000000007992 */ /* 0x0005ec0000008000 */
[----:B--2---:R-:W2:Y:S01]  /*17e10*/  FENCE.VIEW.ASYNC.S ;  /* 0x00000000000073c6 */ /* 0x004ea20000000000 */
[----:B------:R-:W-:Y:S01]  /*17e20*/  MUFU.EX2 R10, R10 ;  /* 0x0000000a000a7308 */ /* 0x000fe20000000800 */
[----:B------:R-:W-:-:S07]  /*17e30*/  LEA.HI R207, R0, R207, RZ, 0x1c ;  /* 0x000000cf00cf7211 */ /* 0x000fce00078fe0ff */
[----:B------:R-:W-:Y:S08]  /*17e40*/  MUFU.EX2 R11, R11 ;  /* 0x0000000b000b7308 */ /* 0x000ff00000000800 */
        /* <DEDUP_REMOVED lines=21> */
[----:B------:R-:W3:Y:S08]  /*17fa0*/  MUFU.EX2 R234, R234 ;  /* 0x000000ea00ea7308 */ /* 0x000ef00000000800 */
[----:B------:R-:W4:Y:S08]  /*17fb0*/  MUFU.EX2 R192, R158 ;  /* 0x0000009e00c07308 */ /* 0x000f300000000800 */
[----:B------:R-:W2:Y:S08]  /*17fc0*/  MUFU.EX2 R22, R157 ;  /* 0x0000009d00167308 */ /* 0x000eb00000000800 */
[----:B------:R-:W2:Y:S08]  /*17fd0*/  MUFU.EX2 R223, R185 ;  /* 0x000000b900df7308 */ /* 0x000eb00000000800 */
[----:B------:R3:W-:Y:S08]  /*17fe0*/  MUFU.EX2 R240, R154 ;  /* 0x0000009a00f07308 */ /* 0x0007f00000000800 */
[----:B------:R4:W2:Y:S08]  /*17ff0*/  MUFU.EX2 R198, R155 ;  /* 0x0000009b00c67308 */ /* 0x0008b00000000800 */
[----:B------:R-:W-:Y:S08]  /*18000*/  MUFU.EX2 R206, R160 ;  /* 0x000000a000ce7308 */ /* 0x000ff00000000800 */
[----:B------:R2:W2:Y:S08]  /*18010*/  MUFU.EX2 R194, R159 ;  /* 0x0000009f00c27308 */ /* 0x0004b00000000800 */
[----:B------:R-:W-:Y:S08]  /*18020*/  MUFU.EX2 R210, R163 ;  /* 0x000000a300d27308 */ /* 0x000ff00000000800 */
[----:B------:R2:W2:Y:S08]  /*18030*/  MUFU.EX2 R214, R162 ;  /* 0x000000a200d67308 */ /* 0x0004b00000000800 */
[----:B------:R2:W-:Y:S08]  /*18040*/  MUFU.EX2 R220, R164 ;  /* 0x000000a400dc7308 */ /* 0x0005f00000000800 */
[----:B------:R2:W2:Y:S08]  /*18050*/  MUFU.EX2 R170, R167 ;  /* 0x000000a700aa7308 */ /* 0x0004b00000000800 */
[----:B------:R-:W2:Y:S08]  /*18060*/  MUFU.EX2 R228, R178 ;  /* 0x000000b200e47308 */ /* 0x000eb00000000800 */
[----:B------:R2:W-:Y:S08]  /*18070*/  MUFU.EX2 R230, R175 ;  /* 0x000000af00e67308 */ /* 0x0005f00000000800 */
[----:B------:R-:W2:Y:S08]  /*18080*/  MUFU.EX2 R239, R182 ;  /* 0x000000b600ef7308 */ /* 0x000eb00000000800 */
[----:B------:R2:W2:Y:S08]  /*18090*/  MUFU.EX2 R237, R179 ;  /* 0x000000b300ed7308 */ /* 0x0004b00000000800 */
[----:B------:R2:W-:Y:S08]  /*180a0*/  MUFU.EX2 R188, R183 ;  /* 0x000000b700bc7308 */ /* 0x0005f00000000800 */
[----:B------:R-:W2:Y:S01]  /*180b0*/  MUFU.EX2 R200, R200 ;  /* 0x000000c800c87308 */ /* 0x000ea20000000800 */
[----:B------:R-:W-:Y:S01]  /*180c0*/  LOP3.LUT R207, R207, 0x3fff, RZ, 0xc0, !PT ;  /* 0x00003fffcfcf7812 */ /* 0x000fe200078ec0ff */
[-C--:B------:R-:W-:Y:S01]  /*180d0*/  FMUL R24, R24, R232.reuse ;  /* 0x000000e818187220 */ /* 0x080fe20000400000 */
[-C--:B------:R-:W-:Y:S01]  /*180e0*/  FMUL R25, R25, R232.reuse ;  /* 0x000000e819197220 */ /* 0x080fe20000400000 */
[-C--:B------:R-:W-:Y:S01]  /*180f0*/  FMUL R28, R28, R232.reuse ;  /* 0x000000e81c1c7220 */ /* 0x080fe20000400000 */
[----:B------:R-:W-:Y:S01]  /*18100*/  R2UR UR6, R207 ;  /* 0x00000000cf0672ca */ /* 0x000fe200000e0000 */
[-C--:B------:R-:W-:Y:S01]  /*18110*/  FMUL R29, R29, R232.reuse ;  /* 0x000000e81d1d7220 */ /* 0x080fe20000400000 */
        /* <DEDUP_REMOVED lines=59> */
[----:B------:R-:W-:Y:S01]  /*184d0*/  FMUL R149, R149, R232 ;  /* 0x000000e895957220 */ /* 0x000fe20000400000 */
[-C--:B0-----:R-:W-:Y:S01]  /*184e0*/  FMUL R26, R26, R193.reuse ;  /* 0x000000c11a1a7220 */ /* 0x081fe20000400000 */
        /* <DEDUP_REMOVED lines=63> */
[----:B-1----:R-:W-:Y:S01]  /*188e0*/  F2FP.BF16.F32.PACK_AB R152, R6, R5 ;  /* 0x000000050698723e */ /* 0x002fe200000010ff */
[----:B------:R-:W-:Y:S01]  /*188f0*/  UMOV UR7, 0x40000040 ;  /* 0x4000004000077882 */ /* 0x000fe20000000000 */
[----:B---3--:R-:W-:Y:S01]  /*18900*/  F2FP.BF16.F32.PACK_AB R154, R8, R7 ;  /* 0x00000007089a723e */ /* 0x008fe200000010ff */
[----:B------:R0:W5:Y:S01]  /*18910*/  LDL.LU R4, [R1+0xb70] ;  /* 0x000b700001047983 */ /* 0x0001620000300800 */
[----:B------:R-:W-:-:S02]  /*18920*/  F2FP.BF16.F32.PACK_AB R153, R234, R233 ;  /* 0x000000e9ea99723e */ /* 0x000fc400000010ff */
[----:B----4-:R-:W-:Y:S01]  /*18930*/  F2FP.BF16.F32.PACK_AB R155, R236, R235 ;  /* 0x000000ebec9b723e */ /* 0x010fe200000010ff */
[----:B------:R-:W3:Y:S01]  /*18940*/  LDL.LU R2, [R1+0xb6c] ;  /* 0x000b6c0001027983 */ /* 0x000ee20000300800 */
[----:B------:R-:W-:Y:S02]  /*18950*/  F2FP.BF16.F32.PACK_AB R156, R10, R9 ;  /* 0x000000090a9c723e */ /* 0x000fe400000010ff */
[----:B------:R-:W-:Y:S01]  /*18960*/  F2FP.BF16.F32.PACK_AB R157, R204, R196 ;  /* 0x000000c4cc9d723e */ /* 0x000fe200000010ff */
[----:B------:R0:W5:Y:S01]  /*18970*/  LDL.LU R216, [R1+0xb68] ;  /* 0x000b680001d87983 */ /* 0x0001620000300800 */
[----:B------:R-:W-:Y:S02]  /*18980*/  F2FP.BF16.F32.PACK_AB R158, R12, R11 ;  /* 0x0000000b0c9e723e */ /* 0x000fe400000010ff */
[----:B--2---:R-:W-:Y:S01]  /*18990*/  F2FP.BF16.F32.PACK_AB R159, R209, R192 ;  /* 0x000000c0d19f723e */ /* 0x004fe200000010ff */
[----:B------:R-:W2:Y:S01]  /*189a0*/  LDL.LU R244, [R1+0x344] ;  /* 0x0003440001f47983 */ /* 0x000ea20000300800 */
[----:B------:R-:W-:-:S02]  /*189b0*/  F2FP.BF16.F32.PACK_AB R160, R14, R13 ;  /* 0x0000000d0ea0723e */ /* 0x000fc400000010ff */
[----:B------:R-:W-:Y:S01]  /*189c0*/  F2FP.BF16.F32.PACK_AB R161, R19, R213 ;  /* 0x000000d513a1723e */ /* 0x000fe200000010ff */
[----:B------:R-:W4:Y:S01]  /*189d0*/  LDL.LU R243, [R1+0x340] ;  /* 0x0003400001f37983 */ /* 0x000f220000300800 */
[----:B------:R-:W-:Y:S02]  /*189e0*/  F2FP.BF16.F32.PACK_AB R162, R16, R15 ;  /* 0x0000000f10a2723e */ /* 0x000fe400000010ff */
[----:B------:R-:W-:Y:S01]  /*189f0*/  F2FP.BF16.F32.PACK_AB R163, R23, R18 ;  /* 0x0000001217a3723e */ /* 0x000fe200000010ff */
[----:B------:R-:W3:Y:S01]  /*18a00*/  LDL R238, [R1+0xb54] ;  /* 0x000b540001ee7983 */ /* 0x000ee20000100800 */
[----:B------:R-:W-:Y:S02]  /*18a10*/  F2FP.BF16.F32.PACK_AB R164, R20, R17 ;  /* 0x0000001114a4723e */ /* 0x000fe400000010ff */
[----:B------:R-:W-:Y:S02]  /*18a20*/  F2FP.BF16.F32.PACK_AB R165, R219, R22 ;  /* 0x00000016dba5723e */ /* 0x000fe400000010ff */
[----:B------:R-:W-:-:S02]  /*18a30*/  F2FP.BF16.F32.PACK_AB R166, R190, R21 ;  /* 0x00000015bea6723e */ /* 0x000fc400000010ff */
[----:B------:R-:W-:Y:S02]  /*18a40*/  F2FP.BF16.F32.PACK_AB R167, R227, R223 ;  /* 0x000000dfe3a7723e */ /* 0x000fe400000010ff */
[----:B------:R-:W-:Y:S02]  /*18a50*/  F2FP.BF16.F32.PACK_AB R172, R201, R191 ;  /* 0x000000bfc9ac723e */ /* 0x000fe400000010ff */
[----:B------:R-:W-:Y:S02]  /*18a60*/  F2FP.BF16.F32.PACK_AB R173, R198, R240 ;  /* 0x000000f0c6ad723e */ /* 0x000fe400000010ff */
        /* <DEDUP_REMOVED lines=13> */
[----:B------:R-:W-:Y:S01]  /*18b40*/  F2FP.BF16.F32.PACK_AB R187, R200, R188 ;  /* 0x000000bcc8bb723e */ /* 0x000fe200000010ff */
[----:B------:R-:W-:Y:S06]  /*18b50*/  BAR.SYNC.DEFER_BLOCKING 0x0 ;  /* 0x0000000000007b1d */ /* 0x000fec0000010000 */
[----:B------:R-:W-:-:S06]  /*18b60*/  WARPGROUP.ARRIVE ;  /* 0x00000000000079c5 */ /* 0x000fcc0000000000 */
[----:B------:R-:W-:Y:S01]  /*18b70*/  HGMMA.64x256x16.F32.BF16 R24, R152, gdesc[UR4], R24 ;  /* 0x03e0000498187df0 */ /* 0x000fe20008701818 */
[----:B------:R-:W-:Y:S02]  /*18b80*/  MOV R211, RZ ;  /* 0x000000ff00d37202 */ /* 0x000fe40000000f00 */
[----:B------:R-:W-:-:S04]  /*18b90*/  IADD3 R207, P0, R207, 0x2, RZ ;  /* 0x00000002cfcf7810 */ /* 0x000fc80007f1e0ff */
[----:B------:R-:W-:Y:S02]  /*18ba0*/  IADD3.X R211, R211, 0x40000040, RZ, P0, !PT ;  /* 0x40000040d3d37810 */ /* 0x000fe400007fe4ff */
[----:B------:R-:W-:Y:S02]  /*18bb0*/  R2UR UR58, R207 ;  /* 0x00000000cf3a72ca */ /* 0x000fe400000e0000 */
[----:B------:R-:W-:-:S13]  /*18bc0*/  R2UR UR6, R211 ;  /* 0x00000000d30672ca */ /* 0x000fda00000e0000 */
[----:B------:R-:W-:Y:S01]  /*18bd0*/  UMOV UR7, UR6 ;  /* 0x0000000600077c82 */ /* 0x000fe20008000000 */
[----:B------:R-:W-:-:S03]  /*18be0*/  UMOV UR6, UR58 ;  /* 0x0000003a00067c82 */ /* 0x000fc60008000000 */
[----:B------:R-:W-:Y:S01]  /*18bf0*/  HGMMA.64x256x16.F32.BF16 R24, R156, gdesc[UR4], R24 ;  /* 0x03e000049c187df0 */ /* 0x000fe20008701818 */
[----:B------:R-:W-:-:S15]  /*18c00*/  UIADD3.64 UR58, UR6, 0x2, URZ ;  /* 0x00000002063a7897 */ /* 0x000fde000fffe03f */
[----:B------:R-:W-:-:S12]  /*18c10*/  NOP ;  /* 0x0000000000007918 */ /* 0x000fd80000000000 */
        /* <DEDUP_REMOVED lines=10> */
[----:B------:R-:W-:Y:S01]  /*18cc0*/  UIADD3.64 UR58, UR6, 0x802, URZ ;  /* 0x00000802063a7897 */ /* 0x000fe2000fffe03f */
[----:B------:R-:W-:Y:S01]  /*18cd0*/  FADD R5, R5, R6 ;  /* 0x0000000605057221 */ /* 0x000fe20000000000 */
[----:B------:R-:W-:-:S03]  /*18ce0*/  FADD R233, R233, R234 ;  /* 0x000000eae9e97221 */ /* 0x000fc60000000000 */
[----:B------:R-:W-:Y:S01]  /*18cf0*/  FADD R5, R7, R5 ;  /* 0x0000000507057221 */ /* 0x000fe20000000000 */
[----:B------:R-:W-:-:S03]  /*18d00*/  FADD R233, R235, R233 ;  /* 0x000000e9ebe97221 */ /* 0x000fc60000000000 */
[----:B------:R-:W-:Y:S01]  /*18d10*/  FADD R5, R8, R5 ;  /* 0x0000000508057221 */ /* 0x000fe20000000000 */
[----:B------:R-:W-:-:S03]  /*18d20*/  FADD R233, R236, R233 ;  /* 0x000000e9ece97221 */ /* 0x000fc60000000000 */
[----:B------:R-:W-:Y:S01]  /*18d30*/  FADD R5, R9, R5 ;  /* 0x0000000509057221 */ /* 0x000fe20000000000 */
[----:B------:R-:W-:Y:S01]  /*18d40*/  FADD R233, R196, R233 ;  /* 0x000000e9c4e97221 */ /* 0x000fe20000000000 */
[----:B------:R-:W-:Y:S01]  /*18d50*/  UIADD3.64 UR6, UR6, 0x804, URZ ;  /* 0x0000080406067897 */ /* 0x000fe2000fffe03f */
[----:B------:R-:W1:Y:S01]  /*18d60*/  S2R R241, SR_CTAID.X ;  /* 0x0000000000f17919 */ /* 0x000e620000002500 */
[----:B------:R-:W-:Y:S01]  /*18d70*/  FADD R5, R10, R5 ;  /* 0x000000050a057221 */ /* 0x000fe20000000000 */
[----:B------:R-:W-:Y:S01]  /*18d80*/  FADD R233, R204, R233 ;  /* 0x000000e9cce97221 */ /* 0x000fe20000000000 */
[----:B------:R-:W-:Y:S01]  /*18d90*/  VIADD R217, R217, 0x80 ;  /* 0x00000080d9d97836 */ /* 0x000fe20000000000 */
[----:B------:R-:W3:Y:S01]  /*18da0*/  LDC R9, c[0x0][0x254] ;  /* 0x00009500ff097b82 */ /* 0x000ee20000000800 */
[----:B------:R-:W-:Y:S01]  /*18db0*/  FADD R5, R11, R5 ;  /* 0x000000050b057221 */ /* 0x000fe20000000000 */
[----:B------:R-:W-:-:S05]  /*18dc0*/  FADD R233, R192, R233 ;  /* 0x000000e9c0e97221 */ /* 0x000fca0000000000 */
[----:B------:R-:W-:Y:S01]  /*18dd0*/  HGMMA.64x256x16.F32.BF16 R24, R180, gdesc[UR56], R24 ;  /* 0x03e00038b4187df0 */ /* 0x000fe20008701818 */
[----:B------:R-:W-:Y:S01]  /*18de0*/  FADD R5, R12, R5 ;  /* 0x000000050c057221 */ /* 0x000fe20000000000 */
[----:B------:R-:W-:-:S03]  /*18df0*/  FADD R233, R209, R233 ;  /* 0x000000e9d1e97221 */ /* 0x000fc60000000000 */
        /* <DEDUP_REMOVED lines=44> */
[----:B------:R-:W-:Y:S02]  /*190c0*/  HGMMA.64x256x16.F32.BF16 R24, R184, gdesc[UR4], R24, gsb0 ;  /* 0x03e00004b8187df0 */ /* 0x000fe40008001818 */
[----:B------:R-:W-:Y:S01]  /*190d0*/  FADD R5, R218, R5 ;  /* 0x00000005da057221 */ /* 0x000fe20000000000 */
[----:B------:R-:W-:-:S03]  /*190e0*/  FADD R233, R188, R233 ;  /* 0x000000e9bce97221 */ /* 0x000fc60000000000 */
[----:B------:R-:W-:Y:S01]  /*190f0*/  FADD R5, R222, R5 ;  /* 0x00000005de057221 */ /* 0x000fe20000000000 */
[----:B------:R-:W-:-:S04]  /*19100*/  FADD R233, R200, R233 ;  /* 0x000000e9c8e97221 */ /* 0x000fc80000000000 */
[----:B------:R-:W0:Y:S04]  /*19110*/  SHFL.BFLY PT, R6, R5, 0x2, 0x1f ;  /* 0x0c401f0005067f89 */ /* 0x000e2800000e0000 */
[----:B------:R-:W1:Y:S01]  /*19120*/  SHFL.BFLY PT, R7, R233, 0x2, 0x1f ;  /* 0x0c401f00e9077f89 */ /* 0x000e6200000e0000 */
[----:B0-----:R-:W-:Y:S01]  /*19130*/  FADD R6, R5, R6 ;  /* 0x0000000605067221 */ /* 0x001fe20000000000 */
[----:B-1----:R-:W-:-:S04]  /*19140*/  FADD R7, R233, R7 ;  /* 0x00000007e9077221 */ /* 0x002fc80000000000 */
[----:B------:R-:W0:Y:S04]  /*19150*/  SHFL.BFLY PT, R5, R6, 0x1, 0x1f ;  /* 0x0c201f0006057f89 */ /* 0x000e2800000e0000 */
[----:B------:R-:W1:Y:S01]  /*19160*/  SHFL.BFLY PT, R8, R7, 0x1, 0x1f ;  /* 0x0c201f0007087f89 */ /* 0x000e6200000e0000 */
[----:B------:R-:W-:-:S05]  /*19170*/  SHF.L.U32 R241, R241, 0x6, RZ ;  /* 0x00000006f1f17819 */ /* 0x000fca00000006ff */
[----:B------:R-:W-:Y:S01]  /*19180*/  VIADD R241, R241, 0x40 ;  /* 0x00000040f1f17836 */ /* 0x000fe20000000000 */
[----:B------:R3:W-:Y:S04]  /*19190*/  STL [R1+0x2d8], R217 ;  /* 0x0002d8d901007387 */ /* 0x0007e80000100800 */
[----:B------:R-:W-:Y:S01]  /*191a0*/  ISETP.GE.AND P0, PT, R217, R241, PT ;  /* 0x000000f1d900720c */ /* 0x000fe20003f06270 */
[----:B0-----:R-:W-:Y:S01]  /*191b0*/  FADD R5, R6, R5 ;  /* 0x0000000506057221 */ /* 0x001fe20000000000 */
[----:B-1----:R-:W-:-:S03]  /*191c0*/  FADD R8, R7, R8 ;  /* 0x0000000807087221 */ /* 0x002fc60000000000 */
[----:B--2---:R-:W-:Y:S01]  /*191d0*/  FFMA R244, R232, R244, R5 ;  /* 0x000000f4e8f47223 */ /* 0x004fe20000000005 */
[----:B----4-:R-:W-:-:S04]  /*191e0*/  FFMA R243, R193, R243, R8 ;  /* 0x000000f3c1f37223 */ /* 0x010fc80000000008 */
[----:B------:R0:W-:Y:S04]  /*191f0*/  STL [R1+0x344], R244 ;  /* 0x000344f401007387 */ /* 0x0001e80000100800 */
[----:B---3--:R0:W5:Y:S04]  /*19200*/  LDL.LU R217, [R1+0xb64] ;  /* 0x000b640001d97983 */ /* 0x0081680000300800 */
[----:B------:R0:W-:Y:S04]  /*19210*/  STL [R1+0x340], R243 ;  /* 0x000340f301007387 */ /* 0x0001e80000100800 */
[----:B------:R0:W-:Y:S04]  /*19220*/  STL [R1+0x338], R171 ;  /* 0x000338ab01007387 */ /* 0x0001e80000100800 */
[----:B------:R0:W-:Y:S01]  /*19230*/  STL [R1+0x33c], R226 ;  /* 0x00033ce201007387 */ /* 0x0001e20000100800 */
[----:B------:R-:W-:Y:S01]  /*19240*/  LEA R2, R9, R2, 0x7 ;  /* 0x0000000209027211 */ /* 0x000fe200078e38ff */
[----:B------:R-:W-:Y:S01]  /*19250*/  IMAD R3, R238, 0x80, R3 ;  /* 0x00000080ee037824 */ /* 0x000fe200078e0203 */
[----:B------:R-:W-:Y:S01]  /*19260*/  MOV R6, R171 ;  /* 0x000000ab00067202 */ /* 0x000fe20000000f00 */
[----:B------:R-:W-:Y:S01]  /*19270*/  IMAD.MOV.U32 R5, RZ, RZ, R226 ;  /* 0x000000ffff057224 */ /* 0x000fe200078e00e2 */
[----:B------:R-:W-:-:S02]  /*19280*/  WARPGROUP.DEPBAR.LE gsb0, 0x0 ;  /* 0x00008000000079c5 */ /* 0x000fc40000010000 */
[----:B------:R-:W-:Y:S05]  /*19290*/  @!P0 BRA `(.L_x_1) ;  /* 0xfffffef8003c8947 */ /* 0x000fea000383ffff */
.L_x_0:
[----:B------:R-:W2:Y:S04]  /*192a0*/  LDL.LU R12, [R1+0x344] ;  /* 0x00034400010c7983 */ /* 0x000ea80000300800 */
[----:B------:R-:W3:Y:S01]  /*192b0*/  LDL.LU R13, [R1+0x340] ;  /* 0x00034000010d7983 */ /* 0x000ee20000300800 */
[----:B------:R-:W-:Y:S01]  /*192c0*/  FMUL R14, R139, 0.25 ;  /* 0x3e8000008b0e7820 */ /* 0x000fe20000400000 */
[----:B------:R-:W-:Y:S01]  /*192d0*/  FMUL R15, R42, 0.25 ;  /* 0x3e8000002a0f7820 */ /* 0x000fe20000400000 */
[----:B------:R-:W-:Y:S01]  /*192e0*/  FMUL R16, R39, 0.25 ;  /* 0x3e80000027107820 */ /* 0x000fe20000400000 */
[----:B------:R-:W1:Y:S01]  /*192f0*/  S2R R218, SR_TID.X ;  /* 0x0000000000da7919 */ /* 0x000e620000002100 */
[----:B------:R-:W-:Y:S01]  /*19300*/  FMUL R17, R30, 0.25 ;  /* 0x3e8000001e117820 */ /* 0x000fe20000400000 */
[----:B------:R-:W-:Y:S01]  /*19310*/  FMUL R20, R27, 0.25 ;  /* 0x3e8000001b147820 */ /* 0x000fe20000400000 */
[----:B------:R-:W-:Y:S01]  /*19320*/  FMUL R19, R136, 0.25 ;  /* 0x3e80000088137820 */ /* 0x000fe20000400000 */
[----:B------:R-:W4:Y:S01]  /*19330*/  S2R R9, SR_TID.X ;  /* 0x0000000000097919 */ /* 0x000f220000002100 */
[----:B------:R-:W-:Y:S01]  /*19340*/  FMUL R21, R72, 0.25 ;  /* 0x3e80000048157820 */ /* 0x000fe20000400000 */
[----:B------:R-:W-:Y:S01]  /*19350*/  FMUL R22, R69, 0.25 ;  /* 0x3e80000045167820 */ /* 0x000fe20000400000 */
[----:B------:R-:W-:Y:S01]  /*19360*/  FMUL R23, R68, 0.25 ;  /* 0x3e80000044177820 */ /* 0x000fe20000400000 */
[----:B------:R-:W-:Y:S01]  /*19370*/  FMUL R156, R33, 0.25 ;  /* 0x3e800000219c7820 */ /* 0x000fe20000400000 */
[----:B------:R-:W0:Y:S01]  /*19380*/  S2R R236, SR_CTAID.X ;  /* 0x0000000000ec7919 */ /* 0x000e220000002500 */
[----:B------:R-:W3:Y:S01]  /*19390*/  S2R R237, SR_CTAID.Y ;  /* 0x0000000000ed7919 */ /* 0x000ee20000002600 */
[----:B-1----:R-:W-:-:S02]  /*193a0*/  LOP3.LUT R3, R218, 0x60, RZ, 0xc0, !PT ;  /* 0x00000060da037812 */ /* 0x002fc400078ec0ff */
[C---:B------:R-:W-:Y:S02]  /*193b0*/  LOP3.LUT R2, R218.reuse, 0x1c, RZ, 0xc0, !PT ;  /* 0x0000001cda027812 */ /* 0x040fe400078ec0ff */
[C---:B-----5:R-:W-:Y:S02]  /*193c0*/  LOP3.LUT R4, R218.reuse, 0xc0, RZ, 0xc0, !PT ;  /* 0x000000c0da047812 */ /* 0x060fe400078ec0ff */
[----:B------:R-:W-:Y:S01]  /*193d0*/  LEA R8, R3, R2, 0x1 ;  /* 0x0000000203087211 */ /* 0x000fe200078e08ff */
[----:B------:R-:W-:Y:S01]  /*193e0*/  IMAD.SHL.U32 R2, R218, 0x200, RZ ;  /* 0x00000200da027824 */ /* 0x000fe200078e00ff */
[----:B------:R-:W-:Y:S01]  /*193f0*/  ISETP.NE.U32.AND P0, PT, R4, RZ, PT ;  /* 0x000000ff0400720c */ /* 0x000fe20003f05070 */
[C---:B------:R-:W-:Y:S01]  /*19400*/  IMAD.SHL.U32 R4, R218.reuse, 0x8, RZ ;  /* 0x00000008da047824 */ /* 0x040fe200078e00ff */
[----:B------:R-:W-:Y:S01]  /*19410*/  SHF.L.U32 R3, R218, 0xb, RZ ;  /* 0x0000000bda037819 */ /* 0x000fe200000006ff */
[----:B0-----:R-:W-:Y:S01]  /*19420*/  IMAD.SHL.U32 R236, R236, 0x40, RZ ;  /* 0x00000040ecec7824 */ /* 0x001fe200078e00ff */
[----:B------:R-:W-:-:S02]  /*19430*/  SHF.L.U32 R7, R218, 0x2, RZ ;  /* 0x00000002da077819 */ /* 0x000fc400000006ff */
[----:B------:R-:W-:Y:S02]  /*19440*/  LOP3.LUT R11, R218, 0x3, RZ, 0xc0, !PT ;  /* 0x00000003da0b7812 */ /* 0x000fe400078ec0ff */
[----:B------:R-:W-:Y:S02]  /*19450*/  LOP3.LUT R2, R2, 0x3000, RZ, 0xc0, !PT ;  /* 0x0000300002027812 */ /* 0x000fe400078ec0ff */
[----:B----4-:R-:W-:Y:S02]  /*19460*/  LOP3.LUT R10, R9, 0x7f, RZ, 0xc0, !PT ;  /* 0x0000007f090a7812 */ /* 0x010fe400078ec0ff */
[----:B------:R-:W-:Y:S01]  /*19470*/  LOP3.LUT R3, R3, 0x3000, RZ, 0xc0, !PT ;  /* 0x0000300003037812 */ /* 0x000fe200078ec0ff */
[----:B------:R-:W-:Y:S01]  /*19480*/  IMAD R2, R11, 0x20, R2 ;  /* 0x000000200b027824 */ /* 0x000fe200078e0202 */
[----:B------:R-:W-:Y:S02]  /*19490*/  LOP3.LUT R9, R4, 0x38, RZ, 0xc0, !PT ;  /* 0x0000003804097812 */ /* 0x000fe400078ec0ff */
[----:B------:R-:W-:-:S02]  /*194a0*/  LOP3.LUT R4, R7, 0xc0, RZ, 0xc0, !PT ;  /* 0x000000c007047812 */ /* 0x000fc400078ec0ff */
[----:B------:R-:W-:Y:S01]  /*194b0*/  LEA R7, R10, R3, 0x4 ;  /* 0x000000030a077211 */ /* 0x000fe200078e20ff */
[----:B------:R-:W-:Y:S01]  /*194c0*/  IMAD.SHL.U32 R3, R8, 0x4, RZ ;  /* 0x0000000408037824 */ /* 0x000fe200078e00ff */
[----:B------:R-:W-:Y:S02]  /*194d0*/  IADD3 R11, R4, R0, R9 ;  /* 0x00000000040b7210 */ /* 0x000fe40007ffe009 */
[C---:B------:R-:W-:Y:S02]  /*194e0*/  LOP3.LUT R9, R218.reuse, 0x80, RZ, 0xc0, !PT ;  /* 0x00000080da097812 */ /* 0x040fe400078ec0ff */
[----:B------:R-:W-:Y:S02]  /*194f0*/  SHF.R.U32.HI R4, RZ, 0x1, R218 ;  /* 0x00000001ff047819 */ /* 0x000fe400000116da */
[----:B------:R-:W-:Y:S02]  /*19500*/  SHF.L.U32 R8, R218, 0x1, RZ ;  /* 0x00000001da087819 */ /* 0x000fe400000006ff */
[----:B------:R-:W-:-:S02]  /*19510*/  LOP3.LUT R3, R2, R3, RZ, 0x3c, !PT ;  /* 0x0000000302037212 */ /* 0x000fc400078e3cff */
[----:B------:R-:W-:Y:S01]  /*19520*/  LOP3.LUT R10, R4, 0x4, RZ, 0xc0, !PT ;  /* 0x00000004040a7812 */ /* 0x000fe200078ec0ff */
[----:B------:R-:W-:Y:S01]  /*19530*/  IMAD R4, R9, 0x10, R0 ;  /* 0x0000001009047824 */ /* 0x000fe200078e0200 */
[----:B------:R-:W-:Y:S02]  /*19540*/  SHF.R.U32.HI R2, RZ, 0x2, R9 ;  /* 0x00000002ff027819 */ /* 0x000fe40000011609 */
[----:B------:R-:W-:Y:S01]  /*19550*/  LOP3.LUT R9, R8, 0xf8, RZ, 0xc0, !PT ;  /* 0x000000f808097812 */ /* 0x000fe200078ec0ff */
[----:B------:R-:W-:Y:S01]  /*19560*/  IMAD.IADD R4, R3, 0x1, R4 ;  /* 0x0000000103047824 */ /* 0x000fe200078e0204 */
[----:B------:R-:W-:Y:S02]  /*19570*/  LOP3.LUT R7, R7, R2, RZ, 0x3c, !PT ;  /* 0x0000000207077212 */ /* 0x000fe400078e3cff */
[----:B------:R-:W-:Y:S01]  /*19580*/  IADD3 R3, R0, R9, RZ ;  /* 0x0000000900037210 */ /* 0x000fe20007ffe0ff */
[----:B------:R-:W-:Y:S01]  /*19590*/  FMUL R9, R150, 0.25 ;  /* 0x3e80000096097820 */ /* 0x000fe20000400000 */
[----:B------:R-:W-:Y:S01]  /*195a0*/  IADD3 R2, R10, R11, RZ ;  /* 0x0000000b0a027210 */ /* 0x000fe20007ffe0ff */
[----:B------:R-:W-:Y:S01]  /*195b0*/  FMUL R10, R151, 0.25 ;  /* 0x3e800000970a7820 */ /* 0x000fe20000400000 */
[----:B------:R-:W-:Y:S01]  /*195c0*/  FMUL R11, R26, 0.25 ;  /* 0x3e8000001a0b7820 */ /* 0x000fe20000400000 */
[----:B------:R-:W-:Y:S01]  /*195d0*/  LOP3.LUT R236, R236, 0x3f, R218, 0xf8, !PT ;  /* 0x0000003fecec7812 */ /* 0x000fe200078ef8da */
[----:B------:R-:W-:Y:S01]  /*195e0*/  BAR.SYNC.DEFER_BLOCKING 0x0 ;  /* 0x0000000000007b1d */ /* 0x000fe20000010000 */
[----:B--2---:R-:W-:Y:S01]  /*195f0*/  MOV R18, R12 ;  /* 0x0000000c00127202 */ /* 0x004fe20000000f00 */
[----:B------:R-:W-:Y:S01]  /*19600*/  FMUL R12, R143, 0.25 ;  /* 0x3e8000008f0c7820 */ /* 0x000fe20000400000 */
[----:B---3--:R-:W-:Y:S01]  /*19610*/  IMAD.MOV.U32 R8, RZ, RZ, R13 ;  /* 0x000000ffff087224 */ /* 0x008fe200078e000d */
[----:B------:R-:W-:Y:S01]  /*19620*/  LOP3.LUT R13, R7, 0x40, RZ, 0x3c, !PT ;  /* 0x00000040070d7812 */ /* 0x000fe200078e3cff */
[----:B------:R-:W-:-:S03]  /*19630*/  IMAD.IADD R7, R0, 0x1, R7 ;  /* 0x0000000100077824 */ /* 0x000fc600078e0207 */
[----:B------:R-:W-:Y:S02]  /*19640*/  FSETP.GT.AND P1, PT, |R8|, 8.50705917302346158658e+37, PT ;  /* 0x7e8000000800780b */ /* 0x000fe40003f24200 */
[----:B------:R-:W-:Y:S01]  /*19650*/  IADD3 R0, R0, R13, RZ ;  /* 0x0000000d00007210 */ /* 0x000fe20007ffe0ff */
[----:B------:R-:W-:Y:S01]  /*19660*/  FMUL R13, R130, 0.25 ;  /* 0x3e800000820d7820 */ /* 0x000fe20000400000 */
[----:B------:R-:W-:Y:S01]  /*19670*/  FSEL R150, R9, R150, P1 ;  /* 0x0000009609967208 */ /* 0x000fe20000800000 */
        /* <DEDUP_REMOVED lines=93> */
[----:B------:R-:W-:-:S02]  /*19c50*/  FSEL R58, R9, R58, P1 ;  /* 0x0000003a093a7208 */ /* 0x000fc40000800000 */
[----:B------:R-:W-:Y:S02]  /*19c60*/  FSEL R55, R10, R55, P1 ;  /* 0x000000370a377208 */ /* 0x000fe40000800000 */
[----:B------:R-:W-:Y:S01]  /*19c70*/  FSEL R9, R12, R51, P1 ;  /* 0x000000330c097208 */ /* 0x000fe20000800000 */
[----:B------:R-:W-:Y:S01]  /*19c80*/  FMUL R12, R47, 0.25 ;  /* 0x3e8000002f0c7820 */ /* 0x000fe20000400000 */
[----:B------:R-:W-:Y:S01]  /*19c90*/  FSEL R10, R13, R50, P1 ;  /* 0x000000320d0a7208 */ /* 0x000fe20000800000 */
[----:B------:R-:W-:Y:S01]  /*19ca0*/  FMUL R13, R46, 0.25 ;  /* 0x3e8000002e0d7820 */ /* 0x000fe20000400000 */
[----:B------:R-:W-:Y:S01]  /*19cb0*/  FSEL R59, R14, R59, P1 ;  /* 0x0000003b0e3b7208 */ /* 0x000fe20000800000 */
[----:B------:R-:W-:Y:S01]  /*19cc0*/  FMUL R14, R43, 0.25 ;  /* 0x3e8000002b0e7820 */ /* 0x000fe20000400000 */
[----:B------:R-:W-:Y:S01]  /*19cd0*/  FSEL R54, R11, R54, P1 ;  /* 0x000000360b367208 */ /* 0x000fe20000800000 */
[----:B------:R-:W-:Y:S01]  /*19ce0*/  IMAD.MOV.U32 R50, RZ, RZ, R18 ;  /* 0x000000ffff327224 */ /* 0x000fe200078e0012 */
        /* <DEDUP_REMOVED lines=14> */
[----:B------:R-:W-:Y:S01]  /*19dd0*/  FSETP.GT.AND P2, PT, |R50|, 8.50705917302346158658e+37, PT ;  /* 0x7e8000003200780b */ /* 0x000fe20003f44200 */
        /* <DEDUP_REMOVED lines=38> */
[----:B------:R-:W-:Y:S01]  /*1a040*/  FMUL R37, R50, 8388608 ;  /* 0x4b00000032257820 */ /* 0x000fe20000400000 */
[----:B------:R-:W-:Y:S01]  /*1a050*/  FSEL R132, R15, R132, P2 ;  /* 0x000000840f847208 */ /* 0x000fe20001000000 */
[----:B------:R-:W-:Y:S01]  /*1a060*/  FMUL R15, R124, 0.25 ;  /* 0x3e8000007c0f7820 */ /* 0x000fe20000400000 */
[----:B------:R-:W-:Y:S01]  /*1a070*/  FSETP.GEU.AND P3, PT, R50, 1.175494350822287508e-38, PT ;  /* 0x008000003200780b */ /* 0x000fe20003f6e000 */
[----:B------:R-:W-:Y:S01]  /*1a080*/  FMUL R35, R44, 0.25 ;  /* 0x3e8000002c237820 */ /* 0x000fe20000400000 */
[----:B------:R-:W-:Y:S01]  /*1a090*/  FSEL R133, R16, R133, P2 ;  /* 0x0000008510857208 */ /* 0x000fe20001000000 */
[----:B------:R-:W-:Y:S01]  /*1a0a0*/  FMUL R16, R121, 0.25 ;  /* 0x3e80000079107820 */ /* 0x000fe20000400000 */
[----:B------:R-:W-:Y:S01]  /*1a0b0*/  FSEL R128, R17, R128, P2 ;  /* 0x0000008011807208 */ /* 0x000fe20001000000 */
[----:B------:R-:W-:Y:S01]  /*1a0c0*/  FMUL R17, R120, 0.25 ;  /* 0x3e80000078117820 */ /* 0x000fe20000400000 */
[----:B------:R-:W-:Y:S01]  /*1a0d0*/  FSEL R129, R18, R129, P2 ;  /* 0x0000008112817208 */ /* 0x000fe20001000000 */
[----:B------:R-:W-:Y:S01]  /*1a0e0*/  FMUL R18, R117, 0.25 ;  /* 0x3e80000075127820 */ /* 0x000fe20000400000 */
[----:B------:R-:W-:Y:S01]  /*1a0f0*/  FSEL R37, R37, R50, !P3 ;  /* 0x0000003225257208 */ /* 0x000fe20005800000 */
        /* <DEDUP_REMOVED lines=9> */
[----:B------:R-:W-:Y:S01]  /*1a190*/  IADD3 R32, R37, -0x3f3504f3, RZ ;  /* 0xc0cafb0d25207810 */ /* 0x000fe20007ffe0ff */
[----:B------:R-:W-:Y:S01]  /*1a1a0*/  FMUL R45, R28, 0.25 ;  /* 0x3e8000001c2d7820 */ /* 0x000fe20000400000 */
[----:B------:R-:W-:Y:S01]  /*1a1b0*/  FSEL R117, R18, R117, P2 ;  /* 0x0000007512757208 */ /* 0x000fe20001000000 */
[----:B------:R-:W-:Y:S01]  /*1a1c0*/  FMUL R18, R109, 0.25 ;  /* 0x3e8000006d127820 */ /* 0x000fe20000400000 */
[----:B------:R-:W-:Y:S01]  /*1a1d0*/  FSETP.GEU.AND P5, PT, |R8|, 1.175494350822287508e-38, PT ;  /* 0x008000000800780b */ /* 0x000fe20003fae200 */
        /* <DEDUP_REMOVED lines=9> */
[----:B------:R-:W-:Y:S01]  /*1a270*/  LOP3.LUT R160, R32, 0xff800000, RZ, 0xc0, !PT ;  /* 0xff80000020a07812 */ /* 0x000fe200078ec0ff */
[----:B------:R-:W-:Y:S01]  /*1a280*/  FMUL R44, R29, 0.25 ;  /* 0x3e8000001d2c7820 */ /* 0x000fe20000400000 */
[----:B------:R-:W-:Y:S01]  /*1a290*/  FSEL R113, R16, R113, P2 ;  /* 0x0000007110717208 */ /* 0x000fe20001000000 */
[----:B------:R-:W-:Y:S01]  /*1a2a0*/  FMUL R16, R101, 0.25 ;  /* 0x3e80000065107820 */ /* 0x000fe20000400000 */
[----:B------:R-:W-:Y:S01]  /*1a2b0*/  FSEL R32, RZ, -23, P3 ;  /* 0xc1b80000ff207808 */ /* 0x000fe20001800000 */
[----:B------:R-:W-:Y:S01]  /*1a2c0*/  @!P5 FMUL R127, R127, 16777216 ;  /* 0x4b8000007f7fd820 */ /* 0x000fe20000400000 */
[----:B------:R-:W-:Y:S01]  /*1a2d0*/  FSEL R108, R17, R108, P2 ;  /* 0x0000006c116c7208 */ /* 0x000fe20001000000 */
[----:B------:R-:W-:Y:S01]  /*1a2e0*/  FMUL R17, R100, 0.25 ;  /* 0x3e80000064117820 */ /* 0x000fe20000400000 */
[----:B------:R-:W-:Y:S01]  /*1a2f0*/  FSETP.GEU.AND P4, PT, R8, 1.175494350822287508e-38, PT ;  /* 0x008000000800780b */ /* 0x000fe20003f8e000 */
[----:B------:R-:W-:Y:S01]  /*1a300*/  @!P5 FMUL R122, R122, 16777216 ;  /* 0x4b8000007a7ad820 */ /* 0x000fe20000400000 */
[C---:B------:R-:W-:Y:S01]  /*1a310*/  FSETP.GEU.AND P3, PT, |R50|.reuse, 1.175494350822287508e-38, PT ;  /* 0x008000003200780b */ /* 0x040fe20003f6e200 */
[----:B------:R-:W-:Y:S01]  /*1a320*/  @P2 FMUL R50, R50, 0.25 ;  /* 0x3e80000032322820 */ /* 0x000fe20000400000 */
[----:B------:R-:W-:Y:S01]  /*1a330*/  FSEL R109, R18, R109, P2 ;  /* 0x0000006d126d7208 */ /* 0x000fe20001000000 */
[----:B------:R-:W-:Y:S01]  /*1a340*/  FMUL R18, R97, 0.25 ;  /* 0x3e80000061127820 */ /* 0x000fe20000400000 */
[----:B------:R-:W-:Y:S01]  /*1a350*/  FSEL R136, R19, R136, P2 ;  /* 0x0000008813887208 */ /* 0x000fe20001000000 */
[----:B------:R-:W-:Y:S01]  /*1a360*/  FMUL R19, R116, 0.25 ;  /* 0x3e80000074137820 */ /* 0x000fe20000400000 */
[----:B------:R-:W-:Y:S01]  /*1a370*/  FSEL R125, R20, R125, P2 ;  /* 0x0000007d147d7208 */ /* 0x000fe20001000000 */
[----:B------:R-:W-:Y:S01]  /*1a380*/  FMUL R20, R105, 0.25 ;  /* 0x3e80000069147820 */ /* 0x000fe20000400000 */
[----:B------:R-:W-:Y:S01]  /*1a390*/  FSEL R169, R47, R36, P2 ;  /* 0x000000242fa97208 */ /* 0x000fe20001000000 */
[----:B------:R-:W-:Y:S01]  /*1a3a0*/  @!P5 FMUL R11, R11, 16777216 ;  /* 0x4b8000000b0bd820 */ /* 0x000fe20000400000 */
[----:B------:R-:W-:Y:S01]  /*1a3b0*/  FSEL R104, R15, R104, P2 ;  /* 0x000000680f687208 */ /* 0x000fe20001000000 */
[----:B------:R-:W-:Y:S01]  /*1a3c0*/  FMUL R15, R92, 0.25 ;  /* 0x3e8000005c0f7820 */ /* 0x000fe20000400000 */
[----:B------:R-:W-:Y:S01]  /*1a3d0*/  FSEL R36, R35, R8, !P4 ;  /* 0x0000000823247208 */ /* 0x000fe20006000000 */
        /* <DEDUP_REMOVED lines=22> */
[----:B------:R-:W-:Y:S01]  /*1a540*/  FSEL R85, R20, R85, P2 ;  /* 0x0000005514557208 */ /* 0x000fe20001000000 */
[----:B------:R-:W-:Y:S01]  /*1a550*/  FMUL R19, R76, 0.25 ;  /* 0x3e8000004c137820 */ /* 0x000fe20000400000 */
[----:B------:R-:W0:Y:S01]  /*1a560*/  MUFU.RCP R8, R8 ;  /* 0x0000000800087308 */ /* 0x000e220000001000 */
[----:B------:R-:W-:Y:S01]  /*1a570*/  FSEL R84, R15, R84, P2 ;  /* 0x000000540f547208 */ /* 0x000fe20001000000 */
[----:B------:R-:W-:Y:S01]  /*1a580*/  FMUL R20, R73, 0.25 ;  /* 0x3e80000049147820 */ /* 0x000fe20000400000 */
[----:B------:R-:W-:Y:S01]  /*1a590*/  FSEL R15, R16, R81, P2 ;  /* 0x00000051100f7208 */ /* 0x000fe20001000000 */
[----:B------:R-:W-:Y:S01]  /*1a5a0*/  @!P5 FMUL R12, R12, 16777216 ;  /* 0x4b8000000c0cd820 */ /* 0x000fe20000400000 */
[----:B------:R-:W-:Y:S01]  /*1a5b0*/  FSEL R16, R17, R80, P2 ;  /* 0x0000005011107208 */ /* 0x000fe20001000000 */
[----:B------:R-:W-:Y:S01]  /*1a5c0*/  @!P3 FMUL R161, R161, 16777216 ;  /* 0x4b800000a1a1b820 */ /* 0x000fe20000400000 */
[----:B------:R-:W-:Y:S01]  /*1a5d0*/  FSEL R17, R18, R77, P2 ;  /* 0x0000004d12117208 */ /* 0x000fe20001000000 */
[----:B------:R-:W1:Y:S01]  /*1a5e0*/  MUFU.RCP R158, R50 ;  /* 0x00000032009e7308 */ /* 0x000e620000001000 */
[----:B------:R-:W-:Y:S01]  /*1a5f0*/  FSEL R18, R19, R76, P2 ;  /* 0x0000004c13127208 */ /* 0x000fe20001000000 */
[----:B------:R-:W-:Y:S01]  /*1a600*/  @!P3 FMUL R163, R163, 16777216 ;  /* 0x4b800000a3a3b820 */ /* 0x000fe20000400000 */
[----:B------:R-:W-:Y:S01]  /*1a610*/  FSEL R19, R20, R73, P2 ;  /* 0x0000004914137208 */ /* 0x000fe20001000000 */
[----:B------:R-:W-:Y:S01]  /*1a620*/  @!P5 FMUL R139, R139, 16777216 ;  /* 0x4b8000008b8bd820 */ /* 0x000fe20000400000 */
[----:B------:R-:W-:Y:S01]  /*1a630*/  FSEL R20, R21, R72, P2 ;  /* 0x0000004815147208 */ /* 0x000fe20001000000 */
[----:B------:R-:W-:Y:S01]  /*1a640*/  @!P5 FMUL R13, R13, 16777216 ;  /* 0x4b8000000d0dd820 */ /* 0x000fe20000400000 */
[----:B------:R-:W-:Y:S01]  /*1a650*/  FSEL R21, R22, R69, P2 ;  /* 0x0000004516157208 */ /* 0x000fe20001000000 */
[----:B------:R-:W-:Y:S01]  /*1a660*/  @!P5 FMUL R115, R115, 16777216 ;  /* 0x4b8000007373d820 */ /* 0x000fe20000400000 */
[----:B------:R-:W-:Y:S01]  /*1a670*/  FSEL R22, R23, R68, P2 ;  /* 0x0000004417167208 */ /* 0x000fe20001000000 */
[----:B0-----:R-:W-:Y:S01]  /*1a680*/  FMUL R60, R8, R127 ;  /* 0x0000007f083c7220 */ /* 0x001fe20000400000 */
[----:B------:R-:W-:Y:S01]  /*1a690*/  FSEL R23, R34, R65, P2 ;  /* 0x0000004122177208 */ /* 0x000fe20001000000 */
[----:B------:R-:W-:Y:S01]  /*1a6a0*/  FMUL R34, R61, 0.25 ;  /* 0x3e8000003d227820 */ /* 0x000fe20000400000 */
[----:B------:R-:W-:Y:S01]  /*1a6b0*/  FSEL R156, R156, R33, P2 ;  /* 0x000000219c9c7208 */ /* 0x000fe20001000000 */
[----:B------:R-:W-:-:S02]  /*1a6c0*/  VIADD R33, R36, 0xc0cafb0d ;  /* 0xc0cafb0d24217836 */ /* 0x000fc40000000000 */
[C---:B------:R-:W-:Y:S01]  /*1a6d0*/  FMUL R127, R8.reuse, R12 ;  /* 0x0000000c087f7220 */ /* 0x040fe20000400000 */
[----:B------:R-:W-:Y:S01]  /*1a6e0*/  FMUL R47, R8, R139 ;  /* 0x0000008b082f7220 */ /* 0x000fe20000400000 */
[----:B------:R-:W-:Y:S01]  /*1a6f0*/  FSEL R153, R34, R61, P2 ;  /* 0x0000003d22997208 */ /* 0x000fe20001000000 */
[C---:B------:R-:W-:Y:S01]  /*1a700*/  FMUL R61, R8.reuse, R122 ;  /* 0x0000007a083d7220 */ /* 0x040fe20000400000 */
[----:B------:R-:W-:Y:S01]  /*1a710*/  FMUL R122, R8, R11 ;  /* 0x0000000b087a7220 */ /* 0x000fe20000400000 */
[C---:B-1----:R-:W-:Y:S01]  /*1a720*/  FMUL R11, R158.reuse, R161 ;  /* 0x000000a19e0b7220 */ /* 0x042fe20000400000 */
[----:B------:R-:W-:Y:S01]  /*1a730*/  FMUL R12, R158, R163 ;  /* 0x000000a39e0c7220 */ /* 0x000fe20000400000 */
[----:B------:R-:W-:Y:S01]  /*1a740*/  LOP3.LUT R159, R33, 0xff800000, RZ, 0xc0, !PT ;  /* 0xff800000219f7812 */ /* 0x000fe200078ec0ff */
[----:B------:R-:W-:Y:S01]  /*1a750*/  FMUL R34, R53, 0.25 ;  /* 0x3e80000035227820 */ /* 0x000fe20000400000 */
[----:B------:R-:W-:Y:S01]  /*1a760*/  I2FP.F32.S32 R33, R160 ;  /* 0x000000a000217245 */ /* 0x000fe20000201400 */
[----:B------:R-:W-:Y:S01]  /*1a770*/  IMAD.IADD R160, R37, 0x1, -R160 ;  /* 0x0000000125a07824 */ /* 0x000fe200078e0aa0 */
[----:B------:R-:W-:Y:S01]  /*1a780*/  F2FP.BF16.F32.PACK_AB R11, R11, R12 ;  /* 0x0000000c0b0b723e */ /* 0x000fe200000010ff */
[----:B------:R-:W-:Y:S01]  /*1a790*/  FMUL R139, R8, R13 ;  /* 0x0000000d088b7220 */ /* 0x000fe20000400000 */
[----:B------:R-:W-:Y:S01]  /*1a7a0*/  MOV R12, 0x3dc6b27f ;  /* 0x3dc6b27f000c7802 */ /* 0x000fe20000000f00 */
[----:B------:R-:W-:Y:S01]  /*1a7b0*/  FADD R160, R160, -1 ;  /* 0xbf800000a0a07421 */ /* 0x000fe20000000000 */
[-C--:B------:R-:W-:Y:S01]  /*1a7c0*/  I2FP.F32.S32 R35, R159.reuse ;  /* 0x0000009f00237245 */ /* 0x080fe20000201400 */
[----:B------:R-:W-:Y:S01]  /*1a7d0*/  @!P5 FMUL R62, R62, 16777216 ;  /* 0x4b8000003e3ed820 */ /* 0x000fe20000400000 */
[----:B------:R-:W-:Y:S01]  /*1a7e0*/  IADD3 R159, R36, -R159, RZ ;  /* 0x8000009f249f7210 */ /* 0x000fe20007ffe0ff */
[----:B------:R-:W-:Y:S01]  /*1a7f0*/  FFMA.FTZ R13, R160, R12, -0.16845393180847167969 ;  /* 0xbe2c7f30a00d7423 */ /* 0x000fe2000001000c */
[----:B------:R-:W-:Y:S01]  /*1a800*/  FSEL R53, R34, R53, P2 ;  /* 0x0000003522357208 */ /* 0x000fe20001000000 */
[----:B------:R-:W-:Y:S01]  /*1a810*/  FMUL R34, R41, 0.25 ;  /* 0x3e80000029227820 */ /* 0x000fe20000400000 */
[----:B------:R-:W-:Y:S01]  /*1a820*/  @!P5 FMUL R138, R138, 16777216 ;  /* 0x4b8000008a8ad820 */ /* 0x000fe20000400000 */
[----:B------:R-:W-:Y:S01]  /*1a830*/  @!P5 FMUL R54, R54, 16777216 ;  /* 0x4b8000003636d820 */ /* 0x000fe20000400000 */
[----:B------:R-:W-:Y:S01]  /*1a840*/  FADD R159, R159, -1 ;  /* 0xbf8000009f9f7421 */ /* 0x000fe20000000000 */
[----:B------:R-:W-:Y:S01]  /*1a850*/  @!P5 FMUL R9, R9, 16777216 ;  /* 0x4b8000000909d820 */ /* 0x000fe20000400000 */
[----:B------:R-:W-:Y:S01]  /*1a860*/  @!P5 FMUL R14, R14, 16777216 ;  /* 0x4b8000000e0ed820 */ /* 0x000fe20000400000 */
[----:B------:R-:W-:Y:S01]  /*1a870*/  FFMA.FTZ R13, R160, R13, 0.1716887056827545166 ;  /* 0x3e2fcf2aa00d7423 */ /* 0x000fe2000001000d */
[----:B------:R-:W-:Y:S01]  /*1a880*/  FSEL R41, R34, R41, P2 ;  /* 0x0000002922297208 */ /* 0x000fe20001000000 */
[----:B------:R-:W-:Y:S01]  /*1a890*/  @!P3 FMUL R169, R169, 16777216 ;  /* 0x4b800000a9a9b820 */ /* 0x000fe20000400000 */
[----:B------:R-:W-:Y:S01]  /*1a8a0*/  @!P3 FMUL R171, R171, 16777216 ;  /* 0x4b800000ababb820 */ /* 0x000fe20000400000 */
[----:B------:R-:W-:Y:S01]  /*1a8b0*/  FMUL R72, R8, R115 ;  /* 0x0000007308487220 */ /* 0x000fe20000400000 */
[----:B------:R-:W-:Y:S01]  /*1a8c0*/  FSEL R34, RZ, -23, P4 ;  /* 0xc1b80000ff227808 */ /* 0x000fe20002000000 */
[----:B------:R-:W-:Y:S01]  /*1a8d0*/  @!P5 FMUL R107, R107, 16777216 ;  /* 0x4b8000006b6bd820 */ /* 0x000fe20000400000 */
[----:B------:R-:W-:Y:S01]  /*1a8e0*/  FSEL R157, R46, R25, P2 ;  /* 0x000000192e9d7208 */ /* 0x000fe20001000000 */
[----:B------:R-:W-:Y:S01]  /*1a8f0*/  FMUL R115, R8, R62 ;  /* 0x0000003e08737220 */ /* 0x000fe20000400000 */
[----:B------:R-:W-:Y:S01]  /*1a900*/  FSEL R173, R45, R28, P2 ;  /* 0x0000001c2dad7208 */ /* 0x000fe20001000000 */
[----:B------:R-:W-:Y:S01]  /*1a910*/  @!P5 FMUL R74, R74, 16777216 ;  /* 0x4b8000004a4ad820 */ /* 0x000fe20000400000 */
[C---:B------:R-:W-:Y:S01]  /*1a920*/  FMUL R46, R8.reuse, R138 ;  /* 0x0000008a082e7220 */ /* 0x040fe20000400000 */
[C---:B------:R-:W-:Y:S01]  /*1a930*/  FMUL R62, R8.reuse, R54 ;  /* 0x00000036083e7220 */ /* 0x040fe20000400000 */
[----:B------:R-:W-:Y:S01]  /*1a940*/  FFMA.FTZ R12, R159, R12, -0.16845393180847167969 ;  /* 0xbe2c7f309f0c7423 */ /* 0x000fe2000001000c */
[----:B------:R-:W-:Y:S01]  /*1a950*/  @!P5 FMUL R147, R147, 16777216 ;  /* 0x4b8000009393d820 */ /* 0x000fe20000400000 */
[----:B------:R-:W-:Y:S01]  /*1a960*/  @!P5 FMUL R67, R67, 16777216 ;  /* 0x4b8000004343d820 */ /* 0x000fe20000400000 */
[C---:B------:R-:W-:Y:S01]  /*1a970*/  FMUL R54, R8.reuse, R9 ;  /* 0x0000000908367220 */ /* 0x040fe20000400000 */
[----:B------:R-:W-:Y:S01]  /*1a980*/  FMUL R138, R8, R14 ;  /* 0x0000000e088a7220 */ /* 0x000fe20000400000 */
[----:B------:R-:W-:Y:S01]  /*1a990*/  FFMA.FTZ R13, R160, R13, -0.17900948226451873779 ;  /* 0xbe374e43a00d7423 */ /* 0x000fe2000001000d */
[----:B------:R-:W-:Y:S01]  /*1a9a0*/  @!P5 FMUL R99, R99, 16777216 ;  /* 0x4b8000006363d820 */ /* 0x000fe20000400000 */
[----:B------:R-:W-:Y:S01]  /*1a9b0*/  @!P5 FMUL R66, R66, 16777216 ;  /* 0x4b8000004242d820 */ /* 0x000fe20000400000 */
[----:B------:R-:W-:Y:S01]  /*1a9c0*/  @!P5 FMUL R27, R27, 16777216 ;  /* 0x4b8000001b1bd820 */ /* 0x000fe20000400000 */
[C---:B------:R-:W-:Y:S01]  /*1a9d0*/  FMUL R9, R158.reuse, R169 ;  /* 0x000000a99e097220 */ /* 0x040fe20000400000 */
[----:B------:R-:W-:Y:S01]  /*1a9e0*/  FMUL R14, R158, R171 ;  /* 0x000000ab9e0e7220 */ /* 0x000fe20000400000 */
[----:B------:R-:W-:Y:S01]  /*1a9f0*/  @!P5 FMUL R63, R63, 16777216 ;  /* 0x4b8000003f3fd820 */ /* 0x000fe20000400000 */
[----:B------:R-:W-:Y:S01]  /*1aa00*/  FMUL R76, R8, R107 ;  /* 0x0000006b084c7220 */ /* 0x000fe20000400000 */
[----:B------:R-:W-:Y:S01]  /*1aa10*/  @!P3 FMUL R120, R120, 16777216 ;  /* 0x4b8000007878b820 */ /* 0x000fe20000400000 */
[----:B------:R-:W-:Y:S01]  /*1aa20*/  @!P3 FMUL R84, R84, 16777216 ;  /* 0x4b8000005454b820 */ /* 0x000fe20000400000 */
[----:B------:R-:W-:Y:S01]  /*1aa30*/  FFMA.FTZ R28, R35, 1.1920928955078125e-07, R34 ;  /* 0x34000000231c7823 */ /* 0x000fe20000010022 */
[----:B------:R-:W-:Y:S01]  /*1aa40*/  @!P5 FMUL R10, R10, 16777216 ;  /* 0x4b8000000a0ad820 */ /* 0x000fe20000400000 */
[----:B------:R-:W-:Y:S01]  /*1aa50*/  FMUL R107, R8, R74 ;  /* 0x0000004a086b7220 */ /* 0x000fe20000400000 */
[----:B------:R-:W-:Y:S01]  /*1aa60*/  @!P3 FMUL R113, R113, 16777216 ;  /* 0x4b8000007171b820 */ /* 0x000fe20000400000 */
[----:B------:R-:W-:Y:S01]  /*1aa70*/  @!P3 FMUL R15, R15, 16777216 ;  /* 0x4b8000000f0fb820 */ /* 0x000fe20000400000 */
[----:B------:R-:W-:Y:S01]  /*1aa80*/  FFMA.FTZ R12, R159, R12, 0.1716887056827545166 ;  /* 0x3e2fcf2a9f0c7423 */ /* 0x000fe2000001000c */
[----:B------:R-:W-:Y:S01]  /*1aa90*/  @!P3 FMUL R24, R24, 16777216 ;  /* 0x4b8000001818b820 */ /* 0x000fe20000400000 */
[----:B------:R-:W-:Y:S01]  /*1aaa0*/  @!P3 FMUL R165, R165, 16777216 ;  /* 0x4b800000a5a5b820 */ /* 0x000fe20000400000 */
[----:B------:R-:W-:Y:S01]  /*1aab0*/  @!P3 FMUL R167, R167, 16777216 ;  /* 0x4b800000a7a7b820 */ /* 0x000fe20000400000 */
[----:B------:R-:W-:Y:S01]  /*1aac0*/  @!P3 FMUL R173, R173, 16777216 ;  /* 0x4b800000adadb820 */ /* 0x000fe20000400000 */
[C---:B------:R-:W-:Y:S01]  /*1aad0*/  FMUL R35, R8.reuse, R147 ;  /* 0x0000009308237220 */ /* 0x040fe20000400000 */
[----:B------:R-:W-:Y:S01]  /*1aae0*/  FMUL R74, R8, R67 ;  /* 0x00000043084a7220 */ /* 0x000fe20000400000 */
[----:B------:R-:W-:Y:S01]  /*1aaf0*/  @!P3 FMUL R112, R112, 16777216 ;  /* 0x4b8000007070b820 */ /* 0x000fe20000400000 */
[----:B------:R-:W-:Y:S01]  /*1ab00*/  FFMA.FTZ R13, R160, R13, 0.20512372255325317383 ;  /* 0x3e520bf4a00d7423 */ /* 0x000fe2000001000d */
[C---:B------:R-:W-:Y:S01]  /*1ab10*/  FMUL R80, R8.reuse, R99 ;  /* 0x0000006308507220 */ /* 0x040fe20000400000 */
[C---:B------:R-:W-:Y:S01]  /*1ab20*/  FMUL R67, R8.reuse, R66 ;  /* 0x0000004208437220 */ /* 0x040fe20000400000 */
[C---:B------:R-:W-:Y:S01]  /*1ab30*/  FMUL R147, R8.reuse, R27 ;  /* 0x0000001b08937220 */ /* 0x040fe20000400000 */
[----:B------:R-:W-:Y:S01]  /*1ab40*/  @!P3 FMUL R105, R105, 16777216 ;  /* 0x4b8000006969b820 */ /* 0x000fe20000400000 */
[----:B------:R-:W-:Y:S01]  /*1ab50*/  FSEL R56, R51, R56, P2 ;  /* 0x0000003833387208 */ /* 0x000fe20001000000 */
[----:B------:R-:W-:Y:S01]  /*1ab60*/  FMUL R66, R8, R63 ;  /* 0x0000003f08427220 */ /* 0x000fe20000400000 */
[----:B------:R-:W-:Y:S01]  /*1ab70*/  FSEL R29, R44, R29, P2 ;  /* 0x0000001d2c1d7208 */ /* 0x000fe20001000000 */
[----:B------:R-:W-:Y:S01]  /*1ab80*/  @!P3 FMUL R104, R104, 16777216 ;  /* 0x4b8000006868b820 */ /* 0x000fe20000400000 */
[----:B------:R-:W-:Y:S01]  /*1ab90*/  F2FP.BF16.F32.PACK_AB R9, R9, R14 ;  /* 0x0000000e0909723e */ /* 0x000fe200000010ff */
[C---:B------:R-:W-:Y:S01]  /*1aba0*/  FMUL R99, R158.reuse, R120 ;  /* 0x000000789e637220 */ /* 0x040fe20000400000 */
[----:B------:R-:W-:Y:S01]  /*1abb0*/  FMUL R27, R158, R84 ;  /* 0x000000549e1b7220 */ /* 0x000fe20000400000 */
[----:B------:R-:W-:Y:S01]  /*1abc0*/  @!P5 FMUL R146, R146, 16777216 ;  /* 0x4b8000009292d820 */ /* 0x000fe20000400000 */
        /* <DEDUP_REMOVED lines=12> */
[----:B------:R-:W-:Y:S01]  /*1ac90*/  FMUL R63, R8, R10 ;  /* 0x0000000a083f7220 */ /* 0x000fe20000400000 */
[----:B------:R-:W-:Y:S01]  /*1aca0*/  @!P3 FMUL R97, R97, 16777216 ;  /* 0x4b8000006161b820 */ /* 0x000fe20000400000 */
[C---:B------:R-:W-:Y:S01]  /*1acb0*/  FMUL R120, R158.reuse, R113 ;  /* 0x000000719e787220 */ /* 0x040fe20000400000 */
[----:B------:R-:W-:Y:S01]  /*1acc0*/  FMUL R84, R158, R15 ;  /* 0x0000000f9e547220 */ /* 0x000fe20000400000 */
[----:B------:R-:W-:Y:S01]  /*1acd0*/  FFMA.FTZ R14, R159, R12, -0.17900948226451873779 ;  /* 0xbe374e439f0e7423 */ /* 0x000fe2000001000c */
        /* <DEDUP_REMOVED lines=30> */
[C---:B------:R-:W-:Y:S01]  /*1aec0*/  FMUL R10, R158.reuse, R165 ;  /* 0x000000a59e0a7220 */ /* 0x040fe20000400000 */
[C---:B------:R-:W-:Y:S01]  /*1aed0*/  FMUL R173, R158.reuse, R173 ;  /* 0x000000ad9ead7220 */ /* 0x040fe20000400000 */
[C---:B------:R-:W-:Y:S01]  /*1aee0*/  FMUL R24, R158.reuse, R24 ;  /* 0x000000189e187220 */ /* 0x040fe20000400000 */
[----:B------:R-:W-:Y:S01]  /*1aef0*/  FMUL R167, R158, R167 ;  /* 0x000000a79ea77220 */ /* 0x000fe20000400000 */
[----:B------:R-:W-:Y:S01]  /*1af00*/  @!P3 FMUL R96, R96, 16777216 ;  /* 0x4b8000006060b820 */ /* 0x000fe20000400000 */
[----:B------:R-:W-:Y:S01]  /*1af10*/  FMUL R113, R158, R112 ;  /* 0x000000709e717220 */ /* 0x000fe20000400000 */
[----:B------:R-:W-:Y:S01]  /*1af20*/  FFMA.FTZ R15, R160, R13, -0.24046532809734344482 ;  /* 0xbe763c8ba00f7423 */ /* 0x000fe2000001000d */
[----:B------:R-:W-:Y:S01]  /*1af30*/  @!P3 FMUL R128, R128, 16777216 ;  /* 0x4b8000008080b820 */ /* 0x000fe20000400000 */
[----:B------:R-:W-:Y:S01]  /*1af40*/  @!P3 FMUL R89, R89, 16777216 ;  /* 0x4b8000005959b820 */ /* 0x000fe20000400000 */
[----:B------:R-:W-:Y:S01]  /*1af50*/  FMUL R112, R158, R105 ;  /* 0x000000699e707220 */ /* 0x000fe20000400000 */
[----:B------:R-:W-:Y:S01]  /*1af60*/  @!P3 FMUL R121, R121, 16777216 ;  /* 0x4b8000007979b820 */ /* 0x000fe20000400000 */
[----:B------:R-:W-:Y:S01]  /*1af70*/  @!P3 FMUL R88, R88, 16777216 ;  /* 0x4b8000005858b820 */ /* 0x000fe20000400000 */
[----:B------:R-:W-:Y:S01]  /*1af80*/  @!P3 FMUL R85, R85, 16777216 ;  /* 0x4b8000005555b820 */ /* 0x000fe20000400000 */
[----:B------:R-:W-:Y:S01]  /*1af90*/  @!P3 FMUL R17, R17, 16777216 ;  /* 0x4b8000001111b820 */ /* 0x000fe20000400000 */
[----:B------:R-:W-:Y:S01]  /*1afa0*/  @!P3 FMUL R18, R18, 16777216 ;  /* 0x4b8000001212b820 */ /* 0x000fe20000400000 */
[----:B------:R-:W-:Y:S01]  /*1afb0*/  @!P3 FMUL R57, R57, 16777216 ;  /* 0x4b8000003939b820 */ /* 0x000fe20000400000 */
[----:B------:R-:W-:Y:S01]  /*1afc0*/  FMUL R105, R158, R104 ;  /* 0x000000689e697220 */ /* 0x000fe20000400000 */
[----:B------:R-:W-:Y:S01]  /*1afd0*/  FFMA.FTZ R25, R33, 1.1920928955078125e-07, R32 ;  /* 0x3400000021197823 */ /* 0x000fe20000010020 */
[C---:B------:R-:W-:Y:S01]  /*1afe0*/  FMUL R34, R8.reuse, R146 ;  /* 0x0000009208227220 */ /* 0x040fe20000400000 */
        /* <DEDUP_REMOVED lines=51> */
[----:B------:R-:W-:Y:S01]  /*1b320*/  FFMA.FTZ R14, R159, R14, 0.20512372255325317383 ;  /* 0x3e520bf49f0e7423 */ /* 0x000fe2000001000e */
        /* <DEDUP_REMOVED lines=31> */
[----:B------:R-:W-:Y:S01]  /*1b520*/  FMUL R97, R158, R96 ;  /* 0x000000609e617220 */ /* 0x000fe20000400000 */
[----:B------:R-:W-:Y:S01]  /*1b530*/  FFMA.FTZ R15, R160, R15, 0.28857114911079406738 ;  /* 0x3e93bf99a00f7423 */ /* 0x000fe2000001000f */
[----:B------:R-:W-:Y:S01]  /*1b540*/  F2FP.BF16.F32.PACK_AB R8, R173, R24 ;  /* 0x00000018ad08723e */ /* 0x000fe200000010ff */
[----:B------:R-:W-:Y:S01]  /*1b550*/  FMUL R83, R158, R128 ;  /* 0x000000809e537220 */ /* 0x000fe20000400000 */
[----:B------:R-:W-:Y:S01]  /*1b560*/  F2FP.BF16.F32.PACK_AB R10, R10, R167 ;  /* 0x000000a70a0a723e */ /* 0x000fe200000010ff */
        /* <DEDUP_REMOVED lines=45> */
[----:B------:R-:W-:Y:S01]  /*1b840*/  FFMA.FTZ R14, R159, R14, -0.24046532809734344482 ;  /* 0xbe763c8b9f0e7423 */ /* 0x000fe2000001000e */
[----:B------:R-:W-:Y:S01]  /*1b850*/  FMUL R158, R158, R157 ;  /* 0x0000009d9e9e7220 */ /* 0x000fe20000400000 */
[----:B------:R-:W-:Y:S01]  /*1b860*/  FFMA.FTZ R15, R160, R15, -0.36067417263984680176 ;  /* 0xbeb8aa49a00f7423 */ /* 0x000fe2000001000f */
[----:B------:R0:W-:Y:S01]  /*1b870*/  STS.128 [R4], R8 ;  /* 0x0000000804007388 */ /* 0x0001e20000000c00 */
[----:B------:R-:W-:-:S02]  /*1b880*/  F2FP.BF16.F32.PACK_AB R13, R40, R17 ;  /* 0x00000011280d723e */ /* 0x000fc400000010ff */
[----:B------:R-:W-:Y:S02]  /*1b890*/  F2FP.BF16.F32.PACK_AB R12, R29, R158 ;  /* 0x0000009e1d0c723e */ /* 0x000fe400000010ff */
[----:B------:R-:W-:Y:S02]  /*1b8a0*/  F2FP.BF16.F32.PACK_AB R16, R143, R146 ;  /* 0x000000928f10723e */ /* 0x000fe400000010ff */
[----:B------:R-:W-:Y:S02]  /*1b8b0*/  F2FP.BF16.F32.PACK_AB R20, R142, R147 ;  /* 0x000000938e14723e */ /* 0x000fe400000010ff */
[----:B------:R-:W-:Y:S02]  /*1b8c0*/  F2FP.BF16.F32.PACK_AB R17, R135, R138 ;  /* 0x0000008a8711723e */ /* 0x000fe400000010ff */
[----:B------:R-:W-:Y:S02]  /*1b8d0*/  F2FP.BF16.F32.PACK_AB R21, R134, R139 ;  /* 0x0000008b8615723e */ /* 0x000fe400000010ff */
[----:B------:R-:W-:-:S02]  /*1b8e0*/  F2FP.BF16.F32.PACK_AB R22, R122, R131 ;  /* 0x000000837a16723e */ /* 0x000fc400000010ff */
[----:B------:R-:W-:Y:S01]  /*1b8f0*/  F2FP.BF16.F32.PACK_AB R19, R62, R63 ;  /* 0x0000003f3e13723e */ /* 0x000fe200000010ff */
[----:B0-----:R-:W-:Y:S01]  /*1b900*/  FFMA.FTZ R8, R159, R14, 0.28857114911079406738 ;  /* 0x3e93bf999f087423 */ /* 0x001fe2000001000e */
[----:B------:R-:W-:Y:S01]  /*1b910*/  F2FP.BF16.F32.PACK_AB R14, R155, R18 ;  /* 0x000000129b0e723e */ /* 0x000fe200000010ff */
[C---:B------:R-:W-:Y:S01]  /*1b920*/  FFMA.FTZ R9, R160.reuse, R15, 0.48089820146560668945 ;  /* 0x3ef6384aa0097423 */ /* 0x040fe2000001000f */
[----:B------:R-:W-:Y:S01]  /*1b930*/  F2FP.BF16.F32.PACK_AB R18, R127, R130 ;  /* 0x000000827f12723e */ /* 0x000fe200000010ff */
[----:B------:R-:W-:Y:S01]  /*1b940*/  FFMA.FTZ R8, R159, R8, -0.36067417263984680176 ;  /* 0xbeb8aa499f087423 */ /* 0x000fe20000010008 */
[----:B------:R-:W-:Y:S01]  /*1b950*/  F2FP.BF16.F32.PACK_AB R15, R53, R52 ;  /* 0x00000034350f723e */ /* 0x000fe200000010ff */
[C---:B------:R-:W-:Y:S01]  /*1b960*/  FFMA.FTZ R9, R160.reuse, R9, -0.72134751081466674805 ;  /* 0xbf38aa3ba0097423 */ /* 0x040fe20000010009 */
[----:B------:R-:W-:Y:S01]  /*1b970*/  F2FP.BF16.F32.PACK_AB R23, R55, R54 ;  /* 0x000000363717723e */ /* 0x000fe200000010ff */
[----:B------:R-:W-:Y:S01]  /*1b980*/  STS.128 [R4+0x80], R16 ;  /* 0x0000801004007388 */ /* 0x000fe20000000c00 */
[----:B------:R-:W-:Y:S01]  /*1b990*/  FFMA.FTZ R8, R159, R8, 0.48089820146560668945 ;  /* 0x3ef6384a9f087423 */ /* 0x000fe20000010008 */
[----:B------:R-:W-:Y:S01]  /*1b9a0*/  ISETP.GE.U32.AND P2, PT, R37, 0x7f800000, PT ;  /* 0x7f8000002500780c */ /* 0x000fe20003f46070 */
[----:B------:R-:W-:Y:S01]  /*1b9b0*/  FMUL R9, R160, R9 ;  /* 0x00000009a0097220 */ /* 0x000fe20000400000 */
[----:B------:R-:W-:Y:S01]  /*1b9c0*/  STS.128 [R4+0x400], R12 ;  /* 0x0004000c04007388 */ /* 0x000fe20000000c00 */
[C---:B------:R-:W-:Y:S01]  /*1b9d0*/  FFMA.FTZ R8, R159.reuse, R8, -0.72134751081466674805 ;  /* 0xbf38aa3b9f087423 */ /* 0x040fe20000010008 */
[----:B------:R-:W-:Y:S01]  /*1b9e0*/  ISETP.GE.U32.AND P3, PT, R36, 0x7f800000, PT ;  /* 0x7f8000002400780c */ /* 0x000fe20003f66070 */
[C---:B------:R-:W-:Y:S01]  /*1b9f0*/  FMUL R9, R160.reuse, R9 ;  /* 0x00000009a0097220 */ /* 0x040fe20000400000 */
[----:B------:R-:W-:Y:S01]  /*1ba00*/  STS.128 [R4+0x480], R20 ;  /* 0x0004801404007388 */ /* 0x000fe20000000c00 */
[----:B------:R-:W-:Y:S01]  /*1ba10*/  FMUL R8, R159, R8 ;  /* 0x000000089f087220 */ /* 0x000fe20000400000 */
[----:B------:R-:W-:Y:S01]  /*1ba20*/  FSETP.NEU.AND P1, PT, R37, RZ, PT ;  /* 0x000000ff2500720b */ /* 0x000fe20003f2d000 */
[----:B------:R-:W-:Y:S01]  /*1ba30*/  FFMA.FTZ R160, R160, 1.4426950216293334961, R9 ;  /* 0x3fb8aa3ba0a07823 */ /* 0x000fe20000010009 */
[----:B------:R-:W-:Y:S01]  /*1ba40*/  BAR.SYNC.DEFER_BLOCKING 0x0 ;  /* 0x0000000000007b1d */ /* 0x000fe20000010000 */
[----:B------:R-:W-:Y:S01]  /*1ba50*/  FMUL R8, R159, R8 ;  /* 0x000000089f087220 */ /* 0x000fe20000400000 */
[----:B------:R-:W-:Y:S01]  /*1ba60*/  F2FP.BF16.F32.PACK_AB R29, R38, R85 ;  /* 0x00000055261d723e */ /* 0x000fe200000010ff */
[----:B------:R-:W-:Y:S01]  /*1ba70*/  FADD R63, R25, R160 ;  /* 0x000000a0193f7221 */ /* 0x000fe20000000000 */
[----:B------:R-:W-:Y:S01]  /*1ba80*/  F2FP.BF16.F32.PACK_AB R25, R42, R121 ;  /* 0x000000792a19723e */ /* 0x000fe200000010ff */
[----:B------:R-:W-:Y:S01]  /*1ba90*/  FFMA.FTZ R159, R159, 1.4426950216293334961, R8 ;  /* 0x3fb8aa3b9f9f7823 */ /* 0x000fe20000010008 */
[----:B------:R-:W-:Y:S01]  /*1baa0*/  @P2 IMAD.MOV.U32 R8, RZ, RZ, 0x7f800000 ;  /* 0x7f800000ff082424 */ /* 0x000fe200078e00ff */
[----:B------:R-:W-:-:S02]  /*1bab0*/  @P3 MOV R9, 0x7f800000 ;  /* 0x7f80000000093802 */ /* 0x000fc40000000f00 */
[----:B------:R-:W-:Y:S01]  /*1bac0*/  FADD R62, R28, R159 ;  /* 0x0000009f1c3e7221 */ /* 0x000fe20000000000 */
[----:B------:R-:W-:Y:S01]  /*1bad0*/  @P2 FFMA.FTZ R63, R37, R8, +INF ;  /* 0x7f800000253f2423 */ /* 0x000fe20000010008 */
[C---:B------:R-:W-:Y:S01]  /*1bae0*/  FSETP.NEU.AND P2, PT, R36.reuse, RZ, PT ;  /* 0x000000ff2400720b */ /* 0x040fe20003f4d000 */
[----:B------:R-:W-:Y:S01]  /*1baf0*/  @P3 FFMA.FTZ R62, R36, R9, +INF ;  /* 0x7f800000243e3423 */ /* 0x000fe20000010009 */
[----:B------:R-:W-:Y:S02]  /*1bb00*/  F2FP.BF16.F32.PACK_AB R26, R26, R43 ;  /* 0x0000002b1a1a723e */ /* 0x000fe400000010ff */
[----:B------:R-:W-:Y:S02]  /*1bb10*/  F2FP.BF16.F32.PACK_AB R30, R30, R39 ;  /* 0x000000271e1e723e */ /* 0x000fe400000010ff */
[----:B------:R-:W-:Y:S02]  /*1bb20*/  F2FP.BF16.F32.PACK_AB R24, R24, R57 ;  /* 0x000000391818723e */ /* 0x000fe400000010ff */
[----:B------:R-:W-:-:S02]  /*1bb30*/  F2FP.BF16.F32.PACK_AB R28, R153, R128 ;  /* 0x00000080991c723e */ /* 0x000fc400000010ff */
[----:B------:R-:W-:Y:S02]  /*1bb40*/  F2FP.BF16.F32.PACK_AB R36, R115, R58 ;  /* 0x0000003a7324723e */ /* 0x000fe400000010ff */
[----:B------:R-:W-:Y:S01]  /*1bb50*/  F2FP.BF16.F32.PACK_AB R40, R66, R59 ;  /* 0x0000003b4228723e */ /* 0x000fe200000010ff */
[----:B------:R-:W0:Y:S01]  /*1bb60*/  LDS.128 R8, [R7] ;  /* 0x0000000007087984 */ /* 0x000e220000000c00 */
[----:B------:R-:W-:Y:S02]  /*1bb70*/  F2FP.BF16.F32.PACK_AB R37, R70, R67 ;  /* 0x000000434625723e */ /* 0x000fe400000010ff */
[----:B------:R-:W-:Y:S01]  /*1bb80*/  F2FP.BF16.F32.PACK_AB R41, R71, R74 ;  /* 0x0000004a4729723e */ /* 0x000fe200000010ff */
[----:B------:R-:W-:Y:S01]  /*1bb90*/  LDS.128 R12, [R7+0x800] ;  /* 0x00080000070c7984 */ /* 0x000fe20000000c00 */
[----:B------:R-:W-:Y:S01]  /*1bba0*/  F2FP.BF16.F32.PACK_AB R38, R106, R107 ;  /* 0x0000006b6a26723e */ /* 0x000fe200000010ff */
[----:B------:R-:W1:Y:S01]  /*1bbb0*/  LDC R74, c[0x0][0x278] ;  /* 0x00009e00ff4a7b82 */ /* 0x000e620000000800 */
[----:B------:R-:W-:Y:S01]  /*1bbc0*/  F2FP.BF16.F32.PACK_AB R42, R103, R114 ;  /* 0x00000072672a723e */ /* 0x000fe200000010ff */
[----:B------:R-:W2:Y:S01]  /*1bbd0*/  LDS.128 R16, [R0] ;  /* 0x0000000000107984 */ /* 0x000ea20000000c00 */
[----:B------:R-:W-:-:S02]  /*1bbe0*/  F2FP.BF16.F32.PACK_AB R27, R27, R88 ;  /* 0x000000581b1b723e */ /* 0x000fc400000010ff */
[----:B------:R-:W-:Y:S01]  /*1bbf0*/  F2FP.BF16.F32.PACK_AB R31, R31, R84 ;  /* 0x000000541f1f723e */ /* 0x000fe200000010ff */
[----:B------:R-:W-:Y:S01]  /*1bc00*/  LDS.128 R20, [R0+0x800] ;  /* 0x0008000000147984 */ /* 0x000fe20000000c00 */
[----:B------:R-:W-:Y:S01]  /*1bc10*/  F2FP.BF16.F32.PACK_AB R39, R95, R102 ;  /* 0x000000665f27723e */ /* 0x000fe200000010ff */
[----:B------:R-:W3:Y:S01]  /*1bc20*/  LDC.64 R66, c[0x0][0x270] ;  /* 0x00009c00ff427b82 */ /* 0x000ee20000000a00 */
[----:B------:R-:W-:-:S07]  /*1bc30*/  F2FP.BF16.F32.PACK_AB R43, R87, R94 ;  /* 0x0000005e572b723e */ /* 0x000fce00000010ff */
[----:B------:R-:W-:Y:S01]  /*1bc40*/  BAR.SYNC.DEFER_BLOCKING 0x0 ;  /* 0x0000000000007b1d */ /* 0x000fe20000010000 */
[----:B------:R-:W-:Y:S02]  /*1bc50*/  F2FP.BF16.F32.PACK_AB R56, R93, R96 ;  /* 0x000000605d38723e */ /* 0x000fe400000010ff */
[----:B------:R-:W-:Y:S02]  /*1bc60*/  SHF.R.U32.HI R93, RZ, 0x6, R218 ;  /* 0x00000006ff5d7819 */ /* 0x000fe400000116da */
[----:B------:R-:W-:Y:S02]  /*1bc70*/  F2FP.BF16.F32.PACK_AB R52, R92, R89 ;  /* 0x000000595c34723e */ /* 0x000fe400000010ff */
[----:B------:R-:W-:Y:S02]  /*1bc80*/  SGXT.U32 R93, R93, 0x2 ;  /* 0x000000025d5d781a */ /* 0x000fe40000000000 */
[----:B------:R-:W-:Y:S02]  /*1bc90*/  F2FP.BF16.F32.PACK_AB R53, R100, R97 ;  /* 0x000000616435723e */ /* 0x000fe400000010ff */
[----:B------:R-:W-:-:S02]  /*1bca0*/  F2FP.BF16.F32.PACK_AB R57, R101, R104 ;  /* 0x000000686539723e */ /* 0x000fc400000010ff */
[----:B------:R-:W-:Y:S01]  /*1bcb0*/  F2FP.BF16.F32.PACK_AB R54, R108, R105 ;  /* 0x000000696c36723e */ /* 0x000fe200000010ff */
[----:B-1----:R-:W-:Y:S01]  /*1bcc0*/  IMAD R93, R93, R74, RZ ;  /* 0x0000004a5d5d7224 */ /* 0x002fe200078e02ff */
[----:B------:R-:W-:Y:S01]  /*1bcd0*/  F2FP.BF16.F32.PACK_AB R58, R109, R112 ;  /* 0x000000706d3a723e */ /* 0x000fe200000010ff */
[----:B------:R-:W1:Y:S01]  /*1bce0*/  LDC.64 R104, c[0x0][0x228] ;  /* 0x00008a00ff687b82 */ /* 0x000e620000000a00 */
[----:B------:R-:W-:Y:S02]  /*1bcf0*/  F2FP.BF16.F32.PACK_AB R55, R116, R113 ;  /* 0x000000717437723e */ /* 0x000fe400000010ff */
[----:B------:R-:W-:Y:S02]  /*1bd00*/  LEA R95, R74, R93, 0x2 ;  /* 0x0000005d4a5f7211 */ /* 0x000fe400078e10ff */
[----:B------:R-:W-:Y:S01]  /*1bd10*/  F2FP.BF16.F32.PACK_AB R59, R117, R120 ;  /* 0x00000078753b723e */ /* 0x000fe200000010ff */
[----:B---3--:R-:W-:Y:S01]  /*1bd20*/  IMAD R88, R237, R66, RZ ;  /* 0x00000042ed587224 */ /* 0x008fe200078e02ff */
[----:B------:R-:W-:Y:S01]  /*1bd30*/  F2FP.BF16.F32.PACK_AB R64, R64, R81 ;  /* 0x000000514040723e */ /* 0x000fe200000010ff */
[----:B------:R-:W-:Y:S01]  /*1bd40*/  STS.128 [R4], R24 ;  /* 0x0000001804007388 */ /* 0x000fe20000000c00 */
[----:B------:R-:W-:Y:S01]  /*1bd50*/  IMAD R89, R236, R67, RZ ;  /* 0x00000043ec597224 */ /* 0x000fe200078e02ff */
[----:B------:R-:W-:Y:S01]  /*1bd60*/  F2FP.BF16.F32.PACK_AB R68, R68, R91 ;  /* 0x0000005b4444723e */ /* 0x000fe200000010ff */
[----:B------:R-:W-:Y:S01]  /*1bd70*/  IMAD R91, R74, 0x4, R95 ;  /* 0x000000044a5b7824 */ /* 0x000fe200078e025f */
[----:B------:R-:W-:Y:S01]  /*1bd80*/  STS.128 [R4+0x400], R28 ;  /* 0x0004001c04007388 */ /* 0x000fe20000000c00 */
[----:B------:R-:W-:-:S02]  /*1bd90*/  F2FP.BF16.F32.PACK_AB R65, R65, R98 ;  /* 0x000000624141723e */ /* 0x000fc400000010ff */
[----:B------:R-:W-:Y:S01]  /*1bda0*/  F2FP.BF16.F32.PACK_AB R69, R69, R80 ;  /* 0x000000504545723e */ /* 0x000fe200000010ff */
[----:B------:R-:W-:Y:S01]  /*1bdb0*/  STS.128 [R4+0x80], R36 ;  /* 0x0000802404007388 */ /* 0x000fe20000000c00 */
[----:B------:R-:W-:Y:S02]  /*1bdc0*/  F2FP.BF16.F32.PACK_AB R66, R110, R77 ;  /* 0x0000004d6e42723e */ /* 0x000fe400000010ff */
[----:B------:R-:W-:Y:S01]  /*1bdd0*/  F2FP.BF16.F32.PACK_AB R70, R111, R76 ;  /* 0x0000004c6f46723e */ /* 0x000fe200000010ff */
[----:B------:R-:W-:Y:S01]  /*1bde0*/  STS.128 [R4+0x480], R40 ;  /* 0x0004802804007388 */ /* 0x000fe20000000c00 */
[----:B------:R-:W-:Y:S01]  /*1bdf0*/  F2FP.BF16.F32.PACK_AB R67, R118, R73 ;  /* 0x000000497643723e */ /* 0x000fe200000010ff */
[----:B------:R-:W-:Y:S01]  /*1be00*/  IMAD.HI R73, R89, 0x2, RZ ;  /* 0x0000000259497827 */ /* 0x000fe200078e02ff */
[----:B------:R-:W-:Y:S01]  /*1be10*/  F2FP.BF16.F32.PACK_AB R71, R119, R72 ;  /* 0x000000487747723e */ /* 0x000fe200000010ff */
[----:B------:R-:W-:Y:S01]  /*1be20*/  BAR.SYNC.DEFER_BLOCKING 0x0 ;  /* 0x0000000000007b1d */ /* 0x000fe20000010000 */
[----:B------:R-:W-:Y:S01]  /*1be30*/  LEA R77, R74, R91, 0x2 ;  /* 0x0000005b4a4d7211 */ /* 0x000fe200078e10ff */
[----:B------:R-:W-:Y:S01]  /*1be40*/  IMAD.SHL.U32 R72, R89, 0x2, RZ ;  /* 0x0000000259487824 */ /* 0x000fe200078e00ff */
[----:B------:R-:W-:-:S02]  /*1be50*/  F2FP.BF16.F32.PACK_AB R84, R124, R99 ;  /* 0x000000637c54723e */ /* 0x000fc400000010ff */
[----:B------:R-:W-:Y:S01]  /*1be60*/  F2FP.BF16.F32.PACK_AB R87, R148, R75 ;  /* 0x0000004b9457723e */ /* 0x000fe200000010ff */
[----:B------:R-:W-:Y:S01]  /*1be70*/  IMAD R97, R74, 0x4, R77 ;  /* 0x000000044a617824 */ /* 0x000fe200078e024d */
[----:B------:R-:W-:Y:S02]  /*1be80*/  F2FP.BF16.F32.PACK_AB R81, R133, R86 ;  /* 0x000000568551723e */ /* 0x000fe400000010ff */
[----:B------:R-:W-:Y:S02]  /*1be90*/  F2FP.BF16.F32.PACK_AB R86, R140, R79 ;  /* 0x0000004f8c56723e */ /* 0x000fe400000010ff */
[----:B------:R-:W-:Y:S02]  /*1bea0*/  LEA R101, R74, R97, 0x2 ;  /* 0x000000614a657211 */ /* 0x000fe400078e10ff */
[----:B------:R-:W-:Y:S02]  /*1beb0*/  F2FP.BF16.F32.PACK_AB R85, R132, R83 ;  /* 0x000000538455723e */ /* 0x000fe400000010ff */
[----:B------:R-:W-:Y:S01]  /*1bec0*/  F2FP.BF16.F32.PACK_AB R80, R125, R90 ;  /* 0x0000005a7d50723e */ /* 0x000fe200000010ff */
[----:B------:R-:W-:Y:S01]  /*1bed0*/  IMAD R99, R74, 0x4, R101 ;  /* 0x000000044a637824 */ /* 0x000fe200078e0265 */
[----:B------:R-:W-:-:S02]  /*1bee0*/  F2FP.BF16.F32.PACK_AB R82, R141, R82 ;  /* 0x000000528d52723e */ /* 0x000fc400000010ff */
[----:B------:R-:W-:Y:S02]  /*1bef0*/  F2FP.BF16.F32.PACK_AB R83, R149, R78 ;  /* 0x0000004e9553723e */ /* 0x000fe400000010ff */
[----:B------:R-:W-:Y:S02]  /*1bf00*/  LEA R103, R74, R99, 0x2 ;  /* 0x000000634a677211 */ /* 0x000fe400078e10ff */
[----:B------:R-:W-:Y:S01]  /*1bf10*/  F2FP.BF16.F32.PACK_AB R109, R48, R51 ;  /* 0x00000033306d723e */ /* 0x000fe200000010ff */
[----:B------:R-:W3:Y:S01]  /*1bf20*/  LDS.128 R36, [R7] ;  /* 0x0000000007247984 */ /* 0x000ee20000000c00 */
[----:B------:R-:W-:Y:S01]  /*1bf30*/  F2FP.BF16.F32.PACK_AB R108, R60, R123 ;  /* 0x0000007b3c6c723e */ /* 0x000fe200000010ff */
[----:B------:R-:W-:Y:S01]  /*1bf40*/  IMAD R75, R74, 0x4, R103 ;  /* 0x000000044a4b7824 */ /* 0x000fe200078e0267 */
[----:B------:R-:W-:Y:S01]  /*1bf50*/  F2FP.BF16.F32.PACK_AB R106, R45, R46 ;  /* 0x0000002e2d6a723e */ /* 0x000fe200000010ff */
[----:B------:R-:W-:Y:S01]  /*1bf60*/  LDS.128 R28, [R7+0x800] ;  /* 0x00080000071c7984 */ /* 0x000fe20000000c00 */
[----:B------:R-:W-:-:S02]  /*1bf70*/  F2FP.BF16.F32.PACK_AB R107, R33, R34 ;  /* 0x00000022216b723e */ /* 0x000fc400000010ff */
[----:B------:R-:W-:Y:S01]  /*1bf80*/  LEA R79, R74, R75, 0x2 ;  /* 0x0000004b4a4f7211 */ /* 0x000fe200078e10ff */
[----:B------:R-:W4:Y:S01]  /*1bf90*/  LDS.128 R40, [R0] ;  /* 0x0000000000287984 */ /* 0x000f220000000c00 */
[----:B------:R-:W-:Y:S02]  /*1bfa0*/  F2FP.BF16.F32.PACK_AB R110, R44, R47 ;  /* 0x0000002f2c6e723e */ /* 0x000fe400000010ff */
[----:B------:R-:W-:Y:S01]  /*1bfb0*/  F2FP.BF16.F32.PACK_AB R111, R32, R35 ;  /* 0x00000023206f723e */ /* 0x000fe200000010ff */
[----:B------:R-:W-:Y:S01]  /*1bfc0*/  LDS.128 R24, [R0+0x800] ;  /* 0x0008000000187984 */ /* 0x000fe20000000c00 */
[----:B------:R-:W-:Y:S01]  /*1bfd0*/  IMAD R89, R74, 0x4, R79 ;  /* 0x000000044a597824 */ /* 0x000fe200078e024f */
[----:B------:R-:W-:Y:S01]  /*1bfe0*/  FSEL R63, R63, -INF , P1 ;  /* 0xff8000003f3f7808 */ /* 0x000fe20000800000 */
[----:B------:R-:W-:Y:S01]  /*1bff0*/  BAR.SYNC.DEFER_BLOCKING 0x0 ;  /* 0x0000000000007b1d */ /* 0x000fe20000010000 */
[----:B------:R-:W-:-:S05]  /*1c000*/  FSEL R62, R62, -INF , P2 ;  /* 0xff8000003e3e7808 */ /* 0x000fca0001000000 */
[----:B------:R-:W-:Y:S01]  /*1c010*/  FFMA R5, R62, 0.69314718246459960938, R5 ;  /* 0x3f3172183e057823 */ /* 0x000fe20000000005 */
[----:B------:R0:W-:Y:S04]  /*1c020*/  STS.128 [R4], R52 ;  /* 0x0000003404007388 */ /* 0x0001e80000000c00 */
[----:B------:R-:W-:Y:S04]  /*1c030*/  STS.128 [R4+0x400], R56 ;  /* 0x0004003804007388 */ /* 0x000fe80000000c00 */
[----:B------:R-:W-:Y:S04]  /*1c040*/  STS.128 [R4+0x80], R64 ;  /* 0x0000804004007388 */ /* 0x000fe80000000c00 */
[----:B------:R-:W-:Y:S01]  /*1c050*/  STS.128 [R4+0x480], R68 ;  /* 0x0004804404007388 */ /* 0x000fe20000000c00 */
[----:B------:R-:W-:Y:S01]  /*1c060*/  BAR.SYNC.DEFER_BLOCKING 0x0 ;  /* 0x0000000000007b1d */ /* 0x000fe20000010000 */
[C---:B0-----:R-:W-:Y:S01]  /*1c070*/  SHF.L.U32 R53, R88.reuse, 0x1, RZ ;  /* 0x0000000158357819 */ /* 0x041fe200000006ff */
[----:B------:R-:W-:-:S03]  /*1c080*/  IMAD.HI R88, R88, 0x2, RZ ;  /* 0x0000000258587827 */ /* 0x000fc600078e02ff */
[----:B-1----:R-:W-:Y:S02]  /*1c090*/  IADD3 R72, P3, P4, R72, R104, R53 ;  /* 0x0000006848487210 */ /* 0x002fe40007c7e035 */
[----:B------:R-:W-:Y:S02]  /*1c0a0*/  F2FP.BF16.F32.PACK_AB R104, R126, R61 ;  /* 0x0000003d7e68723e */ /* 0x000fe400000010ff */
[C---:B------:R-:W-:Y:S02]  /*1c0b0*/  LEA R61, R74.reuse, R89, 0x2 ;  /* 0x000000594a3d7211 */ /* 0x040fe400078e10ff */
[----:B------:R-:W-:Y:S02]  /*1c0c0*/  IADD3.X R73, R73, R105, R88, P3, P4 ;  /* 0x0000006949497210 */ /* 0x000fe40001fe8458 */
[----:B------:R-:W-:Y:S01]  /*1c0d0*/  F2FP.BF16.F32.PACK_AB R105, R49, R50 ;  /* 0x000000323169723e */ /* 0x000fe200000010ff */
[----:B------:R-:W-:Y:S01]  /*1c0e0*/  IMAD R51, R74, 0x4, R61 ;  /* 0x000000044a337824 */ /* 0x000fe200078e023d */
[----:B------:R-:W-:-:S02]  /*1c0f0*/  LEA R32, P3, R93, R72, 0x1 ;  /* 0x000000485d207211 */ /* 0x000fc400078608ff */
[-C--:B------:R-:W-:Y:S02]  /*1c100*/  LEA R34, P4, R95, R72.reuse, 0x1 ;  /* 0x000000485f227211 */ /* 0x080fe400078808ff */
[-C--:B------:R-:W-:Y:S02]  /*1c110*/  LEA.HI.X.SX32 R33, R93, R73.reuse, 0x1, P3 ;  /* 0x000000495d217211 */ /* 0x080fe400018f0eff */
[-C--:B------:R-:W-:Y:S02]  /*1c120*/  LEA R44, P3, R91, R72.reuse, 0x1 ;  /* 0x000000485b2c7211 */ /* 0x080fe400078608ff */
[-C--:B------:R-:W-:Y:S01]  /*1c130*/  LEA.HI.X.SX32 R35, R95, R73.reuse, 0x1, P4 ;  /* 0x000000495f237211 */ /* 0x080fe200020f0eff */
[----:B------:R-:W0:Y:S01]  /*1c140*/  LDS.128 R52, [R7] ;  /* 0x0000000007347984 */ /* 0x000e220000000c00 */
[-C--:B------:R-:W-:Y:S02]  /*1c150*/  LEA.HI.X.SX32 R45, R91, R73.reuse, 0x1, P3 ;  /* 0x000000495b2d7211 */ /* 0x080fe400018f0eff */
[CC--:B------:R-:W-:Y:S01]  /*1c160*/  LEA R46, P3, R77.reuse, R72.reuse, 0x1 ;  /* 0x000000484d2e7211 */ /* 0x0c0fe200078608ff */
[----:B------:R-:W-:Y:S03]  /*1c170*/  LDS.128 R64, [R7+0x800] ;  /* 0x0008000007407984 */ /* 0x000fe60000000c00 */
[----:B------:R-:W-:Y:S01]  /*1c180*/  LEA.HI.X.SX32 R47, R77, R73, 0x1, P3 ;  /* 0x000000494d2f7211 */ /* 0x000fe200018f0eff */
[----:B------:R-:W1:Y:S01]  /*1c190*/  LDS.128 R68, [R0] ;  /* 0x0000000000447984 */ /* 0x000e620000000c00 */
[----:B------:R-:W-:-:S03]  /*1c1a0*/  LEA R48, P3, R97, R72, 0x1 ;  /* 0x0000004861307211 */ /* 0x000fc600078608ff */
[----:B------:R-:W-:Y:S01]  /*1c1b0*/  LDS.128 R56, [R0+0x800] ;  /* 0x0008000000387984 */ /* 0x000fe20000000c00 */
[----:B------:R-:W-:Y:S01]  /*1c1c0*/  LEA.HI.X.SX32 R49, R97, R73, 0x1, P3 ;  /* 0x0000004961317211 */ /* 0x000fe200018f0eff */
[----:B------:R-:W-:Y:S06]  /*1c1d0*/  BAR.SYNC.DEFER_BLOCKING 0x0 ;  /* 0x0000000000007b1d */ /* 0x000fec0000010000 */
[----:B------:R2:W-:Y:S04]  /*1c1e0*/  STS.128 [R4+0x400], R80 ;  /* 0x0004005004007388 */ /* 0x0005e80000000c00 */
[----:B------:R3:W-:Y:S04]  /*1c1f0*/  STS.128 [R4], R84 ;  /* 0x0000005404007388 */ /* 0x0007e80000000c00 */
[----:B------:R-:W-:Y:S04]  /*1c200*/  STS.128 [R4+0x80], R104 ;  /* 0x0000806804007388 */ /* 0x000fe80000000c00 */
[----:B------:R4:W-:Y:S01]  /*1c210*/  STS.128 [R4+0x480], R108 ;  /* 0x0004806c04007388 */ /* 0x0009e20000000c00 */
[C---:B--2---:R-:W-:Y:S01]  /*1c220*/  LEA R81, R74.reuse, R51, 0x2 ;  /* 0x000000334a517211 */ /* 0x044fe200078e10ff */
[----:B------:R-:W-:Y:S04]  /*1c230*/  BAR.SYNC.DEFER_BLOCKING 0x0 ;  /* 0x0000000000007b1d */ /* 0x000fe80000010000 */
[----:B------:R-:W-:-:S05]  /*1c240*/  IMAD R83, R74, 0x4, R81 ;  /* 0x000000044a537824 */ /* 0x000fca00078e0251 */
[----:B---3--:R-:W-:Y:S02]  /*1c250*/  LEA R85, R74, R83, 0x2 ;  /* 0x000000534a557211 */ /* 0x008fe400078e10ff */
[----:B----4-:R-:W-:-:S03]  /*1c260*/  PRMT R4, R8, 0x7632, R4 ;  /* 0x0000763208047816 */ /* 0x010fc60000000004 */
[----:B------:R-:W-:-:S05]  /*1c270*/  IMAD R87, R74, 0x4, R85 ;  /* 0x000000044a577824 */ /* 0x000fca00078e0255 */
[----:B------:R-:W-:-:S05]  /*1c280*/  LEA R91, R74, R87, 0x2 ;  /* 0x000000574a5b7211 */ /* 0x000fca00078e10ff */
[C---:B------:R-:W-:Y:S01]  /*1c290*/  IMAD R93, R74.reuse, 0x4, R91 ;  /* 0x000000044a5d7824 */ /* 0x040fe200078e025b */
[----:B------:R2:W-:Y:S04]  /*1c2a0*/  STG.E.U16 desc[UR4][R32.64], R8 ;  /* 0x0000000820007986 */ /* 0x0005e8000c101504 */
[C---:B------:R-:W-:Y:S01]  /*1c2b0*/  LEA R77, R74.reuse, R93, 0x2 ;  /* 0x0000005d4a4d7211 */ /* 0x040fe200078e10ff */
[----:B------:R3:W-:Y:S04]  /*1c2c0*/  STG.E.U16 desc[UR4][R34.64], R16 ;  /* 0x0000001022007986 */ /* 0x0007e8000c101504 */
[----:B------:R-:W-:Y:S01]  /*1c2d0*/  IMAD R95, R74, 0x4, R77 ;  /* 0x000000044a5f7824 */ /* 0x000fe200078e024d */
[----:B------:R4:W-:Y:S01]  /*1c2e0*/  STG.E.U16 desc[UR4][R44.64], R4 ;  /* 0x000000042c007986 */ /* 0x0009e2000c101504 */
[----:B--2---:R-:W-:-:S03]  /*1c2f0*/  LEA R32, P3, R101, R72, 0x1 ;  /* 0x0000004865207211 */ /* 0x004fc600078608ff */
[C---:B------:R-:W-:Y:S02]  /*1c300*/  LEA R97, R74.reuse, R95, 0x2 ;  /* 0x0000005f4a617211 */ /* 0x040fe400078e10ff */
[-C--:B------:R-:W-:Y:S02]  /*1c310*/  LEA.HI.X.SX32 R33, R101, R73.reuse, 0x1, P3 ;  /* 0x0000004965217211 */ /* 0x080fe400018f0eff */
[CC--:B---3--:R-:W-:Y:S01]  /*1c320*/  LEA R34, P3, R99.reuse, R72.reuse, 0x1 ;  /* 0x0000004863227211 */ /* 0x0c8fe200078608ff */
[----:B------:R-:W-:Y:S01]  /*1c330*/  IMAD R101, R74, 0x4, R97 ;  /* 0x000000044a657824 */ /* 0x000fe200078e0261 */
[----:B------:R-:W-:Y:S02]  /*1c340*/  PRMT R8, R16, 0x7632, R8 ;  /* 0x0000763210087816 */ /* 0x000fe40000000008 */
[----:B------:R-:W-:Y:S02]  /*1c350*/  LEA.HI.X.SX32 R35, R99, R73, 0x1, P3 ;  /* 0x0000004963237211 */ /* 0x000fe400018f0eff */
[----:B------:R-:W-:Y:S01]  /*1c360*/  LEA R99, R74, R101, 0x2 ;  /* 0x000000654a637211 */ /* 0x000fe200078e10ff */
[----:B------:R2:W-:Y:S01]  /*1c370*/  STG.E.U16 desc[UR4][R46.64], R8 ;  /* 0x000000082e007986 */ /* 0x0005e2000c101504 */
[----:B----4-:R-:W-:-:S02]  /*1c380*/  LEA R44, P3, R103, R72, 0x1 ;  /* 0x00000048672c7211 */ /* 0x010fc400078608ff */
[----:B------:R-:W-:Y:S01]  /*1c390*/  PRMT R4, R9, 0x7632, R4 ;  /* 0x0000763209047816 */ /* 0x000fe20000000004 */
[----:B------:R-:W-:Y:S01]  /*1c3a0*/  IMAD R105, R74, 0x4, R99 ;  /* 0x000000044a697824 */ /* 0x000fe200078e0263 */
[----:B------:R3:W-:Y:S01]  /*1c3b0*/  STG.E.U16 desc[UR4][R48.64], R9 ;  /* 0x0000000930007986 */ /* 0x0007e2000c101504 */
[----:B------:R-:W-:-:S03]  /*1c3c0*/  LEA.HI.X.SX32 R45, R103, R73, 0x1, P3 ;  /* 0x00000049672d7211 */ /* 0x000fc600018f0eff */
[C---:B------:R-:W-:Y:S01]  /*1c3d0*/  LEA R107, R74.reuse, R105, 0x2 ;  /* 0x000000694a6b7211 */ /* 0x040fe200078e10ff */
[----:B------:R-:W-:Y:S01]  /*1c3e0*/  STG.E.U16 desc[UR4][R32.64], R17 ;  /* 0x0000001120007986 */ /* 0x000fe2000c101504 */
[-C--:B--2---:R-:W-:Y:S02]  /*1c3f0*/  LEA R46, P4, R75, R72.reuse, 0x1 ;  /* 0x000000484b2e7211 */ /* 0x084fe400078808ff */
[----:B------:R-:W-:Y:S01]  /*1c400*/  LEA R8, P3, R79, R72, 0x1 ;  /* 0x000000484f087211 */ /* 0x000fe200078608ff */
[----:B------:R2:W-:Y:S01]  /*1c410*/  STG.E.U16 desc[UR4][R34.64], R4 ;  /* 0x0000000422007986 */ /* 0x0005e2000c101504 */
[----:B------:R-:W-:Y:S01]  /*1c420*/  LEA.HI.X.SX32 R47, R75, R73, 0x1, P4 ;  /* 0x000000494b2f7211 */ /* 0x000fe200020f0eff */
[----:B---3--:R-:W-:Y:S01]  /*1c430*/  IMAD R49, R74, 0x4, R107 ;  /* 0x000000044a317824 */ /* 0x008fe200078e026b */
[----:B------:R-:W-:-:S04]  /*1c440*/  PRMT R9, R17, 0x7632, R9 ;  /* 0x0000763211097816 */ /* 0x000fc80000000009 */
[----:B------:R-:W-:Y:S01]  /*1c450*/  LEA R75, R74, R49, 0x2 ;  /* 0x000000314a4b7211 */ /* 0x000fe200078e10ff */
[----:B------:R3:W-:Y:S04]  /*1c460*/  STG.E.U16 desc[UR4][R44.64], R9 ;  /* 0x000000092c007986 */ /* 0x0007e8000c101504 */
[----:B------:R-:W-:Y:S01]  /*1c470*/  STG.E.U16 desc[UR4][R46.64], R10 ;  /* 0x0000000a2e007986 */ /* 0x000fe2000c101504 */
[----:B--2---:R-:W-:Y:S02]  /*1c480*/  PRMT R4, R10, 0x7632, R4 ;  /* 0x000076320a047816 */ /* 0x004fe40000000004 */
[----:B---3--:R-:W-:Y:S01]  /*1c490*/  LEA.HI.X.SX32 R9, R79, R73, 0x1, P3 ;  /* 0x000000494f097211 */ /* 0x008fe200018f0eff */
[----:B------:R-:W-:Y:S01]  /*1c4a0*/  IMAD R79, R74, 0x4, R75 ;  /* 0x000000044a4f7824 */ /* 0x000fe200078e024b */
[----:B------:R-:W-:-:S03]  /*1c4b0*/  LEA R16, P3, R89, R72, 0x1 ;  /* 0x0000004859107211 */ /* 0x000fc600078608ff */
[----:B------:R2:W-:Y:S01]  /*1c4c0*/  STG.E.U16 desc[UR4][R8.64], R18 ;  /* 0x0000001208007986 */ /* 0x0005e2000c101504 */
[----:B------:R-:W-:Y:S02]  /*1c4d0*/  LEA.HI.X.SX32 R17, R89, R73, 0x1, P3 ;  /* 0x0000004959117211 */ /* 0x000fe400018f0eff */
[C---:B------:R-:W-:Y:S02]  /*1c4e0*/  LEA R89, R74.reuse, R79, 0x2 ;  /* 0x0000004f4a597211 */ /* 0x040fe400078e10ff */
[CC--:B------:R-:W-:Y:S01]  /*1c4f0*/  LEA R32, P3, R61.reuse, R72.reuse, 0x1 ;  /* 0x000000483d207211 */ /* 0x0c0fe200078608ff */
[----:B------:R3:W-:Y:S02]  /*1c500*/  STG.E.U16 desc[UR4][R16.64], R4 ;  /* 0x0000000410007986 */ /* 0x0007e4000c101504 */
[----:B------:R-:W-:Y:S01]  /*1c510*/  IMAD R103, R74, 0x4, R89 ;  /* 0x000000044a677824 */ /* 0x000fe200078e0259 */
[----:B------:R-:W-:Y:S02]  /*1c520*/  LEA.HI.X.SX32 R33, R61, R73, 0x1, P3 ;  /* 0x000000493d217211 */ /* 0x000fe400018f0eff */
[----:B------:R-:W-:-:S02]  /*1c530*/  LEA R34, P3, R51, R72, 0x1 ;  /* 0x0000004833227211 */ /* 0x000fc400078608ff */
[----:B------:R-:W-:Y:S02]  /*1c540*/  LEA R61, R74, R103, 0x2 ;  /* 0x000000674a3d7211 */ /* 0x000fe400078e10ff */
[----:B--2---:R-:W-:Y:S02]  /*1c550*/  PRMT R9, R18, 0x7632, R9 ;  /* 0x0000763212097816 */ /* 0x004fe40000000009 */
[----:B------:R-:W-:Y:S01]  /*1c560*/  LEA.HI.X.SX32 R35, R51, R73, 0x1, P3 ;  /* 0x0000004933237211 */ /* 0x000fe200018f0eff */
[C---:B------:R-:W-:Y:S01]  /*1c570*/  IMAD R47, R74.reuse, 0x4, R61 ;  /* 0x000000044a2f7824 */ /* 0x040fe200078e023d */
[----:B------:R-:W-:Y:S01]  /*1c580*/  LEA R8, P3, R81, R72, 0x1 ;  /* 0x0000004851087211 */ /* 0x000fe200078608ff */
[----:B------:R2:W-:Y:S01]  /*1c590*/  STG.E.U16 desc[UR4][R32.64], R9 ;  /* 0x0000000920007986 */ /* 0x0005e2000c101504 */
[----:B------:R-:W-:Y:S02]  /*1c5a0*/  PRMT R18, R11, 0x7632, R18 ;  /* 0x000076320b127816 */ /* 0x000fe40000000012 */
[----:B------:R-:W-:Y:S01]  /*1c5b0*/  LEA R51, R74, R47, 0x2 ;  /* 0x0000002f4a337211 */ /* 0x000fe200078e10ff */
[----:B------:R4:W-:Y:S01]  /*1c5c0*/  STG.E.U16 desc[UR4][R34.64], R11 ;  /* 0x0000000b22007986 */ /* 0x0009e2000c101504 */
[----:B---3--:R-:W-:-:S02]  /*1c5d0*/  PRMT R4, R19, 0x7632, R4 ;  /* 0x0000763213047816 */ /* 0x008fc40000000004 */
[----:B--2---:R-:W-:Y:S01]  /*1c5e0*/  LEA.HI.X.SX32 R9, R81, R73, 0x1, P3 ;  /* 0x0000004951097211 */ /* 0x004fe200018f0eff */
[C---:B------:R-:W-:Y:S01]  /*1c5f0*/  IMAD R81, R74.reuse, 0x4, R51 ;  /* 0x000000044a517824 */ /* 0x040fe200078e0233 */
[-C--:B------:R-:W-:Y:S02]  /*1c600*/  LEA R44, P3, R83, R72.reuse, 0x1 ;  /* 0x00000048532c7211 */ /* 0x080fe400078608ff */
[-C--:B------:R-:W-:Y:S01]  /*1c610*/  LEA R32, P4, R87, R72.reuse, 0x1 ;  /* 0x0000004857207211 */ /* 0x080fe200078808ff */
[----:B------:R2:W-:Y:S01]  /*1c620*/  STG.E.U16 desc[UR4][R8.64], R19 ;  /* 0x0000001308007986 */ /* 0x0005e2000c101504 */
[C---:B------:R-:W-:Y:S02]  /*1c630*/  LEA R109, R74.reuse, R81, 0x2 ;  /* 0x000000514a6d7211 */ /* 0x040fe400078e10ff */
[-C--:B------:R-:W-:Y:S02]  /*1c640*/  LEA.HI.X.SX32 R45, R83, R73.reuse, 0x1, P3 ;  /* 0x00000049532d7211 */ /* 0x080fe400018f0eff */
[----:B------:R-:W-:Y:S01]  /*1c650*/  LEA R16, P3, R85, R72, 0x1 ;  /* 0x0000004855107211 */ /* 0x000fe200078608ff */
[----:B------:R-:W-:Y:S01]  /*1c660*/  IMAD R83, R74, 0x4, R109 ;  /* 0x000000044a537824 */ /* 0x000fe200078e026d */
[-C--:B------:R-:W-:Y:S01]  /*1c670*/  LEA.HI.X.SX32 R33, R87, R73.reuse, 0x1, P4 ;  /* 0x0000004957217211 */ /* 0x080fe200020f0eff */
[----:B------:R3:W-:Y:S01]  /*1c680*/  STG.E.U16 desc[UR4][R44.64], R18 ;  /* 0x000000122c007986 */ /* 0x0007e2000c101504 */
[----:B------:R-:W-:-:S02]  /*1c690*/  LEA.HI.X.SX32 R17, R85, R73, 0x1, P3 ;  /* 0x0000004955117211 */ /* 0x000fc400018f0eff */
[C---:B------:R-:W-:Y:S02]  /*1c6a0*/  LEA R111, R74.reuse, R83, 0x2 ;  /* 0x000000534a6f7211 */ /* 0x040fe400078e10ff */
[CC--:B------:R-:W-:Y:S01]  /*1c6b0*/  LEA R10, P3, R91.reuse, R72.reuse, 0x1 ;  /* 0x000000485b0a7211 */ /* 0x0c0fe200078608ff */
[----:B------:R0:W-:Y:S02]  /*1c6c0*/  STG.E.U16 desc[UR4][R16.64], R4 ;  /* 0x0000000410007986 */ /* 0x0001e4000c101504 */
[C---:B----4-:R-:W-:Y:S01]  /*1c6d0*/  IMAD R35, R74.reuse, 0x4, R111 ;  /* 0x000000044a237824 */ /* 0x050fe200078e026f */
[----:B------:R-:W-:Y:S01]  /*1c6e0*/  LEA.HI.X.SX32 R11, R91, R73, 0x1, P3 ;  /* 0x000000495b0b7211 */ /* 0x000fe200018f0eff */
[----:B------:R-:W-:Y:S01]  /*1c6f0*/  STG.E.U16 desc[UR4][R32.64], R36 ;  /* 0x0000002420007986 */ /* 0x000fe2000c101504 */
[C---:B--2---:R-:W-:Y:S02]  /*1c700*/  LEA R8, P3, R93.reuse, R72, 0x1 ;  /* 0x000000485d087211 */ /* 0x044fe400078608ff */
[----:B------:R-:W-:Y:S01]  /*1c710*/  LEA R85, R74, R35, 0x2 ;  /* 0x000000234a557211 */ /* 0x000fe200078e10ff */
[----:B------:R2:W-:Y:S01]  /*1c720*/  STG.E.U16 desc[UR4][R10.64], R40 ;  /* 0x000000280a007986 */ /* 0x0005e2000c101504 */
[----:B------:R-:W-:-:S02]  /*1c730*/  LEA.HI.X.SX32 R9, R93, R73, 0x1, P3 ;  /* 0x000000495d097211 */ /* 0x000fc400018f0eff */
[-C--:B---3--:R-:W-:Y:S01]  /*1c740*/  LEA R18, P3, R77, R72.reuse, 0x1 ;  /* 0x000000484d127211 */ /* 0x088fe200078608ff */
[C---:B------:R-:W-:Y:S01]  /*1c750*/  IMAD R87, R74.reuse, 0x4, R85 ;  /* 0x000000044a577824 */ /* 0x040fe200078e0255 */
[----:B0-----:R-:W-:Y:S02]  /*1c760*/  PRMT R4, R37, 0x7632, R4 ;  /* 0x0000763225047816 */ /* 0x001fe40000000004 */
[----:B------:R-:W-:Y:S02]  /*1c770*/  LEA.HI.X.SX32 R19, R77, R73, 0x1, P3 ;  /* 0x000000494d137211 */ /* 0x000fe400018f0eff */
[----:B------:R-:W-:Y:S02]  /*1c780*/  LEA R91, R74, R87, 0x2 ;  /* 0x000000574a5b7211 */ /* 0x000fe400078e10ff */
[C---:B------:R-:W-:Y:S02]  /*1c790*/  LEA R16, P3, R95.reuse, R72, 0x1 ;  /* 0x000000485f107211 */ /* 0x040fe400078608ff */
[----:B--2---:R-:W-:Y:S01]  /*1c7a0*/  PRMT R11, R36, 0x7632, R11 ;  /* 0x00007632240b7816 */ /* 0x004fe2000000000b */
[----:B------:R-:W-:Y:S01]  /*1c7b0*/  IMAD R93, R74, 0x4, R91 ;  /* 0x000000044a5d7824 */ /* 0x000fe200078e025b */
[----:B------:R-:W-:-:S02]  /*1c7c0*/  LEA.HI.X.SX32 R17, R95, R73, 0x1, P3 ;  /* 0x000000495f117211 */ /* 0x000fc400018f0eff */
[----:B------:R-:W-:Y:S01]  /*1c7d0*/  LEA R10, P3, R97, R72, 0x1 ;  /* 0x00000048610a7211 */ /* 0x000fe200078608ff */
[----:B------:R0:W-:Y:S01]  /*1c7e0*/  STG.E.U16 desc[UR4][R8.64], R11 ;  /* 0x0000000b08007986 */ /* 0x0001e2000c101504 */
[----:B------:R-:W-:-:S05]  /*1c7f0*/  LEA R77, R74, R93, 0x2 ;  /* 0x0000005d4a4d7211 */ /* 0x000fca00078e10ff */
[----:B------:R-:W-:-:S05]  /*1c800*/  IMAD R95, R74, 0x4, R77 ;  /* 0x000000044a5f7824 */ /* 0x000fca00078e024d */
[C---:B------:R-:W-:Y:S02]  /*1c810*/  LEA R113, R74.reuse, R95, 0x2 ;  /* 0x0000005f4a717211 */ /* 0x040fe400078e10ff */
[-C--:B0-----:R-:W-:Y:S02]  /*1c820*/  LEA.HI.X.SX32 R11, R97, R73.reuse, 0x1, P3 ;  /* 0x00000049610b7211 */ /* 0x081fe400018f0eff */
[CC--:B------:R-:W-:Y:S01]  /*1c830*/  LEA R32, P3, R101.reuse, R72.reuse, 0x1 ;  /* 0x0000004865207211 */ /* 0x0c0fe200078608ff */
[----:B------:R-:W-:Y:S01]  /*1c840*/  IMAD R97, R74, 0x4, R113 ;  /* 0x000000044a617824 */ /* 0x000fe200078e0271 */
[----:B------:R-:W-:Y:S02]  /*1c850*/  PRMT R9, R40, 0x7632, R9 ;  /* 0x0000763228097816 */ /* 0x000fe40000000009 */
[----:B------:R-:W-:Y:S02]  /*1c860*/  LEA.HI.X.SX32 R33, R101, R73, 0x1, P3 ;  /* 0x0000004965217211 */ /* 0x000fe400018f0eff */
[----:B------:R-:W-:Y:S01]  /*1c870*/  LEA R101, R74, R97, 0x2 ;  /* 0x000000614a657211 */ /* 0x000fe200078e10ff */
[----:B------:R0:W-:Y:S01]  /*1c880*/  STG.E.U16 desc[UR4][R18.64], R9 ;  /* 0x0000000912007986 */ /* 0x0001e2000c101504 */
[----:B------:R-:W-:-:S03]  /*1c890*/  LEA R8, P3, R99, R72, 0x1 ;  /* 0x0000004863087211 */ /* 0x000fc600078608ff */
[C---:B------:R-:W-:Y:S01]  /*1c8a0*/  IMAD R115, R74.reuse, 0x4, R101 ;  /* 0x000000044a737824 */ /* 0x040fe200078e0265 */
[----:B------:R2:W-:Y:S04]  /*1c8b0*/  STG.E.U16 desc[UR4][R16.64], R37 ;  /* 0x0000002510007986 */ /* 0x0005e8000c101504 */
[C---:B------:R-:W-:Y:S01]  /*1c8c0*/  LEA R117, R74.reuse, R115, 0x2 ;  /* 0x000000734a757211 */ /* 0x040fe200078e10ff */
[----:B------:R3:W-:Y:S01]  /*1c8d0*/  STG.E.U16 desc[UR4][R10.64], R41 ;  /* 0x000000290a007986 */ /* 0x0007e2000c101504 */
[----:B0-----:R-:W-:Y:S02]  /*1c8e0*/  LEA.HI.X.SX32 R9, R99, R73, 0x1, P3 ;  /* 0x0000004963097211 */ /* 0x001fe400018f0eff */
[----:B------:R-:W-:Y:S01]  /*1c8f0*/  LEA R18, P4, R105, R72, 0x1 ;  /* 0x0000004869127211 */ /* 0x000fe200078808ff */
[----:B------:R0:W-:Y:S01]  /*1c900*/  STG.E.U16 desc[UR4][R32.64], R4 ;  /* 0x0000000420007986 */ /* 0x0001e2000c101504 */
[----:B--2---:R-:W-:-:S02]  /*1c910*/  IMAD R37, R74, 0x4, R117 ;  /* 0x000000044a257824 */ /* 0x004fc400078e0275 */
[----:B------:R-:W-:Y:S02]  /*1c920*/  LEA.HI.X.SX32 R19, R105, R73, 0x1, P4 ;  /* 0x0000004969137211 */ /* 0x000fe400020f0eff */
[-C--:B------:R-:W-:Y:S02]  /*1c930*/  LEA R16, P3, R107, R72.reuse, 0x1 ;  /* 0x000000486b107211 */ /* 0x080fe400078608ff */
[C---:B------:R-:W-:Y:S02]  /*1c940*/  LEA R99, R74.reuse, R37, 0x2 ;  /* 0x000000254a637211 */ /* 0x040fe400078e10ff */
[----:B---3--:R-:W-:Y:S02]  /*1c950*/  PRMT R11, R41, 0x7632, R11 ;  /* 0x00007632290b7816 */ /* 0x008fe4000000000b */
[----:B------:R-:W-:Y:S01]  /*1c960*/  LEA.HI.X.SX32 R17, R107, R73, 0x1, P3 ;  /* 0x000000496b117211 */ /* 0x000fe200018f0eff */
[----:B------:R-:W-:Y:S01]  /*1c970*/  IMAD R105, R74, 0x4, R99 ;  /* 0x000000044a697824 */ /* 0x000fe200078e0263 */
[----:B------:R-:W-:Y:S01]  /*1c980*/  LEA R10, P3, R49, R72, 0x1 ;  /* 0x00000048310a7211 */ /* 0x000fe200078608ff */
[----:B------:R2:W-:Y:S01]  /*1c990*/  STG.E.U16 desc[UR4][R8.64], R11 ;  /* 0x0000000b08007986 */ /* 0x0005e2000c101504 */
[----:B0-----:R-:W-:-:S02]  /*1c9a0*/  PRMT R4, R38, 0x7632, R4 ;  /* 0x0000763226047816 */ /* 0x001fc40000000004 */
[C---:B------:R-:W-:Y:S01]  /*1c9b0*/  LEA R107, R74.reuse, R105, 0x2 ;  /* 0x000000694a6b7211 */ /* 0x040fe200078e10ff */
[----:B------:R-:W-:Y:S04]  /*1c9c0*/  STG.E.U16 desc[UR4][R18.64], R38 ;  /* 0x0000002612007986 */ /* 0x000fe8000c101504 */
[----:B------:R-:W-:Y:S01]  /*1c9d0*/  IMAD R119, R74, 0x4, R107 ;  /* 0x000000044a777824 */ /* 0x000fe200078e026b */
[----:B------:R0:W-:Y:S01]  /*1c9e0*/  STG.E.U16 desc[UR4][R16.64], R42 ;  /* 0x0000002a10007986 */ /* 0x0001e2000c101504 */
[----:B--2---:R-:W-:Y:S02]  /*1c9f0*/  LEA.HI.X.SX32 R11, R49, R73, 0x1, P3 ;  /* 0x00000049310b7211 */ /* 0x004fe400018f0eff */
[----:B------:R-:W-:-:S03]  /*1ca00*/  LEA R32, P3, R75, R72, 0x1 ;  /* 0x000000484b207211 */ /* 0x000fc600078608ff */
[----:B------:R2:W-:Y:S01]  /*1ca10*/  STG.E.U16 desc[UR4][R10.64], R4 ;  /* 0x000000040a007986 */ /* 0x0005e2000c101504 */
[----:B------:R-:W-:Y:S02]  /*1ca20*/  LEA.HI.X.SX32 R33, R75, R73, 0x1, P3 ;  /* 0x000000494b217211 */ /* 0x000fe400018f0eff */
[----:B------:R-:W-:Y:S02]  /*1ca30*/  LEA R75, R74, R119, 0x2 ;  /* 0x000000774a4b7211 */ /* 0x000fe400078e10ff */
[----:B------:R-:W-:-:S03]  /*1ca40*/  LEA R8, P3, R79, R72, 0x1 ;  /* 0x000000484f087211 */ /* 0x000fc600078608ff */
[C---:B------:R-:W-:Y:S01]  /*1ca50*/  IMAD R121, R74.reuse, 0x4, R75 ;  /* 0x000000044a797824 */ /* 0x040fe200078e024b */
[----:B------:R-:W-:Y:S02]  /*1ca60*/  LEA.HI.X.SX32 R9, R79, R73, 0x1, P3 ;  /* 0x000000494f097211 */ /* 0x000fe400018f0eff */
[CC--:B0-----:R-:W-:Y:S02]  /*1ca70*/  LEA R16, P3, R89.reuse, R72.reuse, 0x1 ;  /* 0x0000004859107211 */ /* 0x0c1fe400078608ff */
[C---:B------:R-:W-:Y:S02]  /*1ca80*/  LEA R123, R74.reuse, R121, 0x2 ;  /* 0x000000794a7b7211 */ /* 0x040fe400078e10ff */
[----:B------:R-:W-:Y:S02]  /*1ca90*/  LEA.HI.X.SX32 R17, R89, R73, 0x1, P3 ;  /* 0x0000004959117211 */ /* 0x000fe400018f0eff */
[----:B------:R-:W-:Y:S01]  /*1caa0*/  LEA R18, P3, R103, R72, 0x1 ;  /* 0x0000004867127211 */ /* 0x000fe200078608ff */
[----:B------:R-:W-:Y:S01]  /*1cab0*/  IMAD R125, R74, 0x4, R123 ;  /* 0x000000044a7d7824 */ /* 0x000fe200078e027b */
[----:B--2---:R-:W-:-:S02]  /*1cac0*/  PRMT R11, R42, 0x7632, R11 ;  /* 0x000076322a0b7816 */ /* 0x004fc4000000000b */
[----:B------:R-:W-:Y:S02]  /*1cad0*/  LEA.HI.X.SX32 R19, R103, R73, 0x1, P3 ;  /* 0x0000004967137211 */ /* 0x000fe400018f0eff */
[C---:B------:R-:W-:Y:S01]  /*1cae0*/  LEA R127, R74.reuse, R125, 0x2 ;  /* 0x0000007d4a7f7211 */ /* 0x040fe200078e10ff */
[----:B------:R0:W-:Y:S01]  /*1caf0*/  STG.E.U16 desc[UR4][R32.64], R11 ;  /* 0x0000000b20007986 */ /* 0x0001e2000c101504 */
[-C--:B------:R-:W-:Y:S02]  /*1cb00*/  LEA R10, P3, R61, R72.reuse, 0x1 ;  /* 0x000000483d0a7211 */ /* 0x080fe400078608ff */
[----:B------:R-:W-:Y:S01]  /*1cb10*/  PRMT R4, R43, 0x7632, R4 ;  /* 0x000076322b047816 */ /* 0x000fe20000000004 */
[----:B------:R-:W-:Y:S01]  /*1cb20*/  IMAD R129, R74, 0x4, R127 ;  /* 0x000000044a817824 */ /* 0x000fe200078e027f */
[----:B------:R2:W-:Y:S01]  /*1cb30*/  STG.E.U16 desc[UR4][R8.64], R39 ;  /* 0x0000002708007986 */ /* 0x0005e2000c101504 */
[----:B------:R-:W-:-:S03]  /*1cb40*/  LEA R42, P5, R85, R72, 0x1 ;  /* 0x00000048552a7211 */ /* 0x000fc600078a08ff */
[----:B------:R-:W-:Y:S01]  /*1cb50*/  LEA R131, R74, R129, 0x2 ;  /* 0x000000814a837211 */ /* 0x000fe200078e10ff */
[----:B------:R3:W-:Y:S01]  /*1cb60*/  STG.E.U16 desc[UR4][R16.64], R43 ;  /* 0x0000002b10007986 */ /* 0x0007e2000c101504 */
[----:B0-----:R-:W-:-:S03]  /*1cb70*/  PRMT R33, R39, 0x7632, R33 ;  /* 0x0000763227217816 */ /* 0x001fc60000000021 */
[C---:B------:R-:W-:Y:S01]  /*1cb80*/  IMAD R133, R74.reuse, 0x4, R131 ;  /* 0x000000044a857824 */ /* 0x040fe200078e0283 */
[----:B------:R-:W-:Y:S01]  /*1cb90*/  LEA.HI.X.SX32 R11, R61, R73, 0x1, P3 ;  /* 0x000000493d0b7211 */ /* 0x000fe200018f0eff */
[----:B------:R0:W-:Y:S01]  /*1cba0*/  STG.E.U16 desc[UR4][R18.64], R33 ;  /* 0x0000002112007986 */ /* 0x0001e2000c101504 */
[-C--:B------:R-:W-:Y:S02]  /*1cbb0*/  LEA R32, P4, R47, R72.reuse, 0x1 ;  /* 0x000000482f207211 */ /* 0x080fe400078808ff */
[C---:B------:R-:W-:Y:S01]  /*1cbc0*/  LEA R135, R74.reuse, R133, 0x2 ;  /* 0x000000854a877211 */ /* 0x040fe200078e10ff */
[----:B------:R4:W-:Y:S01]  /*1cbd0*/  STG.E.U16 desc[UR4][R10.64], R4 ;  /* 0x000000040a007986 */ /* 0x0009e2000c101504 */
[----:B--2---:R-:W-:Y:S02]  /*1cbe0*/  LEA R8, P3, R51, R72, 0x1 ;  /* 0x0000004833087211 */ /* 0x004fe400078608ff */
[-C--:B---3--:R-:W-:Y:S01]  /*1cbf0*/  LEA.HI.X.SX32 R43, R85, R73.reuse, 0x1, P5 ;  /* 0x00000049552b7211 */ /* 0x088fe200028f0eff */
[----:B------:R-:W-:Y:S01]  /*1cc00*/  IMAD R137, R74, 0x4, R135 ;  /* 0x000000044a897824 */ /* 0x000fe200078e0287 */
[----:B------:R-:W-:-:S02]  /*1cc10*/  LEA.HI.X.SX32 R9, R51, R73, 0x1, P3 ;  /* 0x0000004933097211 */ /* 0x000fc400018f0eff */
[-C--:B------:R-:W-:Y:S02]  /*1cc20*/  LEA R16, P3, R81, R72.reuse, 0x1 ;  /* 0x0000004851107211 */ /* 0x080fe400078608ff */
[C---:B------:R-:W-:Y:S02]  /*1cc30*/  LEA R139, R74.reuse, R137, 0x2 ;  /* 0x000000894a8b7211 */ /* 0x040fe400078e10ff */
[-C--:B0-----:R-:W-:Y:S02]  /*1cc40*/  LEA.HI.X.SX32 R33, R47, R73.reuse, 0x1, P4 ;  /* 0x000000492f217211 */ /* 0x081fe400020f0eff */
[----:B------:R-:W-:Y:S01]  /*1cc50*/  LEA.HI.X.SX32 R17, R81, R73, 0x1, P3 ;  /* 0x0000004951117211 */ /* 0x000fe200018f0eff */
[----:B----4-:R-:W-:Y:S01]  /*1cc60*/  IMAD R11, R74, 0x4, R139 ;  /* 0x000000044a0b7824 */ /* 0x010fe200078e028b */
[----:B------:R-:W-:Y:S01]  /*1cc70*/  LEA R18, P3, R109, R72, 0x1 ;  /* 0x000000486d127211 */ /* 0x000fe200078608ff */
[----:B------:R0:W-:Y:S01]  /*1cc80*/  STG.E.U16 desc[UR4][R32.64], R52 ;  /* 0x0000003420007986 */ /* 0x0001e2000c101504 */
[----:B-1----:R-:W-:-:S02]  /*1cc90*/  PRMT R4, R68, 0x7632, R4 ;  /* 0x0000763244047816 */ /* 0x002fc40000000004 */
[----:B------:R-:W-:Y:S01]  /*1cca0*/  LEA R141, R74, R11, 0x2 ;  /* 0x0000000b4a8d7211 */ /* 0x000fe200078e10ff */
[----:B------:R1:W-:Y:S01]  /*1ccb0*/  STG.E.U16 desc[UR4][R8.64], R68 ;  /* 0x0000004408007986 */ /* 0x0003e2000c101504 */
[-C--:B------:R-:W-:Y:S02]  /*1ccc0*/  LEA.HI.X.SX32 R19, R109, R73.reuse, 0x1, P3 ;  /* 0x000000496d137211 */ /* 0x080fe400018f0eff */
[-C--:B------:R-:W-:Y:S02]  /*1ccd0*/  LEA R40, P4, R35, R72.reuse, 0x1 ;  /* 0x0000004823287211 */ /* 0x080fe400078808ff */
[----:B------:R-:W-:Y:S02]  /*1cce0*/  LEA R48, P5, R93, R72, 0x1 ;  /* 0x000000485d307211 */ /* 0x000fe400078a08ff */
[----:B------:R-:W-:Y:S02]  /*1ccf0*/  LEA.HI.X.SX32 R41, R35, R73, 0x1, P4 ;  /* 0x0000004923297211 */ /* 0x000fe400020f0eff */
[----:B0-----:R-:W-:-:S02]  /*1cd00*/  PRMT R33, R52, 0x7632, R33 ;  /* 0x0000763234217816 */ /* 0x001fc40000000021 */
[-C--:B------:R-:W-:Y:S01]  /*1cd10*/  LEA R32, P3, R83, R72.reuse, 0x1 ;  /* 0x0000004853207211 */ /* 0x080fe200078608ff */
[C---:B-1----:R-:W-:Y:S01]  /*1cd20*/  IMAD R9, R74.reuse, 0x4, R141 ;  /* 0x000000044a097824 */ /* 0x042fe200078e028d */
[-C--:B------:R-:W-:Y:S01]  /*1cd30*/  LEA R46, P4, R91, R72.reuse, 0x1 ;  /* 0x000000485b2e7211 */ /* 0x080fe200078808ff */
[----:B------:R0:W-:Y:S01]  /*1cd40*/  STG.E.U16 desc[UR4][R16.64], R33 ;  /* 0x0000002110007986 */ /* 0x0001e2000c101504 */
[----:B------:R-:W-:Y:S02]  /*1cd50*/  LEA.HI.X.SX32 R49, R93, R73, 0x1, P5 ;  /* 0x000000495d317211 */ /* 0x000fe400028f0eff */
[C---:B------:R-:W-:Y:S01]  /*1cd60*/  LEA R143, R74.reuse, R9, 0x2 ;  /* 0x000000094a8f7211 */ /* 0x040fe200078e10ff */
[----:B------:R1:W-:Y:S01]  /*1cd70*/  STG.E.U16 desc[UR4][R18.64], R4 ;  /* 0x0000000412007986 */ /* 0x0003e2000c101504 */
[----:B------:R-:W-:Y:S02]  /*1cd80*/  LEA.HI.X.SX32 R47, R91, R73, 0x1, P4 ;  /* 0x000000495b2f7211 */ /* 0x000fe400020f0eff */
[-C--:B------:R-:W-:Y:S01]  /*1cd90*/  LEA R60, P4, R95, R72.reuse, 0x1 ;  /* 0x000000485f3c7211 */ /* 0x080fe200078808ff */
[----:B------:R-:W-:Y:S01]  /*1cda0*/  IMAD R145, R74, 0x4, R143 ;  /* 0x000000044a917824 */ /* 0x000fe200078e028f */
[----:B------:R-:W-:-:S02]  /*1cdb0*/  LEA R76, P5, R113, R72, 0x1 ;  /* 0x00000048714c7211 */ /* 0x000fc400078a08ff */
[----:B------:R-:W-:Y:S02]  /*1cdc0*/  LEA.HI.X.SX32 R61, R95, R73, 0x1, P4 ;  /* 0x000000495f3d7211 */ /* 0x000fe400020f0eff */
[C---:B0-----:R-:W-:Y:S02]  /*1cdd0*/  LEA R17, R74.reuse, R145, 0x2 ;  /* 0x000000914a117211 */ /* 0x041fe400078e10ff */
[-C--:B------:R-:W-:Y:S02]  /*1cde0*/  LEA.HI.X.SX32 R33, R83, R73.reuse, 0x1, P3 ;  /* 0x0000004953217211 */ /* 0x080fe400018f0eff */
[-C--:B------:R-:W-:Y:S01]  /*1cdf0*/  LEA R38, P3, R111, R72.reuse, 0x1 ;  /* 0x000000486f267211 */ /* 0x080fe200078608ff */
[----:B-1----:R-:W-:Y:S01]  /*1ce00*/  IMAD R19, R74, 0x4, R17 ;  /* 0x000000044a137824 */ /* 0x002fe200078e0211 */
[----:B------:R-:W-:Y:S01]  /*1ce10*/  LEA R80, P4, R101, R72, 0x1 ;  /* 0x0000004865507211 */ /* 0x000fe200078808ff */
[----:B------:R0:W-:Y:S01]  /*1ce20*/  STG.E.U16 desc[UR4][R32.64], R53 ;  /* 0x0000003520007986 */ /* 0x0001e2000c101504 */
[----:B------:R-:W-:-:S02]  /*1ce30*/  LEA.HI.X.SX32 R39, R111, R73, 0x1, P3 ;  /* 0x000000496f277211 */ /* 0x000fc400018f0eff */
[C---:B------:R-:W-:Y:S02]  /*1ce40*/  LEA R35, R74.reuse, R19, 0x2 ;  /* 0x000000134a237211 */ /* 0x040fe400078e10ff */
[-C--:B------:R-:W-:Y:S01]  /*1ce50*/  LEA R44, P3, R87, R72.reuse, 0x1 ;  /* 0x00000048572c7211 */ /* 0x080fe200078608ff */
[----:B------:R1:W-:Y:S01]  /*1ce60*/  STG.E.U16 desc[UR4][R38.64], R69 ;  /* 0x0000004526007986 */ /* 0x0003e2000c101504 */
[-C--:B------:R-:W-:Y:S01]  /*1ce70*/  LEA.HI.X.SX32 R81, R101, R73.reuse, 0x1, P4 ;  /* 0x0000004965517211 */ /* 0x080fe200020f0eff */
[C---:B------:R-:W-:Y:S01]  /*1ce80*/  IMAD R147, R74.reuse, 0x4, R35 ;  /* 0x000000044a937824 */ /* 0x040fe200078e0223 */
[----:B------:R-:W-:Y:S02]  /*1ce90*/  LEA.HI.X.SX32 R45, R87, R73, 0x1, P3 ;  /* 0x00000049572d7211 */ /* 0x000fe400018f0eff */
[----:B------:R-:W-:Y:S02]  /*1cea0*/  LEA R50, P3, R77, R72, 0x1 ;  /* 0x000000484d327211 */ /* 0x000fe400078608ff */
[----:B------:R-:W-:-:S02]  /*1ceb0*/  LEA R149, R74, R147, 0x2 ;  /* 0x000000934a957211 */ /* 0x000fc400078e10ff */
[-C--:B------:R-:W-:Y:S02]  /*1cec0*/  LEA.HI.X.SX32 R51, R77, R73.reuse, 0x1, P3 ;  /* 0x000000494d337211 */ /* 0x080fe400018f0eff */
[-C--:B------:R-:W-:Y:S01]  /*1ced0*/  LEA R78, P3, R97, R72.reuse, 0x1 ;  /* 0x00000048614e7211 */ /* 0x080fe200078608ff */
[C---:B------:R-:W-:Y:S01]  /*1cee0*/  IMAD R151, R74.reuse, 0x4, R149 ;  /* 0x000000044a977824 */ /* 0x040fe200078e0295 */
[----:B------:R-:W-:Y:S02]  /*1cef0*/  LEA R86, P4, R37, R72, 0x1 ;  /* 0x0000004825567211 */ /* 0x000fe400078808ff */
[----:B------:R-:W-:Y:S02]  /*1cf00*/  LEA.HI.X.SX32 R79, R97, R73, 0x1, P3 ;  /* 0x00000049614f7211 */ /* 0x000fe400018f0eff */
[----:B------:R-:W-:Y:S02]  /*1cf10*/  LEA R153, R74, R151, 0x2 ;  /* 0x000000974a997211 */ /* 0x000fe400078e10ff */
[----:B------:R-:W-:-:S02]  /*1cf20*/  LEA.HI.X.SX32 R87, R37, R73, 0x1, P4 ;  /* 0x0000004925577211 */ /* 0x000fc400020f0eff */
[-C--:B------:R-:W-:Y:S01]  /*1cf30*/  LEA R84, P3, R117, R72.reuse, 0x1 ;  /* 0x0000004875547211 */ /* 0x080fe200078608ff */
[C---:B------:R-:W-:Y:S01]  /*1cf40*/  IMAD R155, R74.reuse, 0x4, R153 ;  /* 0x000000044a9b7824 */ /* 0x040fe200078e0299 */
[-C--:B------:R-:W-:Y:S02]  /*1cf50*/  LEA.HI.X.SX32 R77, R113, R73.reuse, 0x1, P5 ;  /* 0x00000049714d7211 */ /* 0x080fe400028f0eff */
[----:B------:R-:W-:Y:S02]  /*1cf60*/  LEA.HI.X.SX32 R85, R117, R73, 0x1, P3 ;  /* 0x0000004975557211 */ /* 0x000fe400018f0eff */
[C---:B------:R-:W-:Y:S02]  /*1cf70*/  LEA R37, R74.reuse, R155, 0x2 ;  /* 0x0000009b4a257211 */ /* 0x040fe400078e10ff */
[-C--:B------:R-:W-:Y:S02]  /*1cf80*/  LEA R90, P3, R105, R72.reuse, 0x1 ;  /* 0x00000048695a7211 */ /* 0x080fe400078608ff */
[----:B------:R-:W-:Y:S01]  /*1cf90*/  LEA R82, P5, R115, R72, 0x1 ;  /* 0x0000004873527211 */ /* 0x000fe200078a08ff */
[----:B------:R-:W-:Y:S01]  /*1cfa0*/  IMAD R157, R74, 0x4, R37 ;  /* 0x000000044a9d7824 */ /* 0x000fe200078e0225 */
[----:B------:R-:W-:-:S02]  /*1cfb0*/  LEA.HI.X.SX32 R91, R105, R73, 0x1, P3 ;  /* 0x00000049695b7211 */ /* 0x000fc400018f0eff */
[CC--:B------:R-:W-:Y:S02]  /*1cfc0*/  LEA R96, P3, R75.reuse, R72.reuse, 0x1 ;  /* 0x000000484b607211 */ /* 0x0c0fe400078608ff */
[C---:B------:R-:W-:Y:S02]  /*1cfd0*/  LEA R159, R74.reuse, R157, 0x2 ;  /* 0x0000009d4a9f7211 */ /* 0x040fe400078e10ff */
[-C--:B------:R-:W-:Y:S02]  /*1cfe0*/  LEA.HI.X.SX32 R97, R75, R73.reuse, 0x1, P3 ;  /* 0x000000494b617211 */ /* 0x080fe400018f0eff */
[----:B------:R-:W-:Y:S01]  /*1cff0*/  LEA.HI.X.SX32 R83, R115, R73, 0x1, P5 ;  /* 0x0000004973537211 */ /* 0x000fe200028f0eff */
[----:B------:R-:W-:Y:S01]  /*1d000*/  IMAD R75, R74, 0x4, R159 ;  /* 0x000000044a4b7824 */ /* 0x000fe200078e029f */
[-C--:B------:R-:W-:Y:S02]  /*1d010*/  LEA R88, P5, R99, R72.reuse, 0x1 ;  /* 0x0000004863587211 */ /* 0x080fe400078a08ff */
[----:B------:R-:W-:-:S02]  /*1d020*/  LEA R92, P4, R107, R72, 0x1 ;  /* 0x000000486b5c7211 */ /* 0x000fc400078808ff */
[C---:B------:R-:W-:Y:S02]  /*1d030*/  LEA R161, R74.reuse, R75, 0x2 ;  /* 0x0000004b4aa17211 */ /* 0x040fe400078e10ff */
[-C--:B------:R-:W-:Y:S02]  /*1d040*/  LEA.HI.X.SX32 R89, R99, R73.reuse, 0x1, P5 ;  /* 0x0000004963597211 */ /* 0x080fe400028f0eff */
[-C--:B------:R-:W-:Y:S01]  /*1d050*/  LEA R94, P5, R119, R72.reuse, 0x1 ;  /* 0x00000048775e7211 */ /* 0x080fe200078a08ff */
[----:B------:R-:W-:Y:S01]  /*1d060*/  IMAD R163, R74, 0x4, R161 ;  /* 0x000000044aa37824 */ /* 0x000fe200078e02a1 */
[-C--:B------:R-:W-:Y:S02]  /*1d070*/  LEA.HI.X.SX32 R93, R107, R73.reuse, 0x1, P4 ;  /* 0x000000496b5d7211 */ /* 0x080fe400020f0eff */
[----:B------:R-:W-:Y:S02]  /*1d080*/  LEA.HI.X.SX32 R95, R119, R73, 0x1, P5 ;  /* 0x00000049775f7211 */ /* 0x000fe400028f0eff */
[----:B------:R-:W-:-:S02]  /*1d090*/  LEA R100, P5, R123, R72, 0x1 ;  /* 0x000000487b647211 */ /* 0x000fc400078a08ff */
[C---:B------:R-:W-:Y:S02]  /*1d0a0*/  LEA R165, R74.reuse, R163, 0x2 ;  /* 0x000000a34aa57211 */ /* 0x040fe400078e10ff */
[-C--:B------:R-:W-:Y:S02]  /*1d0b0*/  LEA.HI.X.SX32 R101, R123, R73.reuse, 0x1, P5 ;  /* 0x000000497b657211 */ /* 0x080fe400028f0eff */
[-C--:B------:R-:W-:Y:S01]  /*1d0c0*/  LEA R98, P4, R121, R72.reuse, 0x1 ;  /* 0x0000004879627211 */ /* 0x080fe200078808ff */
[----:B------:R-:W-:Y:S01]  /*1d0d0*/  IMAD R167, R74, 0x4, R165 ;  /* 0x000000044aa77824 */ /* 0x000fe200078e02a5 */
[----:B------:R-:W-:Y:S02]  /*1d0e0*/  LEA R106, P5, R129, R72, 0x1 ;  /* 0x00000048816a7211 */ /* 0x000fe400078a08ff */
[-C--:B------:R-:W-:Y:S02]  /*1d0f0*/  LEA.HI.X.SX32 R99, R121, R73.reuse, 0x1, P4 ;  /* 0x0000004979637211 */ /* 0x080fe400020f0eff */
[----:B------:R-:W-:-:S02]  /*1d100*/  LEA.HI.X.SX32 R107, R129, R73, 0x1, P5 ;  /* 0x00000049816b7211 */ /* 0x000fc400028f0eff */
[-C--:B------:R-:W-:Y:S02]  /*1d110*/  LEA R104, P4, R127, R72.reuse, 0x1 ;  /* 0x000000487f687211 */ /* 0x080fe400078808ff */
[-C--:B------:R-:W-:Y:S02]  /*1d120*/  LEA R112, P5, R135, R72.reuse, 0x1 ;  /* 0x0000004887707211 */ /* 0x080fe400078a08ff */
[C---:B------:R-:W-:Y:S02]  /*1d130*/  LEA R169, R74.reuse, R167, 0x2 ;  /* 0x000000a74aa97211 */ /* 0x040fe400078e10ff */
[-C--:B------:R-:W-:Y:S02]  /*1d140*/  LEA.HI.X.SX32 R105, R127, R73.reuse, 0x1, P4 ;  /* 0x000000497f697211 */ /* 0x080fe400020f0eff */
[----:B------:R-:W-:Y:S01]  /*1d150*/  LEA.HI.X.SX32 R113, R135, R73, 0x1, P5 ;  /* 0x0000004987717211 */ /* 0x000fe200028f0eff */
[----:B------:R-:W-:Y:S01]  /*1d160*/  IMAD R171, R74, 0x4, R169 ;  /* 0x000000044aab7824 */ /* 0x000fe200078e02a9 */
[----:B------:R-:W-:-:S02]  /*1d170*/  LEA R110, P4, R133, R72, 0x1 ;  /* 0x00000048856e7211 */ /* 0x000fc400078808ff */
[-C--:B------:R-:W-:Y:S02]  /*1d180*/  LEA R118, P5, R11, R72.reuse, 0x1 ;  /* 0x000000480b767211 */ /* 0x080fe400078a08ff */
[-C--:B------:R-:W-:Y:S02]  /*1d190*/  LEA.HI.X.SX32 R111, R133, R73.reuse, 0x1, P4 ;  /* 0x00000049856f7211 */ /* 0x080fe400020f0eff */
[----:B------:R-:W-:Y:S02]  /*1d1a0*/  LEA.HI.X.SX32 R119, R11, R73, 0x1, P5 ;  /* 0x000000490b777211 */ /* 0x000fe400028f0eff */
[-C--:B------:R-:W-:Y:S02]  /*1d1b0*/  LEA R102, P3, R125, R72.reuse, 0x1 ;  /* 0x000000487d667211 */ /* 0x080fe400078608ff */
[----:B------:R-:W-:Y:S02]  /*1d1c0*/  LEA R116, P4, R139, R72, 0x1 ;  /* 0x000000488b747211 */ /* 0x000fe400078808ff */
[----:B------:R-:W-:-:S02]  /*1d1d0*/  LEA R11, R74, R171, 0x2 ;  /* 0x000000ab4a0b7211 */ /* 0x000fc400078e10ff */
[-C--:B------:R-:W-:Y:S02]  /*1d1e0*/  LEA.HI.X.SX32 R103, R125, R73.reuse, 0x1, P3 ;  /* 0x000000497d677211 */ /* 0x080fe400018f0eff */
[-C--:B------:R-:W-:Y:S01]  /*1d1f0*/  LEA.HI.X.SX32 R117, R139, R73.reuse, 0x1, P4 ;  /* 0x000000498b757211 */ /* 0x080fe200020f0eff */
[----:B------:R-:W-:Y:S01]  /*1d200*/  IMAD R173, R74, 0x4, R11 ;  /* 0x000000044aad7824 */ /* 0x000fe200078e020b */
[-C--:B------:R-:W-:Y:S02]  /*1d210*/  LEA R108, P3, R131, R72.reuse, 0x1 ;  /* 0x00000048836c7211 */ /* 0x080fe400078608ff */
[----:B------:R-:W-:Y:S02]  /*1d220*/  LEA R122, P4, R9, R72, 0x1 ;  /* 0x00000048097a7211 */ /* 0x000fe400078808ff */
[-C--:B------:R-:W-:Y:S02]  /*1d230*/  LEA.HI.X.SX32 R109, R131, R73.reuse, 0x1, P3 ;  /* 0x00000049836d7211 */ /* 0x080fe400018f0eff */
[----:B------:R-:W-:-:S02]  /*1d240*/  LEA.HI.X.SX32 R123, R9, R73, 0x1, P4 ;  /* 0x00000049097b7211 */ /* 0x000fc400020f0eff */
[CC--:B------:R-:W-:Y:S02]  /*1d250*/  LEA R114, P3, R137.reuse, R72.reuse, 0x1 ;  /* 0x0000004889727211 */ /* 0x0c0fe400078608ff */
[C---:B------:R-:W-:Y:S02]  /*1d260*/  LEA R9, R74.reuse, R173, 0x2 ;  /* 0x000000ad4a097211 */ /* 0x040fe400078e10ff */
[----:B------:R-:W-:Y:S02]  /*1d270*/  LEA.HI.X.SX32 R115, R137, R73, 0x1, P3 ;  /* 0x0000004989737211 */ /* 0x000fe400018f0eff */
[-C--:B------:R-:W-:Y:S01]  /*1d280*/  LEA R120, P3, R141, R72.reuse, 0x1 ;  /* 0x000000488d787211 */ /* 0x080fe200078608ff */
[----:B------:R-:W-:Y:S01]  /*1d290*/  IMAD R175, R74, 0x4, R9 ;  /* 0x000000044aaf7824 */ /* 0x000fe200078e0209 */
[-C--:B------:R-:W-:Y:S02]  /*1d2a0*/  LEA R124, P5, R143, R72.reuse, 0x1 ;  /* 0x000000488f7c7211 */ /* 0x080fe400078a08ff */
[----:B------:R-:W-:-:S02]  /*1d2b0*/  LEA R128, P4, R17, R72, 0x1 ;  /* 0x0000004811807211 */ /* 0x000fc400078808ff */
[-C--:B------:R-:W-:Y:S02]  /*1d2c0*/  LEA.HI.X.SX32 R121, R141, R73.reuse, 0x1, P3 ;  /* 0x000000498d797211 */ /* 0x080fe400018f0eff */
[-C--:B------:R-:W-:Y:S02]  /*1d2d0*/  LEA.HI.X.SX32 R125, R143, R73.reuse, 0x1, P5 ;  /* 0x000000498f7d7211 */ /* 0x080fe400028f0eff */
[----:B------:R-:W-:Y:S02]  /*1d2e0*/  LEA.HI.X.SX32 R129, R17, R73, 0x1, P4 ;  /* 0x0000004911817211 */ /* 0x000fe400020f0eff */
[-C--:B------:R-:W-:Y:S02]  /*1d2f0*/  LEA R126, P3, R145, R72.reuse, 0x1 ;  /* 0x00000048917e7211 */ /* 0x080fe400078608ff */
[----:B------:R-:W-:Y:S02]  /*1d300*/  LEA R130, P5, R19, R72, 0x1 ;  /* 0x0000004813827211 */ /* 0x000fe400078a08ff */
[----:B------:R-:W-:-:S02]  /*1d310*/  LEA R17, R74, R175, 0x2 ;  /* 0x000000af4a117211 */ /* 0x000fc400078e10ff */
[-C--:B------:R-:W-:Y:S02]  /*1d320*/  LEA.HI.X.SX32 R127, R145, R73.reuse, 0x1, P3 ;  /* 0x00000049917f7211 */ /* 0x080fe400018f0eff */
[-C--:B------:R-:W-:Y:S01]  /*1d330*/  LEA.HI.X.SX32 R131, R19, R73.reuse, 0x1, P5 ;  /* 0x0000004913837211 */ /* 0x080fe200028f0eff */
[C---:B------:R-:W-:Y:S01]  /*1d340*/  IMAD R19, R74.reuse, 0x4, R17 ;  /* 0x000000044a137824 */ /* 0x040fe200078e0211 */
[-C--:B------:R-:W-:Y:S02]  /*1d350*/  LEA R132, P3, R35, R72.reuse, 0x1 ;  /* 0x0000004823847211 */ /* 0x080fe400078608ff */
[----:B------:R-:W-:Y:S02]  /*1d360*/  LEA R134, P4, R147, R72, 0x1 ;  /* 0x0000004893867211 */ /* 0x000fe400078808ff */
[----:B------:R-:W-:Y:S02]  /*1d370*/  LEA.HI.X.SX32 R133, R35, R73, 0x1, P3 ;  /* 0x0000004923857211 */ /* 0x000fe400018f0eff */
[----:B------:R-:W-:-:S02]  /*1d380*/  LEA R35, R74, R19, 0x2 ;  /* 0x000000134a237211 */ /* 0x000fc400078e10ff */
[-C--:B------:R-:W-:Y:S02]  /*1d390*/  LEA R138, P3, R151, R72.reuse, 0x1 ;  /* 0x00000048978a7211 */ /* 0x080fe400078608ff */
[-C--:B------:R-:W-:Y:S01]  /*1d3a0*/  LEA.HI.X.SX32 R135, R147, R73.reuse, 0x1, P4 ;  /* 0x0000004993877211 */ /* 0x080fe200020f0eff */
[C---:B------:R-:W-:Y:S01]  /*1d3b0*/  IMAD R179, R74.reuse, 0x4, R35 ;  /* 0x000000044ab37824 */ /* 0x040fe200078e0223 */
[----:B------:R-:W-:Y:S02]  /*1d3c0*/  LEA.HI.X.SX32 R139, R151, R73, 0x1, P3 ;  /* 0x00000049978b7211 */ /* 0x000fe400018f0eff */
[C---:B------:R-:W-:Y:S02]  /*1d3d0*/  LEA R144, P3, R37.reuse, R72, 0x1 ;  /* 0x0000004825907211 */ /* 0x040fe400078608ff */
[----:B------:R-:W-:Y:S02]  /*1d3e0*/  LEA R181, R74, R179, 0x2 ;  /* 0x000000b34ab57211 */ /* 0x000fe400078e10ff */
[----:B------:R-:W-:-:S02]  /*1d3f0*/  LEA.HI.X.SX32 R145, R37, R73, 0x1, P3 ;  /* 0x0000004925917211 */ /* 0x000fc400018f0eff */
[-C--:B------:R-:W-:Y:S01]  /*1d400*/  LEA R150, P3, R75, R72.reuse, 0x1 ;  /* 0x000000484b967211 */ /* 0x080fe200078608ff */
[C---:B------:R-:W-:Y:S01]  /*1d410*/  IMAD R37, R74.reuse, 0x4, R181 ;  /* 0x000000044a257824 */ /* 0x040fe200078e02b5 */
[-C--:B------:R-:W-:Y:S02]  /*1d420*/  LEA R136, P5, R149, R72.reuse, 0x1 ;  /* 0x0000004895887211 */ /* 0x080fe400078a08ff */
[----:B------:R-:W-:Y:S02]  /*1d430*/  LEA.HI.X.SX32 R151, R75, R73, 0x1, P3 ;  /* 0x000000494b977211 */ /* 0x000fe400018f0eff */
[C---:B------:R-:W-:Y:S02]  /*1d440*/  LEA R185, R74.reuse, R37, 0x2 ;  /* 0x000000254ab97211 */ /* 0x040fe400078e10ff */
[----:B------:R-:W-:Y:S02]  /*1d450*/  LEA R140, P4, R153, R72, 0x1 ;  /* 0x00000048998c7211 */ /* 0x000fe400078808ff */
[-C--:B------:R-:W-:Y:S01]  /*1d460*/  LEA.HI.X.SX32 R137, R149, R73.reuse, 0x1, P5 ;  /* 0x0000004995897211 */ /* 0x080fe200028f0eff */
[----:B------:R-:W-:Y:S01]  /*1d470*/  IMAD R75, R74, 0x4, R185 ;  /* 0x000000044a4b7824 */ /* 0x000fe200078e02b9 */
        /* <DEDUP_REMOVED lines=12> */
[-C--:B------:R-:W-:Y:S02]  /*1d540*/  LEA R156, P3, R165, R72.reuse, 0x1 ;  /* 0x00000048a59c7211 */ /* 0x080fe400078608ff */
[----:B------:R-:W-:-:S02]  /*1d550*/  LEA R158, P4, R167, R72, 0x1 ;  /* 0x00000048a79e7211 */ /* 0x000fc400078808ff */
[C---:B------:R-:W-:Y:S02]  /*1d560*/  LEA R193, R74.reuse, R191, 0x2 ;  /* 0x000000bf4ac17211 */ /* 0x040fe400078e10ff */
[-C--:B------:R-:W-:Y:S02]  /*1d570*/  LEA.HI.X.SX32 R155, R163, R73.reuse, 0x1, P5 ;  /* 0x00000049a39b7211 */ /* 0x080fe400028f0eff */
[-C--:B------:R-:W-:Y:S01]  /*1d580*/  LEA.HI.X.SX32 R157, R165, R73.reuse, 0x1, P3 ;  /* 0x00000049a59d7211 */ /* 0x080fe200018f0eff */
[----:B------:R-:W-:Y:S01]  /*1d590*/  IMAD R195, R74, 0x4, R193 ;  /* 0x000000044ac37824 */ /* 0x000fe200078e02c1 */
[----:B------:R-:W-:Y:S02]  /*1d5a0*/  LEA.HI.X.SX32 R159, R167, R73, 0x1, P4 ;  /* 0x00000049a79f7211 */ /* 0x000fe400020f0eff */
[-C--:B------:R-:W-:Y:S02]  /*1d5b0*/  LEA R160, P5, R169, R72.reuse, 0x1 ;  /* 0x00000048a9a07211 */ /* 0x080fe400078a08ff */
[----:B------:R-:W-:-:S02]  /*1d5c0*/  LEA R162, P3, R171, R72, 0x1 ;  /* 0x00000048aba27211 */ /* 0x000fc400078608ff */
[-C--:B------:R-:W-:Y:S02]  /*1d5d0*/  LEA R164, P4, R11, R72.reuse, 0x1 ;  /* 0x000000480ba47211 */ /* 0x080fe400078808ff */
[-C--:B------:R-:W-:Y:S02]  /*1d5e0*/  LEA.HI.X.SX32 R161, R169, R73.reuse, 0x1, P5 ;  /* 0x00000049a9a17211 */ /* 0x080fe400028f0eff */
[-C--:B------:R-:W-:Y:S02]  /*1d5f0*/  LEA.HI.X.SX32 R163, R171, R73.reuse, 0x1, P3 ;  /* 0x00000049aba37211 */ /* 0x080fe400018f0eff */
[----:B------:R-:W-:Y:S02]  /*1d600*/  LEA.HI.X.SX32 R165, R11, R73, 0x1, P4 ;  /* 0x000000490ba57211 */ /* 0x000fe400020f0eff */
[-C--:B------:R-:W-:Y:S02]  /*1d610*/  LEA R166, P5, R173, R72.reuse, 0x1 ;  /* 0x00000048ada67211 */ /* 0x080fe400078a08ff */
[----:B------:R-:W-:-:S02]  /*1d620*/  LEA R168, P3, R9, R72, 0x1 ;  /* 0x0000004809a87211 */ /* 0x000fc400078608ff */
[C---:B------:R-:W-:Y:S02]  /*1d630*/  LEA R11, R74.reuse, R195, 0x2 ;  /* 0x000000c34a0b7211 */ /* 0x040fe400078e10ff */
[-C--:B------:R-:W-:Y:S02]  /*1d640*/  LEA.HI.X.SX32 R167, R173, R73.reuse, 0x1, P5 ;  /* 0x00000049ada77211 */ /* 0x080fe400028f0eff */
[-C--:B------:R-:W-:Y:S01]  /*1d650*/  LEA.HI.X.SX32 R169, R9, R73.reuse, 0x1, P3 ;  /* 0x0000004909a97211 */ /* 0x080fe200018f0eff */
[----:B------:R-:W-:Y:S01]  /*1d660*/  IMAD R9, R74, 0x4, R11 ;  /* 0x000000044a097824 */ /* 0x000fe200078e020b */
[-C--:B------:R-:W-:Y:S02]  /*1d670*/  LEA R172, P5, R17, R72.reuse, 0x1 ;  /* 0x0000004811ac7211 */ /* 0x080fe400078a08ff */
[----:B------:R-:W-:Y:S02]  /*1d680*/  LEA R170, P4, R175, R72, 0x1 ;  /* 0x00000048afaa7211 */ /* 0x000fe400078808ff */
[----:B------:R-:W-:-:S02]  /*1d690*/  LEA.HI.X.SX32 R173, R17, R73, 0x1, P5 ;  /* 0x0000004911ad7211 */ /* 0x000fc400028f0eff */
[-C--:B------:R-:W-:Y:S02]  /*1d6a0*/  LEA R174, P3, R19, R72.reuse, 0x1 ;  /* 0x0000004813ae7211 */ /* 0x080fe400078608ff */
[C---:B------:R-:W-:Y:S02]  /*1d6b0*/  LEA R17, R74.reuse, R9, 0x2 ;  /* 0x000000094a117211 */ /* 0x040fe400078e10ff */
[-C--:B------:R-:W-:Y:S02]  /*1d6c0*/  LEA.HI.X.SX32 R171, R175, R73.reuse, 0x1, P4 ;  /* 0x00000049afab7211 */ /* 0x080fe400020f0eff */
[----:B------:R-:W-:Y:S01]  /*1d6d0*/  LEA.HI.X.SX32 R175, R19, R73, 0x1, P3 ;  /* 0x0000004913af7211 */ /* 0x000fe200018f0eff */
[----:B------:R-:W-:Y:S01]  /*1d6e0*/  IMAD R19, R74, 0x4, R17 ;  /* 0x000000044a137824 */ /* 0x000fe200078e0211 */
[-C--:B------:R-:W-:Y:S02]  /*1d6f0*/  LEA R176, P4, R35, R72.reuse, 0x1 ;  /* 0x0000004823b07211 */ /* 0x080fe400078808ff */
[----:B------:R-:W-:-:S02]  /*1d700*/  LEA R180, P3, R181, R72, 0x1 ;  /* 0x00000048b5b47211 */ /* 0x000fc400078608ff */
[----:B------:R-:W-:Y:S02]  /*1d710*/  LEA.HI.X.SX32 R177, R35, R73, 0x1, P4 ;  /* 0x0000004923b17211 */ /* 0x000fe400020f0eff */
[C---:B------:R-:W-:Y:S02]  /*1d720*/  LEA R35, R74.reuse, R19, 0x2 ;  /* 0x000000134a237211 */ /* 0x040fe400078e10ff */
[-C--:B------:R-:W-:Y:S02]  /*1d730*/  LEA R182, P4, R37, R72.reuse, 0x1 ;  /* 0x0000004825b67211 */ /* 0x080fe400078808ff */
[-C--:B------:R-:W-:Y:S01]  /*1d740*/  LEA.HI.X.SX32 R181, R181, R73.reuse, 0x1, P3 ;  /* 0x00000049b5b57211 */ /* 0x080fe200018f0eff */
[----:B------:R-:W-:Y:S01]  /*1d750*/  IMAD R207, R74, 0x4, R35 ;  /* 0x000000044acf7824 */ /* 0x000fe200078e0223 */
[----:B------:R-:W-:Y:S02]  /*1d760*/  LEA.HI.X.SX32 R183, R37, R73, 0x1, P4 ;  /* 0x0000004925b77211 */ /* 0x000fe400020f0eff */
[----:B------:R-:W-:-:S02]  /*1d770*/  LEA R178, P5, R179, R72, 0x1 ;  /* 0x00000048b3b27211 */ /* 0x000fc400078a08ff */
        /* <DEDUP_REMOVED lines=8> */
[CC--:B------:R-:W-:Y:S02]  /*1d800*/  LEA R190, P5, R191.reuse, R72.reuse, 0x1 ;  /* 0x00000048bfbe7211 */ /* 0x0c0fe400078a08ff */
[C---:B------:R-:W-:Y:S02]  /*1d810*/  LEA R213, R74.reuse, R75, 0x2 ;  /* 0x0000004b4ad57211 */ /* 0x040fe400078e10ff */
[----:B------:R-:W-:Y:S02]  /*1d820*/  LEA.HI.X.SX32 R191, R191, R73, 0x1, P5 ;  /* 0x00000049bfbf7211 */ /* 0x000fe400028f0eff */
[-C--:B------:R-:W-:Y:S01]  /*1d830*/  LEA R192, P3, R193, R72.reuse, 0x1 ;  /* 0x00000048c1c07211 */ /* 0x080fe200078608ff */
[----:B------:R-:W-:Y:S01]  /*1d840*/  IMAD R215, R74, 0x4, R213 ;  /* 0x000000044ad77824 */ /* 0x000fe200078e02d5 */
        /* <DEDUP_REMOVED lines=14> */
[-C--:B------:R-:W-:Y:S02]  /*1d930*/  LEA.HI.X.SX32 R203, R19, R73.reuse, 0x1, P5 ;  /* 0x0000004913cb7211 */ /* 0x080fe400028f0eff */
[-C--:B------:R-:W-:Y:S01]  /*1d940*/  LEA R204, P3, R35, R72.reuse, 0x1 ;  /* 0x0000004823cc7211 */ /* 0x080fe200078608ff */
[C---:B------:R-:W-:Y:S01]  /*1d950*/  IMAD R19, R74.reuse, 0x4, R17 ;  /* 0x000000044a137824 */ /* 0x040fe200078e0211 */
[-C--:B------:R-:W-:Y:S02]  /*1d960*/  LEA R208, P5, R37, R72.reuse, 0x1 ;  /* 0x0000004825d07211 */ /* 0x080fe400078a08ff */
[----:B------:R-:W-:Y:S02]  /*1d970*/  LEA.HI.X.SX32 R205, R35, R73, 0x1, P3 ;  /* 0x0000004923cd7211 */ /* 0x000fe400018f0eff */
[----:B------:R-:W-:Y:S02]  /*1d980*/  LEA R35, R74, R19, 0x2 ;  /* 0x000000134a237211 */ /* 0x000fe400078e10ff */
[----:B------:R-:W-:-:S02]  /*1d990*/  LEA R206, P4, R207, R72, 0x1 ;  /* 0x00000048cfce7211 */ /* 0x000fc400078808ff */
[-C--:B------:R-:W-:Y:S01]  /*1d9a0*/  LEA.HI.X.SX32 R209, R37, R73.reuse, 0x1, P5 ;  /* 0x0000004925d17211 */ /* 0x080fe200028f0eff */
[----:B------:R-:W-:Y:S01]  /*1d9b0*/  IMAD R37, R74, 0x4, R35 ;  /* 0x000000044a257824 */ /* 0x000fe200078e0223 */
[-C--:B------:R-:W-:Y:S02]  /*1d9c0*/  LEA R210, P3, R75, R72.reuse, 0x1 ;  /* 0x000000484bd27211 */ /* 0x080fe400078608ff */
[-C--:B------:R-:W-:Y:S02]  /*1d9d0*/  LEA.HI.X.SX32 R207, R207, R73.reuse, 0x1, P4 ;  /* 0x00000049cfcf7211 */ /* 0x080fe400020f0eff */
[-C--:B------:R-:W-:Y:S02]  /*1d9e0*/  LEA R212, P4, R213, R72.reuse, 0x1 ;  /* 0x00000048d5d47211 */ /* 0x080fe400078808ff */
[----:B------:R-:W-:Y:S02]  /*1d9f0*/  LEA R214, P5, R215, R72, 0x1 ;  /* 0x00000048d7d67211 */ /* 0x000fe400078a08ff */
[----:B------:R-:W-:-:S02]  /*1da00*/  LEA.HI.X.SX32 R211, R75, R73, 0x1, P3 ;  /* 0x000000494bd37211 */ /* 0x000fc400018f0eff */
[-C--:B------:R-:W-:Y:S02]  /*1da10*/  LEA R216, P3, R11, R72.reuse, 0x1 ;  /* 0x000000480bd87211 */ /* 0x080fe400078608ff */
[----:B------:R-:W-:Y:S02]  /*1da20*/  LEA R75, R74, R37, 0x2 ;  /* 0x000000254a4b7211 */ /* 0x000fe400078e10ff */
[-C--:B------:R-:W-:Y:S02]  /*1da30*/  LEA.HI.X.SX32 R213, R213, R73.reuse, 0x1, P4 ;  /* 0x00000049d5d57211 */ /* 0x080fe400020f0eff */
[----:B------:R-:W-:Y:S02]  /*1da40*/  LEA.HI.X.SX32 R215, R215, R73, 0x1, P5 ;  /* 0x00000049d7d77211 */ /* 0x000fe400028f0eff */
[-C--:B------:R-:W-:Y:S02]  /*1da50*/  LEA R218, P4, R9, R72.reuse, 0x1 ;  /* 0x0000004809da7211 */ /* 0x080fe400078808ff */
[----:B------:R-:W-:-:S02]  /*1da60*/  LEA R220, P5, R17, R72, 0x1 ;  /* 0x0000004811dc7211 */ /* 0x000fc400078a08ff */
[-C--:B------:R-:W-:Y:S01]  /*1da70*/  LEA.HI.X.SX32 R217, R11, R73.reuse, 0x1, P3 ;  /* 0x000000490bd97211 */ /* 0x080fe200018f0eff */
[C---:B------:R-:W-:Y:S01]  /*1da80*/  IMAD R11, R74.reuse, 0x4, R75 ;  /* 0x000000044a0b7824 */ /* 0x040fe200078e024b */
        /* <DEDUP_REMOVED lines=9> */
[-C--:B------:R-:W-:Y:S02]  /*1db20*/  LEA R232, P5, R9, R72.reuse, 0x1 ;  /* 0x0000004809e87211 */ /* 0x080fe400078a08ff */
[----:B------:R-:W-:Y:S02]  /*1db30*/  LEA R222, P3, R19, R72, 0x1 ;  /* 0x0000004813de7211 */ /* 0x000fe400078608ff */
[----:B------:R-:W-:-:S02]  /*1db40*/  LEA.HI.X.SX32 R231, R11, R73, 0x1, P4 ;  /* 0x000000490be77211 */ /* 0x000fc400020f0eff */
[-C--:B------:R-:W-:Y:S02]  /*1db50*/  LEA.HI.X.SX32 R233, R9, R73.reuse, 0x1, P5 ;  /* 0x0000004909e97211 */ /* 0x080fe400028f0eff */
[----:B------:R-:W-:Y:S01]  /*1db60*/  LEA.HI.X.SX32 R223, R19, R73, 0x1, P3 ;  /* 0x0000004913df7211 */ /* 0x000fe200018f0eff */
[----:B------:R-:W2:Y:S01]  /*1db70*/  LDS.128 R8, [R7] ;  /* 0x0000000007087984 */ /* 0x000ea20000000c00 */
[----:B------:R-:W-:Y:S02]  /*1db80*/  PRMT R4, R53, 0x7632, R4 ;  /* 0x0000763235047816 */ /* 0x000fe40000000004 */
[----:B0-----:R-:W-:Y:S01]  /*1db90*/  PRMT R33, R69, 0x7632, R33 ;  /* 0x0000763245217816 */ /* 0x001fe20000000021 */
[----:B------:R-:W0:Y:S01]  /*1dba0*/  LDS.128 R16, [R0] ;  /* 0x0000000000107984 */ /* 0x000e220000000c00 */
[----:B-1----:R-:W-:Y:S02]  /*1dbb0*/  PRMT R39, R54, 0x7632, R39 ;  /* 0x0000763236277816 */ /* 0x002fe40000000027 */
[----:B------:R-:W-:Y:S01]  /*1dbc0*/  PRMT R32, R55, 0x7632, R32 ;  /* 0x0000763237207816 */ /* 0x000fe20000000020 */
[----:B------:R1:W-:Y:S01]  /*1dbd0*/  STG.E.U16 desc[UR4][R40.64], R4 ;  /* 0x0000000428007986 */ /* 0x0003e2000c101504 */
[----:B------:R-:W-:-:S02]  /*1dbe0*/  PRMT R38, R71, 0x7632, R38 ;  /* 0x0000763247267816 */ /* 0x000fc40000000026 */
[----:B------:R-:W-:Y:S01]  /*1dbf0*/  PRMT R68, R22, 0x7632, R68 ;  /* 0x0000763216447816 */ /* 0x000fe20000000044 */
[----:B------:R2:W-:Y:S01]  /*1dc00*/  STG.E.U16 desc[UR4][R42.64], R33 ;  /* 0x000000212a007986 */ /* 0x0005e2000c101504 */
[CC--:B------:R-:W-:Y:S02]  /*1dc10*/  LEA R228, P3, R75.reuse, R72.reuse, 0x1 ;  /* 0x000000484be47211 */ /* 0x0c0fe400078608ff */
[----:B------:R-:W-:Y:S01]  /*1dc20*/  LEA R35, R74, R235, 0x2 ;  /* 0x000000eb4a237211 */ /* 0x000fe200078e10ff */
[----:B------:R-:W-:Y:S01]  /*1dc30*/  STG.E.U16 desc[UR4][R44.64], R54 ;  /* 0x000000362c007986 */ /* 0x000fe2000c101504 */
[-C--:B------:R-:W-:Y:S02]  /*1dc40*/  LEA.HI.X.SX32 R229, R75, R73.reuse, 0x1, P3 ;  /* 0x000000494be57211 */ /* 0x080fe400018f0eff */
[CC--:B------:R-:W-:Y:S01]  /*1dc50*/  LEA R36, P4, R35.reuse, R72.reuse, 0x1 ;  /* 0x0000004823247211 */ /* 0x0c0fe200078808ff */
[----:B------:R3:W-:Y:S01]  /*1dc60*/  STG.E.U16 desc[UR4][R46.64], R70 ;  /* 0x000000462e007986 */ /* 0x0007e2000c101504 */
[----:B-1----:R-:W-:Y:S01]  /*1dc70*/  PRMT R41, R70, 0x7632, R41 ;  /* 0x0000763246297816 */ /* 0x002fe20000000029 */
[----:B------:R-:W-:Y:S01]  /*1dc80*/  IMAD R75, R74, 0x4, R35 ;  /* 0x000000044a4b7824 */ /* 0x000fe200078e0223 */
[----:B------:R-:W-:Y:S01]  /*1dc90*/  LEA.HI.X.SX32 R37, R35, R73, 0x1, P4 ;  /* 0x0000004923257211 */ /* 0x000fe200020f0eff */
[----:B------:R1:W-:Y:S01]  /*1dca0*/  STG.E.U16 desc[UR4][R48.64], R39 ;  /* 0x0000002730007986 */ /* 0x0003e2000c101504 */
[----:B------:R-:W-:-:S02]  /*1dcb0*/  LEA R234, P3, R235, R72, 0x1 ;  /* 0x00000048ebea7211 */ /* 0x000fc400078608ff */
[CC--:B------:R-:W-:Y:S01]  /*1dcc0*/  LEA R34, P5, R75.reuse, R72.reuse, 0x1 ;  /* 0x000000484b227211 */ /* 0x0c0fe200078a08ff */
[----:B------:R4:W-:Y:S01]  /*1dcd0*/  STG.E.U16 desc[UR4][R50.64], R41 ;  /* 0x0000002932007986 */ /* 0x0009e2000c101504 */
[----:B------:R-:W-:Y:S02]  /*1dce0*/  LEA R74, R74, R75, 0x2 ;  /* 0x0000004b4a4a7211 */ /* 0x000fe400078e10ff */
[-C--:B------:R-:W-:Y:S01]  /*1dcf0*/  LEA.HI.X.SX32 R35, R75, R73.reuse, 0x1, P5 ;  /* 0x000000494b237211 */ /* 0x080fe200028f0eff */
[----:B------:R4:W-:Y:S01]  /*1dd00*/  STG.E.U16 desc[UR4][R60.64], R55 ;  /* 0x000000373c007986 */ /* 0x0009e2000c101504 */
[----:B------:R-:W-:Y:S02]  /*1dd10*/  PRMT R75, R28, 0x7632, R75 ;  /* 0x000076321c4b7816 */ /* 0x000fe4000000004b */
[----:B------:R-:W-:Y:S01]  /*1dd20*/  LEA R72, P6, R74, R72, 0x1 ;  /* 0x000000484a487211 */ /* 0x000fe200078c08ff */
[----:B------:R4:W-:Y:S01]  /*1dd30*/  STG.E.U16 desc[UR4][R76.64], R71 ;  /* 0x000000474c007986 */ /* 0x0009e2000c101504 */
[----:B------:R-:W-:-:S02]  /*1dd40*/  LEA.HI.X.SX32 R235, R235, R73, 0x1, P3 ;  /* 0x00000049ebeb7211 */ /* 0x000fc400018f0eff */
[----:B------:R-:W-:Y:S01]  /*1dd50*/  LEA.HI.X.SX32 R73, R74, R73, 0x1, P6 ;  /* 0x000000494a497211 */ /* 0x000fe200030f0eff */
[----:B------:R-:W-:Y:S01]  /*1dd60*/  STG.E.U16 desc[UR4][R78.64], R32 ;  /* 0x000000204e007986 */ /* 0x000fe2000c101504 */
[----:B--2---:R-:W-:Y:S02]  /*1dd70*/  PRMT R43, R8, 0x7632, R43 ;  /* 0x00007632082b7816 */ /* 0x004fe4000000002b */
[----:B---3--:R-:W-:Y:S01]  /*1dd80*/  PRMT R47, R9, 0x7632, R47 ;  /* 0x00007632092f7816 */ /* 0x008fe2000000002f */
[----:B------:R-:W-:Y:S01]  /*1dd90*/  STG.E.U16 desc[UR4][R80.64], R38 ;  /* 0x0000002650007986 */ /* 0x000fe2000c101504 */
[----:B0-----:R-:W-:Y:S02]  /*1dda0*/  PRMT R44, R16, 0x7632, R44 ;  /* 0x00007632102c7816 */ /* 0x001fe4000000002c */
[----:B-1----:R-:W-:Y:S01]  /*1ddb0*/  PRMT R48, R17, 0x7632, R48 ;  /* 0x0000763211307816 */ /* 0x002fe20000000030 */
[----:B------:R0:W-:Y:S01]  /*1ddc0*/  STG.E.U16 desc[UR4][R82.64], R8 ;  /* 0x0000000852007986 */ /* 0x0001e2000c101504 */
[----:B----4-:R-:W-:-:S02]  /*1ddd0*/  PRMT R51, R10, 0x7632, R51 ;  /* 0x000076320a337816 */ /* 0x010fc40000000033 */
[----:B------:R-:W-:Y:S01]  /*1dde0*/  PRMT R52, R18, 0x7632, R52 ;  /* 0x0000763212347816 */ /* 0x000fe20000000034 */
[----:B------:R1:W-:Y:S01]  /*1ddf0*/  STG.E.U16 desc[UR4][R84.64], R16 ;  /* 0x0000001054007986 */ /* 0x0003e2000c101504 */
[----:B------:R-:W-:Y:S02]  /*1de00*/  PRMT R55, R11, 0x7632, R55 ;  /* 0x000076320b377816 */ /* 0x000fe40000000037 */
[----:B------:R-:W-:Y:S01]  /*1de10*/  PRMT R4, R19, 0x7632, R4 ;  /* 0x0000763213047816 */ /* 0x000fe20000000004 */
[----:B------:R2:W-:Y:S01]  /*1de20*/  STG.E.U16 desc[UR4][R86.64], R43 ;  /* 0x0000002b56007986 */ /* 0x0005e2000c101504 */
[----:B------:R-:W-:Y:S02]  /*1de30*/  PRMT R60, R20, 0x7632, R60 ;  /* 0x00007632143c7816 */ /* 0x000fe4000000003c */
[----:B------:R-:W-:Y:S01]  /*1de40*/  PRMT R71, R15, 0x7632, R71 ;  /* 0x000076320f477816 */ /* 0x000fe20000000047 */
[----:B------:R3:W-:Y:S01]  /*1de50*/  STG.E.U16 desc[UR4][R88.64], R44 ;  /* 0x0000002c58007986 */ /* 0x0007e2000c101504 */
[----:B0-----:R-:W-:-:S02]  /*1de60*/  PRMT R8, R12, 0x7632, R8 ;  /* 0x000076320c087816 */ /* 0x001fc40000000008 */
[----:B------:R-:W-:Y:S01]  /*1de70*/  PRMT R76, R24, 0x7632, R76 ;  /* 0x00007632184c7816 */ /* 0x000fe2000000004c */
[----:B------:R0:W-:Y:S01]  /*1de80*/  STG.E.U16 desc[UR4][R90.64], R9 ;  /* 0x000000095a007986 */ /* 0x0001e2000c101504 */
[----:B------:R-:W-:Y:S02]  /*1de90*/  PRMT R79, R29, 0x7632, R79 ;  /* 0x000076321d4f7816 */ /* 0x000fe4000000004f */
[----:B------:R-:W-:Y:S01]  /*1dea0*/  PRMT R80, R25, 0x7632, R80 ;  /* 0x0000763219507816 */ /* 0x000fe20000000050 */
[----:B------:R4:W-:Y:S01]  /*1deb0*/  STG.E.U16 desc[UR4][R92.64], R17 ;  /* 0x000000115c007986 */ /* 0x0009e2000c101504 */
[----:B------:R-:W-:Y:S02]  /*1dec0*/  PRMT R83, R30, 0x7632, R83 ;  /* 0x000076321e537816 */ /* 0x000fe40000000053 */
[----:B-1----:R-:W-:Y:S01]  /*1ded0*/  PRMT R84, R26, 0x7632, R84 ;  /* 0x000076321a547816 */ /* 0x002fe20000000054 */
[----:B------:R1:W-:Y:S01]  /*1dee0*/  STG.E.U16 desc[UR4][R94.64], R47 ;  /* 0x0000002f5e007986 */ /* 0x0003e2000c101504 */
[----:B--2---:R-:W-:-:S02]  /*1def0*/  PRMT R87, R31, 0x7632, R87 ;  /* 0x000076321f577816 */ /* 0x004fc40000000057 */
[----:B---3--:R-:W-:Y:S01]  /*1df00*/  PRMT R88, R27, 0x7632, R88 ;  /* 0x000076321b587816 */ /* 0x008fe20000000058 */
[----:B------:R2:W-:Y:S01]  /*1df10*/  STG.E.U16 desc[UR4][R96.64], R48 ;  /* 0x0000003060007986 */ /* 0x0005e2000c101504 */
[----:B0-----:R-:W-:Y:S02]  /*1df20*/  PRMT R9, R13, 0x7632, R9 ;  /* 0x000076320d097816 */ /* 0x001fe40000000009 */
[----:B------:R-:W-:Y:S01]  /*1df30*/  PRMT R91, R64, 0x7632, R91 ;  /* 0x00007632405b7816 */ /* 0x000fe2000000005b */
[----:B------:R0:W-:Y:S01]  /*1df40*/  STG.E.U16 desc[UR4][R98.64], R10 ;  /* 0x0000000a62007986 */ /* 0x0001e2000c101504 */
[----:B----4-:R-:W-:-:S03]  /*1df50*/  PRMT R92, R56, 0x7632, R92 ;  /* 0x00007632385c7816 */ /* 0x010fc6000000005c */
[----:B------:R3:W-:Y:S01]  /*1df60*/  STG.E.U16 desc[UR4][R100.64], R18 ;  /* 0x0000001264007986 */ /* 0x0007e2000c101504 */
[----:B-1----:R-:W-:-:S03]  /*1df70*/  PRMT R95, R65, 0x7632, R95 ;  /* 0x00007632415f7816 */ /* 0x002fc6000000005f */
[----:B------:R1:W-:Y:S01]  /*1df80*/  STG.E.U16 desc[UR4][R102.64], R51 ;  /* 0x0000003366007986 */ /* 0x0003e2000c101504 */
[----:B--2---:R-:W-:-:S03]  /*1df90*/  PRMT R96, R57, 0x7632, R96 ;  /* 0x0000763239607816 */ /* 0x004fc60000000060 */
[----:B------:R2:W-:Y:S01]  /*1dfa0*/  STG.E.U16 desc[UR4][R104.64], R52 ;  /* 0x0000003468007986 */ /* 0x0005e2000c101504 */
[----:B0-----:R-:W-:Y:S02]  /*1dfb0*/  PRMT R10, R21, 0x7632, R10 ;  /* 0x00007632150a7816 */ /* 0x001fe4000000000a */
[----:B------:R-:W-:Y:S01]  /*1dfc0*/  PRMT R99, R66, 0x7632, R99 ;  /* 0x0000763242637816 */ /* 0x000fe20000000063 */
[----:B------:R-:W-:Y:S01]  /*1dfd0*/  STG.E.U16 desc[UR4][R106.64], R11 ;  /* 0x0000000b6a007986 */ /* 0x000fe2000c101504 */
[----:B---3--:R-:W-:-:S03]  /*1dfe0*/  PRMT R100, R58, 0x7632, R100 ;  /* 0x000076323a647816 */ /* 0x008fc60000000064 */
[----:B------:R-:W-:Y:S01]  /*1dff0*/  STG.E.U16 desc[UR4][R108.64], R19 ;  /* 0x000000136c007986 */ /* 0x000fe2000c101504 */
[----:B-1----:R-:W-:-:S03]  /*1e000*/  PRMT R103, R67, 0x7632, R103 ;  /* 0x0000763243677816 */ /* 0x002fc60000000067 */
[----:B------:R-:W-:Y:S01]  /*1e010*/  STG.E.U16 desc[UR4][R110.64], R55 ;  /* 0x000000376e007986 */ /* 0x000fe2000c101504 */
[----:B--2---:R-:W-:-:S03]  /*1e020*/  PRMT R104, R59, 0x7632, R104 ;  /* 0x000076323b687816 */ /* 0x004fc60000000068 */
[----:B------:R0:W-:Y:S04]  /*1e030*/  STG.E.U16 desc[UR4][R112.64], R4 ;  /* 0x0000000470007986 */ /* 0x0001e8000c101504 */
[----:B------:R-:W-:Y:S04]  /*1e040*/  STG.E.U16 desc[UR4][R114.64], R12 ;  /* 0x0000000c72007986 */ /* 0x000fe8000c101504 */
[----:B------:R-:W-:Y:S04]  /*1e050*/  STG.E.U16 desc[UR4][R116.64], R20 ;  /* 0x0000001474007986 */ /* 0x000fe8000c101504 */
[----:B------:R1:W-:Y:S01]  /*1e060*/  STG.E.U16 desc[UR4][R118.64], R8 ;  /* 0x0000000876007986 */ /* 0x0003e2000c101504 */
[----:B0-----:R-:W-:-:S03]  /*1e070*/  PRMT R4, R14, 0x7632, R4 ;  /* 0x000076320e047816 */ /* 0x001fc60000000004 */
[----:B------:R-:W-:Y:S04]  /*1e080*/  STG.E.U16 desc[UR4][R120.64], R60 ;  /* 0x0000003c78007986 */ /* 0x000fe8000c101504 */
[----:B------:R-:W-:Y:S04]  /*1e090*/  STG.E.U16 desc[UR4][R122.64], R13 ;  /* 0x0000000d7a007986 */ /* 0x000fe8000c101504 */
[----:B------:R-:W-:Y:S01]  /*1e0a0*/  STG.E.U16 desc[UR4][R124.64], R21 ;  /* 0x000000157c007986 */ /* 0x000fe2000c101504 */
[----:B-1----:R-:W-:-:S03]  /*1e0b0*/  PRMT R8, R23, 0x7632, R8 ;  /* 0x0000763217087816 */ /* 0x002fc60000000008 */
[----:B------:R-:W-:Y:S04]  /*1e0c0*/  STG.E.U16 desc[UR4][R126.64], R9 ;  /* 0x000000097e007986 */ /* 0x000fe8000c101504 */
[----:B------:R-:W-:Y:S04]  /*1e0d0*/  STG.E.U16 desc[UR4][R128.64], R10 ;  /* 0x0000000a80007986 */ /* 0x000fe8000c101504 */
[----:B------:R-:W-:Y:S04]  /*1e0e0*/  STG.E.U16 desc[UR4][R130.64], R14 ;  /* 0x0000000e82007986 */ /* 0x000fe8000c101504 */
[----:B------:R-:W-:Y:S04]  /*1e0f0*/  STG.E.U16 desc[UR4][R132.64], R22 ;  /* 0x0000001684007986 */ /* 0x000fe8000c101504 */
[----:B------:R0:W-:Y:S04]  /*1e100*/  STG.E.U16 desc[UR4][R134.64], R4 ;  /* 0x0000000486007986 */ /* 0x0001e8000c101504 */
[----:B------:R-:W-:Y:S04]  /*1e110*/  STG.E.U16 desc[UR4][R136.64], R68 ;  /* 0x0000004488007986 */ /* 0x000fe8000c101504 */
[----:B------:R-:W-:Y:S04]  /*1e120*/  STG.E.U16 desc[UR4][R138.64], R15 ;  /* 0x0000000f8a007986 */ /* 0x000fe8000c101504 */
[----:B------:R-:W-:Y:S01]  /*1e130*/  STG.E.U16 desc[UR4][R140.64], R23 ;  /* 0x000000178c007986 */ /* 0x000fe2000c101504 */
[----:B0-----:R-:W-:-:S03]  /*1e140*/  FFMA R4, R63, 0.69314718246459960938, R6 ;  /* 0x3f3172183f047823 */ /* 0x001fc60000000006 */
[----:B------:R-:W-:Y:S04]  /*1e150*/  STG.E.U16 desc[UR4][R142.64], R71 ;  /* 0x000000478e007986 */ /* 0x000fe8000c101504 */
[----:B------:R-:W-:Y:S04]  /*1e160*/  STG.E.U16 desc[UR4][R144.64], R8 ;  /* 0x0000000890007986 */ /* 0x000fe8000c101504 */
[----:B------:R-:W0:Y:S04]  /*1e170*/  LDS.128 R8, [R7+0x800] ;  /* 0x0008000007087984 */ /* 0x000e280000000c00 */
[----:B------:R1:W2:Y:S04]  /*1e180*/  LDS.128 R12, [R0+0x800] ;  /* 0x00080000000c7984 */ /* 0x0002a80000000c00 */
[----:B------:R3:W-:Y:S04]  /*1e190*/  STG.E.U16 desc[UR4][R146.64], R28 ;  /* 0x0000001c92007986 */ /* 0x0007e8000c101504 */
[----:B------:R3:W-:Y:S01]  /*1e1a0*/  STG.E.U16 desc[UR4][R148.64], R24 ;  /* 0x0000001894007986 */ /* 0x0007e2000c101504 */
[----:B-1----:R-:W1:Y:S03]  /*1e1b0*/  LDC R0, c[0x0][0x27c] ;  /* 0x00009f00ff007b82 */ /* 0x002e660000000800 */
[----:B------:R3:W-:Y:S04]  /*1e1c0*/  STG.E.U16 desc[UR4][R150.64], R75 ;  /* 0x0000004b96007986 */ /* 0x0007e8000c101504 */
[----:B------:R3:W-:Y:S04]  /*1e1d0*/  STG.E.U16 desc[UR4][R152.64], R76 ;  /* 0x0000004c98007986 */ /* 0x0007e8000c101504 */
[----:B------:R3:W-:Y:S04]  /*1e1e0*/  STG.E.U16 desc[UR4][R154.64], R29 ;  /* 0x0000001d9a007986 */ /* 0x0007e8000c101504 */
[----:B------:R3:W-:Y:S04]  /*1e1f0*/  STG.E.U16 desc[UR4][R156.64], R25 ;  /* 0x000000199c007986 */ /* 0x0007e8000c101504 */
[----:B------:R3:W-:Y:S04]  /*1e200*/  STG.E.U16 desc[UR4][R158.64], R79 ;  /* 0x0000004f9e007986 */ /* 0x0007e8000c101504 */
[----:B------:R3:W-:Y:S04]  /*1e210*/  STG.E.U16 desc[UR4][R160.64], R80 ;  /* 0x00000050a0007986 */ /* 0x0007e8000c101504 */
[----:B------:R3:W-:Y:S01]  /*1e220*/  STG.E.U16 desc[UR4][R162.64], R30 ;  /* 0x0000001ea2007986 */ /* 0x0007e2000c101504 */
[----:B0-----:R-:W-:-:S02]  /*1e230*/  PRMT R107, R8, 0x7632, R107 ;  /* 0x00007632086b7816 */ /* 0x001fc4000000006b */
[----:B------:R-:W-:Y:S01]  /*1e240*/  PRMT R111, R9, 0x7632, R111 ;  /* 0x00007632096f7816 */ /* 0x000fe2000000006f */
[----:B------:R3:W-:Y:S01]  /*1e250*/  STG.E.U16 desc[UR4][R164.64], R26 ;  /* 0x0000001aa4007986 */ /* 0x0007e2000c101504 */
[----:B--2---:R-:W-:Y:S02]  /*1e260*/  PRMT R108, R12, 0x7632, R108 ;  /* 0x000076320c6c7816 */ /* 0x004fe4000000006c */
[----:B------:R-:W-:Y:S01]  /*1e270*/  PRMT R112, R13, 0x7632, R112 ;  /* 0x000076320d707816 */ /* 0x000fe20000000070 */
[----:B------:R3:W-:Y:S01]  /*1e280*/  STG.E.U16 desc[UR4][R166.64], R83 ;  /* 0x00000053a6007986 */ /* 0x0007e2000c101504 */
[----:B------:R-:W-:Y:S02]  /*1e290*/  PRMT R115, R10, 0x7632, R115 ;  /* 0x000076320a737816 */ /* 0x000fe40000000073 */
[----:B------:R-:W-:Y:S01]  /*1e2a0*/  PRMT R116, R14, 0x7632, R116 ;  /* 0x000076320e747816 */ /* 0x000fe20000000074 */
[----:B------:R3:W-:Y:S01]  /*1e2b0*/  STG.E.U16 desc[UR4][R168.64], R84 ;  /* 0x00000054a8007986 */ /* 0x0007e2000c101504 */
[----:B------:R-:W-:-:S02]  /*1e2c0*/  PRMT R17, R11, 0x7632, R17 ;  /* 0x000076320b117816 */ /* 0x000fc40000000011 */
[----:B------:R-:W-:Y:S01]  /*1e2d0*/  PRMT R7, R15, 0x7632, R7 ;  /* 0x000076320f077816 */ /* 0x000fe20000000007 */
[----:B------:R3:W-:Y:S04]  /*1e2e0*/  STG.E.U16 desc[UR4][R170.64], R31 ;  /* 0x0000001faa007986 */ /* 0x0007e8000c101504 */
        /* <DEDUP_REMOVED lines=34> */
[----:B------:R3:W-:Y:S01]  /*1e510*/  STG.E.U16 desc[UR4][R72.64], R7 ;  /* 0x0000000748007986 */ /* 0x0007e2000c101504 */
[----:B------:R-:W-:Y:S06]  /*1e520*/  BAR.SYNC.DEFER_BLOCKING 0x0 ;  /* 0x0000000000007b1d */ /* 0x000fec0000010000 */
[----:B------:R3:W-:Y:S02]  /*1e530*/  STS.64 [R3], R4 ;  /* 0x0000000403007388 */ /* 0x0007e40000000a00 */
[----:B------:R-:W-:Y:S06]  /*1e540*/  BAR.SYNC.DEFER_BLOCKING 0x0 ;  /* 0x0000000000007b1d */ /* 0x000fec0000010000 */
[----:B-1----:R-:W-:Y:S05]  /*1e550*/  @P0 EXIT ;  /* 0x000000000000094d */ /* 0x002fea0003800000 */
[----:B---3--:R-:W0:Y:S01]  /*1e560*/  LDS R7, [R2] ;  /* 0x0000000002077984 */ /* 0x008e220000000800 */
[----:B------:R-:W1:Y:S01]  /*1e570*/  LDC.64 R8, c[0x0][0x230] ;  /* 0x00008c00ff087b82 */ /* 0x000e620000000a00 */
[----:B------:R-:W-:Y:S01]  /*1e580*/  IMAD R0, R237, R0, RZ ;  /* 0x00000000ed007224 */ /* 0x000fe200078e02ff */
[C---:B------:R-:W-:Y:S01]  /*1e590*/  SHF.L.U32 R4, R236.reuse, 0x2, RZ ;  /* 0x00000002ec047819 */ /* 0x040fe200000006ff */
[----:B------:R-:W-:-:S04]  /*1e5a0*/  IMAD.HI R3, R236, 0x4, RZ ;  /* 0x00000004ec037827 */ /* 0x000fc800078e02ff */
[C---:B------:R-:W-:Y:S02]  /*1e5b0*/  IMAD.SHL.U32 R5, R0.reuse, 0x4, RZ ;  /* 0x0000000400057824 */ /* 0x040fe400078e00ff */
[----:B------:R-:W-:-:S03]  /*1e5c0*/  IMAD.HI R0, R0, 0x4, RZ ;  /* 0x0000000400007827 */ /* 0x000fc600078e02ff */
[----:B-1----:R-:W-:-:S04]  /*1e5d0*/  IADD3 R4, P0, P1, R4, R8, R5 ;  /* 0x0000000804047210 */ /* 0x002fc8000791e005 */
[----:B------:R-:W-:-:S05]  /*1e5e0*/  IADD3.X R5, R3, R9, R0, P0, P1 ;  /* 0x0000000903057210 */ /* 0x000fca00007e2400 */
[----:B0-----:R-:W-:Y:S01]  /*1e5f0*/  STG.E desc[UR4][R4.64], R7 ;  /* 0x0000000704007986 */ /* 0x001fe2000c101904 */
[----:B------:R-:W-:Y:S05]  /*1e600*/  EXIT ;  /* 0x000000000000794d */ /* 0x000fea0003800000 */
.L_x_2:
[----:B------:R-:W-:-:S00]  /*1e610*/  BRA `(.L_x_2) ;  /* 0xfffffffc00fc7947 */ /* 0x000fc0000383ffff */
[----:B------:R-:W-:-:S00]  /*1e620*/  NOP ;  /* 0x0000000000007918 */ /* 0x000fc00000000000 */
        /* <DEDUP_REMOVED lines=13> */
.L_x_3:


//--------------------- .nv.global.init           --------------------------
	.section	.nv.global.init,"aw",@progbits
.nv.global.init:
	.type		_$_str,@object
	.size		_$_str,(.L_0 - _$_str)
_$_str:
        /*0000*/ 	.byte	0x5f, 0x5f, 0x43, 0x55, 0x44, 0x41, 0x5f, 0x46, 0x54, 0x5a, 0x00
.L_0:


//--------------------- .nv.shared.attn_fwd       --------------------------
	.section	.nv.shared.attn_fwd,"aw",@nobits
	.sectionflags	@""
	.align	16
	.zero		1024


//--------------------- .nv.shared.reserved.0     --------------------------
	.section	.nv.shared.reserved.0,"aw",@nobits
	.weak		__nv_reservedSMEM_offset_0_alias
	.size		__nv_reservedSMEM_offset_0_alias, 0, 0
	.other		__nv_reservedSMEM_offset_0_alias,@"STO_CUDA_RESERVED_SHARED STV_DEFAULT"
__nv_reservedSMEM_offset_0_alias:
	.zero		0


//--------------------- .nv.constant0.attn_fwd    --------------------------
	.section	.nv.constant0.attn_fwd,"a",@progbits
	.sectionflags	@""
	.align	4
.nv.constant0.attn_fwd:
	.zero		664


//--------------------- SYMBOLS --------------------------

	.type		.nv.reservedSmem.offset0,@object
	.size		.nv.reservedSmem.offset0,0x4
